	.target	sm_80

	.elftype	@"ET_EXEC"


//--------------------- .note.nv.tkinfo           --------------------------
	.section	.note.nv.tkinfo,"",@"SHT_NOTE"
	.sectionflags	@"SHF_NOTE_NV_TKINFO"
	.tkinfo
        /*0018*/ 	.word	0x00000002
        /*0030*/ 	.string	""
        /*0030*/ 	.string	"ptxas"
        /*0030*/ 	.string	"Cuda compilation tools, release 13.0, V13.0.88"
        /*0030*/ 	.string	"Build cuda_13.0.r13.0/compiler.36424714_0"
        /*0030*/ 	.string	"-v  -suppress-debug-info  -lineinfo  -arch sm_80 "



//--------------------- .note.nv.cuinfo           --------------------------
	.section	.note.nv.cuinfo,"",@"SHT_NOTE"
	.sectionflags	@"SHF_NOTE_NV_CUINFO"
        /*0018*/ 	.short	0x0002
        /*001a*/ 	.short	0x0050
        /*001c*/ 	.short	0x0082
	.zero		2


//--------------------- .nv.info                  --------------------------
	.section	.nv.info,"",@"SHT_CUDA_INFO"
	.align	4


	//----- nvinfo : EIATTR_REGCOUNT
	.align		4
        /*0000*/ 	.byte	0x04, 0x2f
        /*0002*/ 	.short	(.L_1 - .L_0)
	.align		4
.L_0:
        /*0004*/ 	.word	index@(matmul_kernel)
        /*0008*/ 	.word	0x000000ff


	//----- nvinfo : EIATTR_FRAME_SIZE
	.align		4
.L_1:
        /*000c*/ 	.byte	0x04, 0x11
        /*000e*/ 	.short	(.L_3 - .L_2)
	.align		4
.L_2:
        /*0010*/ 	.word	index@(matmul_kernel)
        /*0014*/ 	.word	0x000033e0


	//----- nvinfo : EIATTR_MIN_STACK_SIZE
	.align		4
.L_3:
        /*0018*/ 	.byte	0x04, 0x12
        /*001a*/ 	.short	(.L_5 - .L_4)
	.align		4
.L_4:
        /*001c*/ 	.word	index@(matmul_kernel)
        /*0020*/ 	.word	0x000033e0
.L_5:


//--------------------- .nv.info.matmul_kernel    --------------------------
	.section	.nv.info.matmul_kernel,"",@"SHT_CUDA_INFO"
	.sectionflags	@""
	.align	4


	//----- nvinfo : EIATTR_CUDA_API_VERSION
	.align		4
        /*0000*/ 	.byte	0x04, 0x37
        /*0002*/ 	.short	(.L_7 - .L_6)
.L_6:
        /*0004*/ 	.word	0x00000082


	//----- nvinfo : EIATTR_SW2861232_WAR
	.align		4
.L_7:
        /*0008*/ 	.byte	0x01, 0x35
	.zero		2


	//----- nvinfo : EIATTR_PARAM_CBANK
	.align		4
        /*000c*/ 	.byte	0x04, 0x0a
        /*000e*/ 	.short	(.L_9 - .L_8)
	.align		4
.L_8:
        /*0010*/ 	.word	index@(.nv.constant0.matmul_kernel)
        /*0014*/ 	.short	0x0160
        /*0016*/ 	.short	0x0050


	//----- nvinfo : EIATTR_CBANK_PARAM_SIZE
	.align		4
.L_9:
        /*0018*/ 	.byte	0x03, 0x19
        /*001a*/ 	.short	0x0050


	//----- nvinfo : EIATTR_KPARAM_INFO
	.align		4
        /*001c*/ 	.byte	0x04, 0x17
        /*001e*/ 	.short	(.L_11 - .L_10)
.L_10:
        /*0020*/ 	.word	0x00000000
        /*0024*/ 	.short	0x000d
        /*0026*/ 	.short	0x0048
        /*0028*/ 	.byte	0x00, 0xf4, 0x21, 0x00


	//----- nvinfo : EIATTR_KPARAM_INFO
	.align		4
.L_11:
        /*002c*/ 	.byte	0x04, 0x17
        /*002e*/ 	.short	(.L_13 - .L_12)
.L_12:
        /*0030*/ 	.word	0x00000000
        /*0034*/ 	.short	0x000c
        /*0036*/ 	.short	0x0040
        /*0038*/ 	.byte	0x00, 0xf4, 0x21, 0x00


	//----- nvinfo : EIATTR_KPARAM_INFO
	.align		4
.L_13:
        /*003c*/ 	.byte	0x04, 0x17
        /*003e*/ 	.short	(.L_15 - .L_14)
.L_14:
        /*0040*/ 	.word	0x00000000
        /*0044*/ 	.short	0x000b
        /*0046*/ 	.short	0x0038
        /*0048*/ 	.byte	0x00, 0xf0, 0x11, 0x00


	//----- nvinfo : EIATTR_KPARAM_INFO
	.align		4
.L_15:
        /*004c*/ 	.byte	0x04, 0x17
        /*004e*/ 	.short	(.L_17 - .L_16)
.L_16:
        /*0050*/ 	.word	0x00000000
        /*0054*/ 	.short	0x000a
        /*0056*/ 	.short	0x0034
        /*0058*/ 	.byte	0x00, 0xf0, 0x11, 0x00


	//----- nvinfo : EIATTR_KPARAM_INFO
	.align		4
.L_17:
        /*005c*/ 	.byte	0x04, 0x17
        /*005e*/ 	.short	(.L_19 - .L_18)
.L_18:
        /*0060*/ 	.word	0x00000000
        /*0064*/ 	.short	0x0009
        /*0066*/ 	.short	0x0030
        /*0068*/ 	.byte	0x00, 0xf0, 0x11, 0x00


	//----- nvinfo : EIATTR_KPARAM_INFO
	.align		4
.L_19:
        /*006c*/ 	.byte	0x04, 0x17
        /*006e*/ 	.short	(.L_21 - .L_20)
.L_20:
        /*0070*/ 	.word	0x00000000
        /*0074*/ 	.short	0x0008
        /*0076*/ 	.short	0x002c
        /*0078*/ 	.byte	0x00, 0xf0, 0x11, 0x00


	//----- nvinfo : EIATTR_KPARAM_INFO
	.align		4
.L_21:
        /*007c*/ 	.byte	0x04, 0x17
        /*007e*/ 	.short	(.L_23 - .L_22)
.L_22:
        /*0080*/ 	.word	0x00000000
        /*0084*/ 	.short	0x0007
        /*0086*/ 	.short	0x0028
        /*0088*/ 	.byte	0x00, 0xf0, 0x11, 0x00


	//----- nvinfo : EIATTR_KPARAM_INFO
	.align		4
.L_23:
        /*008c*/ 	.byte	0x04, 0x17
        /*008e*/ 	.short	(.L_25 - .L_24)
.L_24:
        /*0090*/ 	.word	0x00000000
        /*0094*/ 	.short	0x0006
        /*0096*/ 	.short	0x0024
        /*0098*/ 	.byte	0x00, 0xf0, 0x11, 0x00


	//----- nvinfo : EIATTR_KPARAM_INFO
	.align		4
.L_25:
        /*009c*/ 	.byte	0x04, 0x17
        /*009e*/ 	.short	(.L_27 - .L_26)
.L_26:
        /*00a0*/ 	.word	0x00000000
        /*00a4*/ 	.short	0x0005
        /*00a6*/ 	.short	0x0020
        /*00a8*/ 	.byte	0x00, 0xf0, 0x11, 0x00


	//----- nvinfo : EIATTR_KPARAM_INFO
	.align		4
.L_27:
        /*00ac*/ 	.byte	0x04, 0x17
        /*00ae*/ 	.short	(.L_29 - .L_28)
.L_28:
        /*00b0*/ 	.word	0x00000000
        /*00b4*/ 	.short	0x0004
        /*00b6*/ 	.short	0x001c
        /*00b8*/ 	.byte	0x00, 0xf0, 0x11, 0x00


	//----- nvinfo : EIATTR_KPARAM_INFO
	.align		4
.L_29:
        /*00bc*/ 	.byte	0x04, 0x17
        /*00be*/ 	.short	(.L_31 - .L_30)
.L_30:
        /*00c0*/ 	.word	0x00000000
        /*00c4*/ 	.short	0x0003
        /*00c6*/ 	.short	0x0018
        /*00c8*/ 	.byte	0x00, 0xf0, 0x11, 0x00


	//----- nvinfo : EIATTR_KPARAM_INFO
	.align		4
.L_31:
        /*00cc*/ 	.byte	0x04, 0x17
        /*00ce*/ 	.short	(.L_33 - .L_32)
.L_32:
        /*00d0*/ 	.word	0x00000000
        /*00d4*/ 	.short	0x0002
        /*00d6*/ 	.short	0x0010
        /*00d8*/ 	.byte	0x00, 0xf4, 0x21, 0x00


	//----- nvinfo : EIATTR_KPARAM_INFO
	.align		4
.L_33:
        /*00dc*/ 	.byte	0x04, 0x17
        /*00de*/ 	.short	(.L_35 - .L_34)
.L_34:
        /*00e0*/ 	.word	0x00000000
        /*00e4*/ 	.short	0x0001
        /*00e6*/ 	.short	0x0008
        /*00e8*/ 	.byte	0x00, 0xf4, 0x21, 0x00


	//----- nvinfo : EIATTR_KPARAM_INFO
	.align		4
.L_35:
        /*00ec*/ 	.byte	0x04, 0x17
        /*00ee*/ 	.short	(.L_37 - .L_36)
.L_36:
        /*00f0*/ 	.word	0x00000000
        /*00f4*/ 	.short	0x0000
        /*00f6*/ 	.short	0x0000
        /*00f8*/ 	.byte	0x00, 0xf4, 0x21, 0x00


	//----- nvinfo : EIATTR_MAXREG_COUNT
	.align		4
.L_37:
        /*00fc*/ 	.byte	0x03, 0x1b
        /*00fe*/ 	.short	0x00ff


	//----- nvinfo : EIATTR_NUM_BARRIERS
	.align		4
        /*0100*/ 	.byte	0x02, 0x4c
        /*0102*/ 	.byte	0x01
	.zero		1


	//----- nvinfo : EIATTR_ANNOTATIONS
	.align		4
        /*0104*/ 	.byte	0x04, 0x55
        /*0106*/ 	.short	(.L_39 - .L_38)


	//   ....[0]....
.L_38:
        /*0108*/ 	.word	0x00000001
        /*010c*/ 	.byte	0x70, 0x06, 0x00, 0x00, 0x01, 0x00, 0x00, 0x00, 0x10, 0x07, 0x00, 0x00, 0x01, 0x00, 0x00, 0x00
        /* <DEDUP_REMOVED lines=687> */
        /*2c0c*/ 	.byte	0xf0, 0x35, 0x01, 0x00, 0x01, 0x00, 0x00, 0x00, 0x10, 0x36, 0x01, 0x00


	//----- nvinfo : EIATTR_MERCURY_ISA_VERSION
	.align		4
.L_39:
        /*2c18*/ 	.byte	0x03, 0x5f
        /*2c1a*/ 	.short	0x0000


	//----- nvinfo : EIATTR_EXIT_INSTR_OFFSETS
	.align		4
        /*2c1c*/ 	.byte	0x04, 0x1c
        /*2c1e*/ 	.short	(.L_41 - .L_40)


	//   ....[0]....
.L_40:
        /*2c20*/ 	.word	0x0007e2a0


	//   ....[1]....
        /*2c24*/ 	.word	0x0007e2c0


	//----- nvinfo : EIATTR_REQNTID
	.align		4
.L_41:
        /*2c28*/ 	.byte	0x04, 0x10
        /*2c2a*/ 	.short	(.L_43 - .L_42)
.L_42:
        /*2c2c*/ 	.word	0x00000080
        /*2c30*/ 	.word	0x00000001
        /*2c34*/ 	.word	0x00000001
.L_43:


//--------------------- .nv.callgraph             --------------------------
	.section	.nv.callgraph,"",@"SHT_CUDA_CALLGRAPH"
	.align	4
	.sectionentsize	8
	.align		4
        /*0000*/ 	.word	0x00000000
	.align		4
        /*0004*/ 	.word	0xffffffff
	.align		4
        /*0008*/ 	.word	0x00000000
	.align		4
        /*000c*/ 	.word	0xfffffffe
	.align		4
        /*0010*/ 	.word	0x00000000
	.align		4
        /*0014*/ 	.word	0xfffffffd
	.align		4
        /*0018*/ 	.word	0x00000000
	.align		4
        /*001c*/ 	.word	0xfffffffc


//--------------------- .nv.rel.action            --------------------------
	.section	.nv.rel.action,"",@"SHT_CUDA_RELOCINFO"
	.align	8
	.sectionentsize	8
        /*0000*/ 	.byte	0x73, 0x00, 0x00, 0x00, 0x00, 0x00, 0x00, 0x00, 0x00, 0x00, 0x00, 0x11, 0x25, 0x00, 0x05, 0x36


//--------------------- .nv.constant0.matmul_kernel --------------------------
	.section	.nv.constant0.matmul_kernel,"a",@progbits
	.sectionflags	@""
	.align	4
.nv.constant0.matmul_kernel:
	.zero		432


//--------------------- .text.matmul_kernel       --------------------------
	.section	.text.matmul_kernel,"ax",@progbits
	.sectioninfo	@"SHI_REGISTERS=255"
	.align	128
        .global         matmul_kernel
        .type           matmul_kernel,@function
        .size           matmul_kernel,(.L_x_4 - matmul_kernel)
        .other          matmul_kernel,@"STO_CUDA_ENTRY STV_DEFAULT"
matmul_kernel:
.text.matmul_kernel:
[----:B------:R-:W-:Y:S02]  /*0000*/  IMAD.MOV.U32 R1, RZ, RZ, c[0x0][0x28] ;  /* 0x00000a00ff017624 */ /* 0x000fe400078e00ff */
[----:B------:R-:W-:Y:S01]  /*0010*/  IMAD.MOV.U32 R0, RZ, RZ, c[0x0][0x17c] ;  /* 0x00005f00ff007624 */ /* 0x000fe200078e00ff */
[----:B------:R-:W1:Y:S01]  /*0020*/  S2R R5, SR_CTAID.X ;  /* 0x0000000000057919 */ /* 0x000e620000002500 */
[----:B------:R-:W-:Y:S01]  /*0030*/  IMAD.MOV.U32 R48, RZ, RZ, c[0x0][0x180] ;  /* 0x00006000ff307624 */ /* 0x000fe200078e00ff */
[----:B------:R-:W-:Y:S01]  /*0040*/  IADD3 R1, R1, -0x33e0, RZ ;  /* 0xffffcc2001017810 */ /* 0x000fe20007ffe0ff */
[----:B------:R-:W-:Y:S01]  /*0050*/  ULDC.64 UR6, c[0x0][0x118] ;  /* 0x0000460000067ab9 */ /* 0x000fe20000000a00 */
[----:B------:R-:W-:Y:S01]  /*0060*/  IADD3 R0, R0, 0xff, RZ ;  /* 0x000000ff00007810 */ /* 0x000fe20007ffe0ff */
[----:B------:R-:W2:Y:S01]  /*0070*/  S2R R164, SR_TID.X ;  /* 0x0000000000a47919 */ /* 0x000ea20000002100 */
[C---:B------:R-:W-:Y:S01]  /*0080*/  IADD3 R19, R48.reuse, -0x22, RZ ;  /* 0xffffffde30137810 */ /* 0x040fe20007ffe0ff */
[----:B------:R-:W-:Y:S01]  /*0090*/  IMAD.MOV.U32 R240, RZ, RZ, c[0x0][0x188] ;  /* 0x00006200fff07624 */ /* 0x000fe200078e00ff */
[----:B------:R-:W-:Y:S02]  /*00a0*/  SHF.R.S32.HI R3, RZ, 0x1f, R0 ;  /* 0x0000001fff037819 */ /* 0x000fe40000011400 */
[----:B------:R-:W-:Y:S01]  /*00b0*/  IADD3 R22, R48, -0x27, RZ ;  /* 0xffffffd930167810 */ /* 0x000fe20007ffe0ff */
[----:B------:R-:W-:Y:S01]  /*00c0*/  IMAD R238, R240, 0x37, RZ ;  /* 0x00000037f0ee7824 */ /* 0x000fe200078e02ff */
[----:B------:R-:W-:-:S02]  /*00d0*/  LEA.HI R3, R3, R0, RZ, 0x8 ;  /* 0x0000000003037211 */ /* 0x000fc400078f40ff */
[C---:B------:R-:W-:Y:S02]  /*00e0*/  IADD3 R23, R48.reuse, -0x26, RZ ;  /* 0xffffffda30177810 */ /* 0x040fe40007ffe0ff */
[----:B------:R-:W-:Y:S02]  /*00f0*/  SHF.R.S32.HI R3, RZ, 0x8, R3 ;  /* 0x00000008ff037819 */ /* 0x000fe40000011403 */
[C---:B------:R-:W-:Y:S02]  /*0100*/  IADD3 R26, R48.reuse, -0x2b, RZ ;  /* 0xffffffd5301a7810 */ /* 0x040fe40007ffe0ff */
[C---:B------:R-:W-:Y:S01]  /*0110*/  IADD3 R27, R48.reuse, -0x2a, RZ ;  /* 0xffffffd6301b7810 */ /* 0x040fe20007ffe0ff */
[----:B------:R-:W-:Y:S01]  /*0120*/  IMAD.SHL.U32 R4, R3, 0x8, RZ ;  /* 0x0000000803047824 */ /* 0x000fe200078e00ff */
[----:B------:R-:W-:Y:S02]  /*0130*/  IADD3 R30, R48, -0x2f, RZ ;  /* 0xffffffd1301e7810 */ /* 0x000fe40007ffe0ff */
[----:B-1----:R-:W-:-:S02]  /*0140*/  IABS R8, R5 ;  /* 0x0000000500087213 */ /* 0x002fc40000000000 */
[-C--:B------:R-:W-:Y:S02]  /*0150*/  IABS R7, R4.reuse ;  /* 0x0000000400077213 */ /* 0x080fe40000000000 */
[----:B------:R-:W-:Y:S02]  /*0160*/  IABS R10, R4 ;  /* 0x00000004000a7213 */ /* 0x000fe40000000000 */
[----:B------:R-:W1:Y:S01]  /*0170*/  I2F.RP R0, R7 ;  /* 0x0000000700007306 */ /* 0x000e620000209400 */
[----:B--2---:R-:W-:Y:S02]  /*0180*/  LOP3.LUT R18, R164, 0x7f, RZ, 0xc0, !PT ;  /* 0x0000007fa4127812 */ /* 0x004fe400078ec0ff */
[C---:B------:R-:W-:Y:S02]  /*0190*/  IADD3 R31, R48.reuse, -0x2e, RZ ;  /* 0xffffffd2301f7810 */ /* 0x040fe40007ffe0ff */
[----:B------:R-:W-:Y:S01]  /*01a0*/  IADD3 R46, R48, -0x6, RZ ;  /* 0xfffffffa302e7810 */ /* 0x000fe20007ffe0ff */
[----:B------:R-:W-:Y:S01]  /*01b0*/  IMAD.SHL.U32 R52, R18, 0x4, RZ ;  /* 0x0000000412347824 */ /* 0x000fe200078e00ff */
[----:B------:R-:W-:-:S04]  /*01c0*/  SHF.R.S32.HI R239, RZ, 0x6, R164 ;  /* 0x00000006ffef7819 */ /* 0x000fc800000114a4 */
[----:B------:R-:W-:Y:S01]  /*01d0*/  SGXT R239, R239, 0x1 ;  /* 0x00000001efef781a */ /* 0x000fe20000000200 */
[----:B-1----:R-:W1:Y:S02]  /*01e0*/  MUFU.RCP R0, R0 ;  /* 0x0000000000007308 */ /* 0x002e640000001000 */
[----:B-1----:R-:W-:Y:S02]  /*01f0*/  IADD3 R2, R0, 0xffffffe, RZ ;  /* 0x0ffffffe00027810 */ /* 0x002fe40007ffe0ff */
[----:B------:R-:W-:-:S04]  /*0200*/  IADD3 R0, RZ, -R10, RZ ;  /* 0x8000000aff007210 */ /* 0x000fc80007ffe0ff */
[----:B------:R1:W2:Y:S02]  /*0210*/  F2I.FTZ.U32.TRUNC.NTZ R3, R2 ;  /* 0x0000000200037305 */ /* 0x0002a4000021f000 */
[----:B-1----:R-:W-:Y:S02]  /*0220*/  IMAD.MOV.U32 R2, RZ, RZ, RZ ;  /* 0x000000ffff027224 */ /* 0x002fe400078e00ff */
[----:B--2---:R-:W-:-:S04]  /*0230*/  IMAD.MOV R6, RZ, RZ, -R3 ;  /* 0x000000ffff067224 */ /* 0x004fc800078e0a03 */
[----:B------:R-:W-:Y:S02]  /*0240*/  IMAD R9, R6, R7, RZ ;  /* 0x0000000706097224 */ /* 0x000fe400078e02ff */
[----:B------:R-:W-:Y:S02]  /*0250*/  IMAD.MOV.U32 R6, RZ, RZ, R8 ;  /* 0x000000ffff067224 */ /* 0x000fe400078e0008 */
[----:B------:R-:W-:-:S06]  /*0260*/  IMAD.HI.U32 R3, R3, R9, R2 ;  /* 0x0000000903037227 */ /* 0x000fcc00078e0002 */
[----:B------:R-:W-:-:S04]  /*0270*/  IMAD.HI.U32 R3, R3, R6, RZ ;  /* 0x0000000603037227 */ /* 0x000fc800078e00ff */
[----:B------:R-:W-:-:S05]  /*0280*/  IMAD R0, R3, R0, R6 ;  /* 0x0000000003007224 */ /* 0x000fca00078e0206 */
[----:B------:R-:W-:-:S13]  /*0290*/  ISETP.GT.U32.AND P1, PT, R7, R0, PT ;  /* 0x000000000700720c */ /* 0x000fda0003f24070 */
[----:B------:R-:W-:Y:S01]  /*02a0*/  @!P1 IMAD.IADD R0, R0, 0x1, -R7 ;  /* 0x0000000100009824 */ /* 0x000fe200078e0a07 */
[----:B------:R-:W-:Y:S02]  /*02b0*/  @!P1 IADD3 R3, R3, 0x1, RZ ;  /* 0x0000000103039810 */ /* 0x000fe40007ffe0ff */
[----:B------:R-:W-:Y:S02]  /*02c0*/  ISETP.NE.AND P1, PT, R4, RZ, PT ;  /* 0x000000ff0400720c */ /* 0x000fe40003f25270 */
[----:B------:R-:W-:Y:S02]  /*02d0*/  ISETP.GE.U32.AND P0, PT, R0, R7, PT ;  /* 0x000000070000720c */ /* 0x000fe40003f06070 */
[----:B------:R-:W-:-:S04]  /*02e0*/  LOP3.LUT R0, R5, R4, RZ, 0x3c, !PT ;  /* 0x0000000405007212 */ /* 0x000fc800078e3cff */
[----:B------:R-:W-:Y:S01]  /*02f0*/  ISETP.GE.AND P2, PT, R0, RZ, PT ;  /* 0x000000ff0000720c */ /* 0x000fe20003f46270 */
[----:B------:R-:W-:-:S05]  /*0300*/  IMAD.MOV.U32 R0, RZ, RZ, c[0x0][0x178] ;  /* 0x00005e00ff007624 */ /* 0x000fca00078e00ff */
[----:B------:R-:W-:Y:S02]  /*0310*/  IADD3 R0, R0, 0x1ff, RZ ;  /* 0x000001ff00007810 */ /* 0x000fe40007ffe0ff */
[----:B------:R-:W-:-:S05]  /*0320*/  @P0 IADD3 R3, R3, 0x1, RZ ;  /* 0x0000000103030810 */ /* 0x000fca0007ffe0ff */
[----:B------:R-:W-:Y:S01]  /*0330*/  IMAD.MOV.U32 R2, RZ, RZ, R3 ;  /* 0x000000ffff027224 */ /* 0x000fe200078e0003 */
[----:B------:R-:W-:-:S03]  /*0340*/  SHF.R.S32.HI R3, RZ, 0x1f, R0 ;  /* 0x0000001fff037819 */ /* 0x000fc60000011400 */
[----:B------:R-:W-:Y:S01]  /*0350*/  @!P2 IMAD.MOV R2, RZ, RZ, -R2 ;  /* 0x000000ffff02a224 */ /* 0x000fe200078e0a02 */
[----:B------:R-:W-:Y:S02]  /*0360*/  @!P1 LOP3.LUT R2, RZ, R4, RZ, 0x33, !PT ;  /* 0x00000004ff029212 */ /* 0x000fe400078e33ff */
[----:B------:R-:W-:-:S03]  /*0370*/  LEA.HI R3, R3, R0, RZ, 0x9 ;  /* 0x0000000003037211 */ /* 0x000fc600078f48ff */
[----:B------:R-:W-:Y:S02]  /*0380*/  IMAD.SHL.U32 R6, R2, 0x8, RZ ;  /* 0x0000000802067824 */ /* 0x000fe400078e00ff */
[----:B------:R-:W-:-:S03]  /*0390*/  IMAD.MOV R2, RZ, RZ, -R2 ;  /* 0x000000ffff027224 */ /* 0x000fc600078e0a02 */
[----:B------:R-:W-:Y:S01]  /*03a0*/  LEA.HI.SX32 R3, R3, -R6, 0x17 ;  /* 0x8000000603037211 */ /* 0x000fe200078fbaff */
[----:B------:R-:W-:-:S03]  /*03b0*/  IMAD R10, R4, R2, R5 ;  /* 0x00000002040a7224 */ /* 0x000fc600078e0205 */
[----:B------:R-:W-:Y:S02]  /*03c0*/  IMNMX R11, R3, 0x8, PT ;  /* 0x00000008030b7817 */ /* 0x000fe40003800200 */
[----:B------:R-:W-:Y:S02]  /*03d0*/  IABS R9, R10 ;  /* 0x0000000a00097213 */ /* 0x000fe40000000000 */
[-C--:B------:R-:W-:Y:S02]  /*03e0*/  IABS R7, R11.reuse ;  /* 0x0000000b00077213 */ /* 0x080fe40000000000 */
[----:B------:R-:W-:Y:S02]  /*03f0*/  IABS R4, R11 ;  /* 0x0000000b00047213 */ /* 0x000fe40000000000 */
[----:B------:R-:W1:Y:S08]  /*0400*/  I2F.RP R0, R7 ;  /* 0x0000000700007306 */ /* 0x000e700000209400 */
[----:B-1----:R-:W1:Y:S02]  /*0410*/  MUFU.RCP R0, R0 ;  /* 0x0000000000007308 */ /* 0x002e640000001000 */
[----:B-1----:R-:W-:-:S06]  /*0420*/  IADD3 R3, R0, 0xffffffe, RZ ;  /* 0x0ffffffe00037810 */ /* 0x002fcc0007ffe0ff */
[----:B------:R-:W1:Y:S02]  /*0430*/  F2I.FTZ.U32.TRUNC.NTZ R3, R3 ;  /* 0x0000000300037305 */ /* 0x000e64000021f000 */
[----:B-1----:R-:W-:-:S05]  /*0440*/  IADD3 R8, RZ, -R3, RZ ;  /* 0x80000003ff087210 */ /* 0x002fca0007ffe0ff */
[----:B------:R-:W-:Y:S01]  /*0450*/  IMAD.MOV.U32 R2, RZ, RZ, R8 ;  /* 0x000000ffff027224 */ /* 0x000fe200078e0008 */
[----:B------:R-:W-:-:S03]  /*0460*/  IABS R8, c[0x0][0x178] ;  /* 0x00005e0000087a13 */ /* 0x000fc60000000000 */
[----:B------:R-:W-:Y:S02]  /*0470*/  IMAD R5, R2, R7, RZ ;  /* 0x0000000702057224 */ /* 0x000fe400078e02ff */
[----:B------:R-:W-:-:S04]  /*0480*/  IMAD.MOV.U32 R2, RZ, RZ, RZ ;  /* 0x000000ffff027224 */ /* 0x000fc800078e00ff */
[----:B------:R-:W-:-:S04]  /*0490*/  IMAD.HI.U32 R2, R3, R5, R2 ;  /* 0x0000000503027227 */ /* 0x000fc800078e0002 */
[----:B------:R-:W-:Y:S02]  /*04a0*/  IMAD.MOV R3, RZ, RZ, -R4 ;  /* 0x000000ffff037224 */ /* 0x000fe400078e0a04 */
[----:B------:R-:W-:Y:S01]  /*04b0*/  IMAD.HI.U32 R0, R2, R9, RZ ;  /* 0x0000000902007227 */ /* 0x000fe200078e00ff */
[----:B------:R-:W1:Y:S03]  /*04c0*/  I2F.RP R4, R8 ;  /* 0x0000000800047306 */ /* 0x000e660000209400 */
[----:B------:R-:W-:-:S05]  /*04d0*/  IMAD R2, R0, R3, R9 ;  /* 0x0000000300027224 */ /* 0x000fca00078e0209 */
[----:B------:R-:W-:Y:S01]  /*04e0*/  ISETP.GT.U32.AND P1, PT, R7, R2, PT ;  /* 0x000000020700720c */ /* 0x000fe20003f24070 */
[----:B-1----:R-:W1:-:S12]  /*04f0*/  MUFU.RCP R4, R4 ;  /* 0x0000000400047308 */ /* 0x002e580000001000 */
[----:B------:R-:W-:Y:S01]  /*0500*/  @!P1 IMAD.IADD R2, R2, 0x1, -R7 ;  /* 0x0000000102029824 */ /* 0x000fe200078e0a07 */
[----:B------:R-:W-:Y:S02]  /*0510*/  @!P1 IADD3 R0, R0, 0x1, RZ ;  /* 0x0000000100009810 */ /* 0x000fe40007ffe0ff */
[----:B------:R-:W-:Y:S02]  /*0520*/  ISETP.NE.AND P1, PT, R11, RZ, PT ;  /* 0x000000ff0b00720c */ /* 0x000fe40003f25270 */
[----:B------:R-:W-:Y:S02]  /*0530*/  ISETP.GE.U32.AND P0, PT, R2, R7, PT ;  /* 0x000000070200720c */ /* 0x000fe40003f06070 */
[----:B------:R-:W-:-:S04]  /*0540*/  LOP3.LUT R2, R10, R11, RZ, 0x3c, !PT ;  /* 0x0000000b0a027212 */ /* 0x000fc800078e3cff */
[----:B------:R-:W-:Y:S02]  /*0550*/  ISETP.GE.AND P2, PT, R2, RZ, PT ;  /* 0x000000ff0200720c */ /* 0x000fe40003f46270 */
[----:B-1----:R-:W-:-:S05]  /*0560*/  IADD3 R3, R4, 0xffffffe, RZ ;  /* 0x0ffffffe04037810 */ /* 0x002fca0007ffe0ff */
[----:B------:R-:W-:Y:S01]  /*0570*/  @P0 IADD3 R0, R0, 0x1, RZ ;  /* 0x0000000100000810 */ /* 0x000fe20007ffe0ff */
[----:B------:R-:W1:Y:S05]  /*0580*/  F2I.FTZ.U32.TRUNC.NTZ R3, R3 ;  /* 0x0000000300037305 */ /* 0x000e6a000021f000 */
[----:B------:R-:W-:Y:S01]  /*0590*/  @!P2 IMAD.MOV R0, RZ, RZ, -R0 ;  /* 0x000000ffff00a224 */ /* 0x000fe200078e0a00 */
[----:B------:R-:W-:-:S05]  /*05a0*/  @!P1 LOP3.LUT R0, RZ, R11, RZ, 0x33, !PT ;  /* 0x0000000bff009212 */ /* 0x000fca00078e33ff */
[----:B------:R-:W-:Y:S02]  /*05b0*/  IMAD.MOV R2, RZ, RZ, -R0 ;  /* 0x000000ffff027224 */ /* 0x000fe400078e0a00 */
[----:B------:R-:W-:Y:S02]  /*05c0*/  IMAD.SHL.U32 R0, R0, 0x100, RZ ;  /* 0x0000010000007824 */ /* 0x000fe400078e00ff */
[----:B------:R-:W-:Y:S01]  /*05d0*/  IMAD R2, R11, R2, R10 ;  /* 0x000000020b027224 */ /* 0x000fe200078e020a */
[----:B-1----:R-:W-:-:S03]  /*05e0*/  IADD3 R5, RZ, -R3, RZ ;  /* 0x80000003ff057210 */ /* 0x002fc60007ffe0ff */
[----:B------:R-:W-:Y:S02]  /*05f0*/  IMAD.IADD R2, R6, 0x1, R2 ;  /* 0x0000000106027824 */ /* 0x000fe400078e0202 */
[----:B------:R-:W-:Y:S02]  /*0600*/  IMAD R5, R5, R8, RZ ;  /* 0x0000000805057224 */ /* 0x000fe400078e02ff */
[----:B------:R-:W-:Y:S01]  /*0610*/  IMAD R16, R2, 0x200, R18 ;  /* 0x0000020002107824 */ /* 0x000fe200078e0212 */
[----:B------:R-:W-:Y:S01]  /*0620*/  IADD3 R18, R48, -0x23, RZ ;  /* 0xffffffdd30127810 */ /* 0x000fe20007ffe0ff */
[----:B------:R-:W-:-:S03]  /*0630*/  IMAD.MOV.U32 R2, RZ, RZ, RZ ;  /* 0x000000ffff027224 */ /* 0x000fc600078e00ff */
[----:B------:R-:W-:Y:S01]  /*0640*/  IABS R7, R16 ;  /* 0x0000001000077213 */ /* 0x000fe20000000000 */
[----:B------:R-:W-:Y:S01]  /*0650*/  IMAD.HI.U32 R2, R3, R5, R2 ;  /* 0x0000000503027227 */ /* 0x000fe200078e0002 */
[C---:B------:R-:W-:Y:S01]  /*0660*/  IADD3 R12, R16.reuse, 0x180, RZ ;  /* 0x00000180100c7810 */ /* 0x040fe20007ffe0ff */
[----:B------:R1:W-:Y:S01]  /*0670*/  STL [R1+0x1844], R16 ;  /* 0x0018441001007387 */ /* 0x0003e20000100800 */
[C---:B------:R-:W-:Y:S02]  /*0680*/  IADD3 R14, R16.reuse, 0x100, RZ ;  /* 0x00000100100e7810 */ /* 0x040fe40007ffe0ff */
[----:B------:R-:W-:Y:S01]  /*0690*/  IADD3 R15, R16, 0x80, RZ ;  /* 0x00000080100f7810 */ /* 0x000fe20007ffe0ff */
[C---:B------:R-:W-:Y:S01]  /*06a0*/  IMAD.HI.U32 R3, R2.reuse, R7, RZ ;  /* 0x0000000702037227 */ /* 0x040fe200078e00ff */
[----:B------:R-:W-:Y:S02]  /*06b0*/  IABS R13, R12 ;  /* 0x0000000c000d7213 */ /* 0x000fe40000000000 */
[----:B------:R-:W-:Y:S01]  /*06c0*/  IABS R11, R14 ;  /* 0x0000000e000b7213 */ /* 0x000fe20000000000 */
[----:B------:R-:W-:Y:S01]  /*06d0*/  IMAD.MOV R6, RZ, RZ, -R3 ;  /* 0x000000ffff067224 */ /* 0x000fe200078e0a03 */
[----:B------:R-:W-:Y:S01]  /*06e0*/  IABS R9, R15 ;  /* 0x0000000f00097213 */ /* 0x000fe20000000000 */
[----:B------:R-:W-:Y:S01]  /*06f0*/  IMAD.HI.U32 R3, R2, R13, RZ ;  /* 0x0000000d02037227 */ /* 0x000fe200078e00ff */
[----:B------:R-:W-:Y:S01]  /*0700*/  ISETP.GE.AND P5, PT, R16, RZ, PT ;  /* 0x000000ff1000720c */ /* 0x000fe20003fa6270 */
[----:B------:R2:W-:Y:S02]  /*0710*/  STL [R1+0x1848], R15 ;  /* 0x0018480f01007387 */ /* 0x0005e40000100800 */
[----:B------:R-:W-:-:S02]  /*0720*/  IMAD.HI.U32 R5, R2, R11, RZ ;  /* 0x0000000b02057227 */ /* 0x000fc400078e00ff */
[----:B------:R3:W-:Y:S02]  /*0730*/  STL [R1+0x1850], R14 ;  /* 0x0018500e01007387 */ /* 0x0007e40000100800 */
[----:B------:R-:W-:Y:S02]  /*0740*/  IMAD.HI.U32 R4, R2, R9, RZ ;  /* 0x0000000902047227 */ /* 0x000fe400078e00ff */
[----:B------:R4:W-:Y:S02]  /*0750*/  STL [R1+0x184c], R12 ;  /* 0x00184c0c01007387 */ /* 0x0009e40000100800 */
[----:B------:R-:W-:Y:S01]  /*0760*/  IMAD R2, R8, R6, R7 ;  /* 0x0000000608027224 */ /* 0x000fe200078e0207 */
[----:B------:R-:W-:Y:S01]  /*0770*/  IADD3 R6, -R3, RZ, RZ ;  /* 0x000000ff03067210 */ /* 0x000fe20007ffe1ff */
[----:B------:R-:W-:Y:S01]  /*0780*/  IMAD.MOV R5, RZ, RZ, -R5 ;  /* 0x000000ffff057224 */ /* 0x000fe200078e0a05 */
[----:B------:R-:W-:Y:S01]  /*0790*/  IADD3 R7, R48, -0x14, RZ ;  /* 0xffffffec30077810 */ /* 0x000fe20007ffe0ff */
[----:B------:R-:W-:Y:S01]  /*07a0*/  IMAD.MOV R4, RZ, RZ, -R4 ;  /* 0x000000ffff047224 */ /* 0x000fe200078e0a04 */
[C---:B------:R-:W-:Y:S01]  /*07b0*/  ISETP.GT.U32.AND P0, PT, R8.reuse, R2, PT ;  /* 0x000000020800720c */ /* 0x040fe20003f04070 */
[----:B------:R-:W-:-:S02]  /*07c0*/  IMAD R5, R8, R5, R11 ;  /* 0x0000000508057224 */ /* 0x000fc400078e020b */
[C---:B------:R-:W-:Y:S02]  /*07d0*/  IMAD R6, R8.reuse, R6, R13 ;  /* 0x0000000608067224 */ /* 0x040fe400078e020d */
[C---:B------:R-:W-:Y:S01]  /*07e0*/  IMAD R3, R8.reuse, R4, R9 ;  /* 0x0000000408037224 */ /* 0x040fe200078e0209 */
[C---:B------:R-:W-:Y:S02]  /*07f0*/  ISETP.GT.U32.AND P2, PT, R8.reuse, R5, PT ;  /* 0x000000050800720c */ /* 0x040fe40003f44070 */
[C---:B------:R-:W-:Y:S02]  /*0800*/  ISETP.GT.U32.AND P4, PT, R8.reuse, R6, PT ;  /* 0x000000060800720c */ /* 0x040fe40003f84070 */
[----:B------:R-:W-:Y:S02]  /*0810*/  ISETP.GT.U32.AND P1, PT, R8, R3, PT ;  /* 0x000000030800720c */ /* 0x000fe40003f24070 */
[----:B------:R-:W-:Y:S01]  /*0820*/  IADD3 R4, R48, -0x13, RZ ;  /* 0xffffffed30047810 */ /* 0x000fe20007ffe0ff */
[----:B------:R-:W-:Y:S01]  /*0830*/  @!P0 IMAD.IADD R2, R2, 0x1, -R8 ;  /* 0x0000000102028824 */ /* 0x000fe200078e0a08 */
[----:B------:R-:W-:-:S02]  /*0840*/  ISETP.GE.U32.AND P0, PT, R7, 0x7fffffad, PT ;  /* 0x7fffffad0700780c */ /* 0x000fc40003f06070 */
[----:B------:R-:W-:Y:S02]  /*0850*/  IADD3 R7, R48, -0x18, RZ ;  /* 0xffffffe830077810 */ /* 0x000fe40007ffe0ff */
[----:B------:R-:W-:Y:S01]  /*0860*/  ISETP.GT.U32.AND P3, PT, R8, R2, PT ;  /* 0x000000020800720c */ /* 0x000fe20003f64070 */
[--C-:B------:R-:W-:Y:S01]  /*0870*/  @!P2 IMAD.IADD R5, R5, 0x1, -R8.reuse ;  /* 0x000000010505a824 */ /* 0x100fe200078e0a08 */
[----:B-1----:R-:W-:Y:S01]  /*0880*/  SEL R16, RZ, 0x1, P0 ;  /* 0x00000001ff107807 */ /* 0x002fe20000000000 */
[--C-:B------:R-:W-:Y:S01]  /*0890*/  @!P4 IMAD.IADD R6, R6, 0x1, -R8.reuse ;  /* 0x000000010606c824 */ /* 0x100fe200078e0a08 */
[----:B------:R-:W-:Y:S01]  /*08a0*/  ISETP.GE.U32.AND P4, PT, R4, 0x7fffffae, PT ;  /* 0x7fffffae0400780c */ /* 0x000fe20003f86070 */
[----:B------:R-:W-:Y:S01]  /*08b0*/  @!P1 IMAD.IADD R3, R3, 0x1, -R8 ;  /* 0x0000000103039824 */ /* 0x000fe200078e0a08 */
[C---:B------:R-:W-:Y:S02]  /*08c0*/  ISETP.GT.U32.AND P1, PT, R8.reuse, R5, PT ;  /* 0x000000050800720c */ /* 0x040fe40003f24070 */
[----:B------:R-:W-:-:S02]  /*08d0*/  ISETP.GT.U32.AND P2, PT, R8, R6, PT ;  /* 0x000000060800720c */ /* 0x000fc40003f44070 */
[----:B------:R-:W-:Y:S02]  /*08e0*/  ISETP.GT.U32.AND P6, PT, R8, R3, PT ;  /* 0x000000030800720c */ /* 0x000fe40003fc4070 */
[----:B------:R-:W-:Y:S01]  /*08f0*/  IADD3 R4, R48, -0x12, RZ ;  /* 0xffffffee30047810 */ /* 0x000fe20007ffe0ff */
[----:B------:R-:W-:Y:S01]  /*0900*/  @!P3 IMAD.IADD R2, R2, 0x1, -R8 ;  /* 0x000000010202b824 */ /* 0x000fe200078e0a08 */
[----:B------:R-:W-:Y:S02]  /*0910*/  ISETP.GE.AND P3, PT, R15, RZ, PT ;  /* 0x000000ff0f00720c */ /* 0x000fe40003f66270 */
[----:B------:R-:W-:Y:S01]  /*0920*/  SEL R37, RZ, 0x1fffe, P4 ;  /* 0x0001fffeff257807 */ /* 0x000fe20002000000 */
[----:B------:R-:W-:Y:S02]  /*0930*/  @!P5 IMAD.MOV R2, RZ, RZ, -R2 ;  /* 0x000000ffff02d224 */ /* 0x000fe400078e0a02 */
[--C-:B------:R-:W-:Y:S01]  /*0940*/  @!P1 IMAD.IADD R5, R5, 0x1, -R8.reuse ;  /* 0x0000000105059824 */ /* 0x100fe200078e0a08 */
[----:B------:R-:W-:Y:S01]  /*0950*/  ISETP.GE.AND P1, PT, R14, RZ, PT ;  /* 0x000000ff0e00720c */ /* 0x000fe20003f26270 */
[----:B------:R-:W-:Y:S01]  /*0960*/  @!P2 IMAD.IADD R6, R6, 0x1, -R8 ;  /* 0x000000010606a824 */ /* 0x000fe200078e0a08 */
[----:B------:R-:W-:Y:S01]  /*0970*/  ISETP.GE.AND P2, PT, R12, RZ, PT ;  /* 0x000000ff0c00720c */ /* 0x000fe20003f46270 */
[----:B------:R-:W-:Y:S01]  /*0980*/  IMAD.IADD R37, R16, 0x1, R37 ;  /* 0x0000000110257824 */ /* 0x000fe200078e0225 */
[----:B------:R-:W-:-:S02]  /*0990*/  @!P6 IADD3 R3, R3, -R8, RZ ;  /* 0x800000080303e210 */ /* 0x000fc40007ffe0ff */
[----:B------:R-:W-:Y:S02]  /*09a0*/  ISETP.GE.U32.AND P6, PT, R4, 0x7fffffaf, PT ;  /* 0x7fffffaf0400780c */ /* 0x000fe40003fc6070 */
[----:B------:R-:W-:Y:S01]  /*09b0*/  IADD3 R8, R48, -0x11, RZ ;  /* 0xffffffef30087810 */ /* 0x000fe20007ffe0ff */
[----:B------:R-:W-:Y:S01]  /*09c0*/  IMAD.MOV.U32 R4, RZ, RZ, R3 ;  /* 0x000000ffff047224 */ /* 0x000fe200078e0003 */
[----:B------:R-:W-:Y:S02]  /*09d0*/  LOP3.LUT R3, RZ, c[0x0][0x178], RZ, 0x33, !PT ;  /* 0x00005e00ff037a12 */ /* 0x000fe400078e33ff */
[----:B------:R-:W-:Y:S01]  /*09e0*/  SEL R34, RZ, 0x4, P6 ;  /* 0x00000004ff227807 */ /* 0x000fe20003000000 */
[----:B------:R-:W-:Y:S01]  /*09f0*/  @!P3 IMAD.MOV R4, RZ, RZ, -R4 ;  /* 0x000000ffff04b224 */ /* 0x000fe200078e0a04 */
[----:B------:R-:W-:Y:S01]  /*0a00*/  ISETP.GE.U32.AND P3, PT, R7, 0x7fffffa9, PT ;  /* 0x7fffffa90700780c */ /* 0x000fe20003f66070 */
[----:B------:R-:W-:Y:S01]  /*0a10*/  @!P1 IMAD.MOV R5, RZ, RZ, -R5 ;  /* 0x000000ffff059224 */ /* 0x000fe200078e0a05 */
[----:B------:R-:W-:-:S02]  /*0a20*/  ISETP.NE.AND P1, PT, RZ, c[0x0][0x178], PT ;  /* 0x00005e00ff007a0c */ /* 0x000fc40003f25270 */
[----:B------:R-:W-:Y:S02]  /*0a30*/  @!P2 IADD3 R6, -R6, RZ, RZ ;  /* 0x000000ff0606a210 */ /* 0x000fe40007ffe1ff */
[C---:B------:R-:W-:Y:S02]  /*0a40*/  SEL R2, R3.reuse, R2, !P1 ;  /* 0x0000000203027207 */ /* 0x040fe40004800000 */
[C---:B------:R-:W-:Y:S02]  /*0a50*/  SEL R4, R3.reuse, R4, !P1 ;  /* 0x0000000403047207 */ /* 0x040fe40004800000 */
[C---:B------:R-:W-:Y:S01]  /*0a60*/  SEL R5, R3.reuse, R5, !P1 ;  /* 0x0000000503057207 */ /* 0x040fe20004800000 */
[----:B------:R-:W-:Y:S01]  /*0a70*/  IMAD R2, R2, c[0x0][0x184], RZ ;  /* 0x0000610002027a24 */ /* 0x000fe200078e02ff */
[----:B------:R-:W-:Y:S02]  /*0a80*/  SEL R6, R3, R6, !P1 ;  /* 0x0000000603067207 */ /* 0x000fe40004800000 */
[----:B------:R-:W-:-:S02]  /*0a90*/  IADD3 R3, R48, -0x15, RZ ;  /* 0xffffffeb30037810 */ /* 0x000fc40007ffe0ff */
[C---:B------:R-:W-:Y:S02]  /*0aa0*/  IADD3 R7, R48.reuse, -0x17, RZ ;  /* 0xffffffe930077810 */ /* 0x040fe40007ffe0ff */
[----:B------:R-:W-:Y:S02]  /*0ab0*/  ISETP.GE.U32.AND P0, PT, R3, 0x7fffffac, PT ;  /* 0x7fffffac0300780c */ /* 0x000fe40003f06070 */
[----:B------:R-:W-:Y:S02]  /*0ac0*/  ISETP.GE.U32.AND P2, PT, R7, 0x7fffffaa, PT ;  /* 0x7fffffaa0700780c */ /* 0x000fe40003f46070 */
[C---:B------:R-:W-:Y:S02]  /*0ad0*/  IADD3 R3, R48.reuse, -0x1b, RZ ;  /* 0xffffffe530037810 */ /* 0x040fe40007ffe0ff */
[----:B------:R-:W-:Y:S02]  /*0ae0*/  IADD3 R7, R48, -0x16, RZ ;  /* 0xffffffea30077810 */ /* 0x000fe40007ffe0ff */
[----:B------:R-:W-:-:S02]  /*0af0*/  ISETP.GE.U32.AND P6, PT, R3, 0x7fffffa6, PT ;  /* 0x7fffffa60300780c */ /* 0x000fc40003fc6070 */
[----:B------:R-:W-:Y:S02]  /*0b00*/  ISETP.GE.U32.AND P1, PT, R7, 0x7fffffab, PT ;  /* 0x7fffffab0700780c */ /* 0x000fe40003f26070 */
[C---:B------:R-:W-:Y:S02]  /*0b10*/  IADD3 R3, R48.reuse, -0x1f, RZ ;  /* 0xffffffe130037810 */ /* 0x040fe40007ffe0ff */
[----:B------:R-:W-:Y:S02]  /*0b20*/  IADD3 R7, R48, -0x1c, RZ ;  /* 0xffffffe430077810 */ /* 0x000fe40007ffe0ff */
[----:B------:R-:W-:Y:S02]  /*0b30*/  SEL R41, RZ, 0x1fffe, P2 ;  /* 0x0001fffeff297807 */ /* 0x000fe40001000000 */
[----:B------:R-:W-:Y:S02]  /*0b40*/  ISETP.GE.U32.AND P2, PT, R3, 0x7fffffa2, PT ;  /* 0x7fffffa20300780c */ /* 0x000fe40003f46070 */
[----:B------:R-:W-:-:S02]  /*0b50*/  ISETP.GE.U32.AND P4, PT, R7, 0x7fffffa5, PT ;  /* 0x7fffffa50700780c */ /* 0x000fc40003f86070 */
[C---:B------:R-:W-:Y:S02]  /*0b60*/  IADD3 R3, R48.reuse, -0x1e, RZ ;  /* 0xffffffe230037810 */ /* 0x040fe40007ffe0ff */
[----:B------:R-:W-:Y:S02]  /*0b70*/  IADD3 R7, R48, -0x19, RZ ;  /* 0xffffffe730077810 */ /* 0x000fe40007ffe0ff */
[----:B------:R-:W-:Y:S02]  /*0b80*/  SEL R39, RZ, 0x7fff8, P0 ;  /* 0x0007fff8ff277807 */ /* 0x000fe40000000000 */
[----:B------:R-:W-:Y:S02]  /*0b90*/  SEL R38, RZ, 0x1, P3 ;  /* 0x00000001ff267807 */ /* 0x000fe40001800000 */
[----:B------:R-:W-:Y:S02]  /*0ba0*/  ISETP.GE.U32.AND P0, PT, R3, 0x7fffffa3, PT ;  /* 0x7fffffa30300780c */ /* 0x000fe40003f06070 */
[----:B------:R-:W-:Y:S01]  /*0bb0*/  ISETP.GE.U32.AND P3, PT, R7, 0x7fffffa8, PT ;  /* 0x7fffffa80700780c */ /* 0x000fe20003f66070 */
[----:B------:R-:W-:Y:S01]  /*0bc0*/  IMAD.IADD R38, R38, 0x1, R41 ;  /* 0x0000000126267824 */ /* 0x000fe200078e0229 */
[----:B------:R-:W-:-:S02]  /*0bd0*/  IADD3 R3, R48, -0x1, RZ ;  /* 0xffffffff30037810 */ /* 0x000fc40007ffe0ff */
[C---:B------:R-:W-:Y:S02]  /*0be0*/  IADD3 R7, R48.reuse, -0x20, RZ ;  /* 0xffffffe030077810 */ /* 0x040fe40007ffe0ff */
[----:B------:R-:W-:Y:S02]  /*0bf0*/  SEL R45, RZ, 0x1fffe, P6 ;  /* 0x0001fffeff2d7807 */ /* 0x000fe40003000000 */
[----:B------:R-:W-:Y:S02]  /*0c00*/  SEL R36, RZ, 0x4, P1 ;  /* 0x00000004ff247807 */ /* 0x000fe40000800000 */
[----:B------:R-:W-:Y:S02]  /*0c10*/  ISETP.GE.U32.AND P6, PT, R3, 0x7fffffc0, PT ;  /* 0x7fffffc00300780c */ /* 0x000fe40003fc6070 */
[----:B------:R-:W-:Y:S02]  /*0c20*/  ISETP.GE.U32.AND P1, PT, R7, 0x7fffffa1, PT ;  /* 0x7fffffa10700780c */ /* 0x000fe40003f26070 */
[----:B------:R-:W-:-:S02]  /*0c30*/  IADD3 R3, R48, -0x9, RZ ;  /* 0xfffffff730037810 */ /* 0x000fc40007ffe0ff */
[----:B------:R-:W-:Y:S02]  /*0c40*/  IADD3 R7, R48, -0x1d, RZ ;  /* 0xffffffe330077810 */ /* 0x000fe40007ffe0ff */
[----:B------:R-:W-:Y:S02]  /*0c50*/  SEL R43, RZ, 0x7fff8, P3 ;  /* 0x0007fff8ff2b7807 */ /* 0x000fe40001800000 */
[----:B------:R-:W-:Y:S02]  /*0c60*/  SEL R42, RZ, 0x1, P4 ;  /* 0x00000001ff2a7807 */ /* 0x000fe40002000000 */
[----:B------:R-:W-:Y:S01]  /*0c70*/  ISETP.GE.U32.AND P3, PT, R3, 0x7fffffb8, PT ;  /* 0x7fffffb80300780c */ /* 0x000fe20003f66070 */
[----:B------:R-:W-:Y:S01]  /*0c80*/  IMAD R3, R4, c[0x0][0x184], RZ ;  /* 0x0000610004037a24 */ /* 0x000fe200078e02ff */
[----:B------:R-:W-:Y:S01]  /*0c90*/  ISETP.GE.U32.AND P4, PT, R7, 0x7fffffa4, PT ;  /* 0x7fffffa40700780c */ /* 0x000fe20003f86070 */
[----:B------:R-:W-:Y:S01]  /*0ca0*/  IMAD R4, R5, c[0x0][0x184], RZ ;  /* 0x0000610005047a24 */ /* 0x000fe200078e02ff */
[----:B------:R-:W-:Y:S01]  /*0cb0*/  SEL R44, RZ, 0x4, P0 ;  /* 0x00000004ff2c7807 */ /* 0x000fe20000000000 */
[----:B------:R-:W-:Y:S01]  /*0cc0*/  IMAD R5, R6, c[0x0][0x184], RZ ;  /* 0x0000610006057a24 */ /* 0x000fe200078e02ff */
[----:B------:R-:W-:Y:S01]  /*0cd0*/  SEL R47, RZ, 0x7fff8, P4 ;  /* 0x0007fff8ff2f7807 */ /* 0x000fe20002000000 */
[----:B------:R-:W-:Y:S01]  /*0ce0*/  IMAD.IADD R42, R42, 0x1, R45 ;  /* 0x000000012a2a7824 */ /* 0x000fe200078e022d */
[----:B--2---:R-:W-:-:S02]  /*0cf0*/  LEA R15, P4, R2, c[0x0][0x160], 0x2 ;  /* 0x00005800020f7a11 */ /* 0x004fc400078810ff */
[C---:B------:R-:W-:Y:S02]  /*0d00*/  LEA R13, P0, R3.reuse, c[0x0][0x160], 0x2 ;  /* 0x00005800030d7a11 */ /* 0x040fe400078010ff */
[----:B------:R-:W-:Y:S01]  /*0d10*/  LEA.HI.X.SX32 R17, R2, c[0x0][0x164], 0x2, P4 ;  /* 0x0000590002117a11 */ /* 0x000fe200020f16ff */
[----:B------:R-:W-:Y:S01]  /*0d20*/  IMAD.MOV.U32 R78, RZ, RZ, R15 ;  /* 0x000000ffff4e7224 */ /* 0x000fe200078e000f */
[----:B---3--:R-:W-:Y:S01]  /*0d30*/  LEA.HI.X.SX32 R14, R3, c[0x0][0x164], 0x2, P0 ;  /* 0x00005900030e7a11 */ /* 0x008fe200000f16ff */
[----:B------:R-:W-:Y:S01]  /*0d40*/  IMAD.MOV.U32 R70, RZ, RZ, R13 ;  /* 0x000000ffff467224 */ /* 0x000fe200078e000d */
[----:B------:R-:W-:Y:S01]  /*0d50*/  LEA R11, P4, R4, c[0x0][0x160], 0x2 ;  /* 0x00005800040b7a11 */ /* 0x000fe200078810ff */
[----:B------:R-:W-:Y:S01]  /*0d60*/  IMAD.MOV.U32 R79, RZ, RZ, R17 ;  /* 0x000000ffff4f7224 */ /* 0x000fe200078e0011 */
[C---:B------:R-:W-:Y:S01]  /*0d70*/  LEA R9, P0, R5.reuse, c[0x0][0x160], 0x2 ;  /* 0x0000580005097a11 */ /* 0x040fe200078010ff */
[----:B------:R-:W-:Y:S01]  /*0d80*/  IMAD.MOV.U32 R71, RZ, RZ, R14 ;  /* 0x000000ffff477224 */ /* 0x000fe200078e000e */
[----:B------:R-:W-:Y:S01]  /*0d90*/  ISETP.GE.U32.AND P5, PT, R8, 0x7fffffb0, PT ;  /* 0x7fffffb00800780c */ /* 0x000fe20003fa6070 */
[----:B------:R-:W-:Y:S01]  /*0da0*/  IMAD.MOV.U32 R74, RZ, RZ, R11 ;  /* 0x000000ffff4a7224 */ /* 0x000fe200078e000b */
[----:B------:R-:W-:Y:S01]  /*0db0*/  IADD3 R8, R48, -0x1a, RZ ;  /* 0xffffffe630087810 */ /* 0x000fe20007ffe0ff */
[----:B------:R-:W-:Y:S01]  /*0dc0*/  IMAD.MOV.U32 R66, RZ, RZ, R9 ;  /* 0x000000ffff427224 */ /* 0x000fe200078e0009 */
[----:B----4-:R-:W-:Y:S01]  /*0dd0*/  LEA.HI.X.SX32 R12, R4, c[0x0][0x164], 0x2, P4 ;  /* 0x00005900040c7a11 */ /* 0x010fe200020f16ff */
[----:B------:R1:W-:Y:S01]  /*0de0*/  LDGSTS.E [R52], [R78.64], !P6 ;  /* 0x000000004e347fae */ /* 0x0003e2000f121846 */
[----:B------:R-:W-:Y:S01]  /*0df0*/  LEA.HI.X.SX32 R10, R5, c[0x0][0x164], 0x2, P0 ;  /* 0x00005900050a7a11 */ /* 0x000fe200000f16ff */
[----:B------:R-:W-:Y:S01]  /*0e00*/  IMAD.WIDE R156, R240, 0x4, R78 ;  /* 0x00000004f09c7825 */ /* 0x000fe200078e024e */
[----:B------:R-:W-:Y:S01]  /*0e10*/  SEL R35, RZ, 0x7fff8, P5 ;  /* 0x0007fff8ff237807 */ /* 0x000fe20002800000 */
[----:B------:R1:W-:Y:S01]  /*0e20*/  LDGSTS.E [R52+0x200], [R70.64], !P6 ;  /* 0x0020000046347fae */ /* 0x0003e2000f121846 */
[----:B------:R-:W-:Y:S01]  /*0e30*/  ISETP.GE.U32.AND P5, PT, R8, 0x7fffffa7, PT ;  /* 0x7fffffa70800780c */ /* 0x000fe20003fa6070 */
[----:B------:R-:W-:Y:S01]  /*0e40*/  IMAD.MOV.U32 R67, RZ, RZ, R10 ;  /* 0x000000ffff437224 */ /* 0x000fe200078e000a */
[----:B------:R-:W-:Y:S01]  /*0e50*/  MOV R75, R12 ;  /* 0x0000000c004b7202 */ /* 0x000fe20000000f00 */
[----:B------:R-:W-:Y:S01]  /*0e60*/  STL [R1+0x1864], R15 ;  /* 0x0018640f01007387 */ /* 0x000fe20000100800 */
[----:B------:R-:W-:Y:S01]  /*0e70*/  IADD3 R7, R48, -0x5, RZ ;  /* 0xfffffffb30077810 */ /* 0x000fe20007ffe0ff */
[----:B------:R-:W-:Y:S01]  /*0e80*/  IMAD.WIDE R212, R238, 0x4, R78 ;  /* 0x00000004eed47825 */ /* 0x000fe200078e024e */
[C---:B------:R-:W-:Y:S01]  /*0e90*/  IADD3 R6, R48.reuse, -0x34, RZ ;  /* 0xffffffcc30067810 */ /* 0x040fe20007ffe0ff */
[----:B------:R1:W-:Y:S01]  /*0ea0*/  LDGSTS.E [R52+0x400], [R74.64], !P6 ;  /* 0x004000004a347fae */ /* 0x0003e2000f121846 */
[----:B------:R-:W-:-:S02]  /*0eb0*/  IADD3 R2, R48, -0x33, RZ ;  /* 0xffffffcd30027810 */ /* 0x000fc40007ffe0ff */
[----:B------:R-:W-:Y:S01]  /*0ec0*/  IADD3 R3, R48, -0x32, RZ ;  /* 0xffffffce30037810 */ /* 0x000fe20007ffe0ff */
[----:B------:R1:W-:Y:S01]  /*0ed0*/  LDGSTS.E [R52+0x600], [R66.64], !P6 ;  /* 0x0060000042347fae */ /* 0x0003e2000f121846 */
[----:B------:R-:W-:Y:S02]  /*0ee0*/  SEL R40, RZ, 0x4, P5 ;  /* 0x00000004ff287807 */ /* 0x000fe40002800000 */
[----:B------:R-:W-:Y:S01]  /*0ef0*/  ISETP.GE.U32.AND P5, PT, R7, 0x7fffffbc, PT ;  /* 0x7fffffbc0700780c */ /* 0x000fe20003fa6070 */
[----:B------:R-:W-:Y:S01]  /*0f00*/  STL [R1+0x186c], R13 ;  /* 0x00186c0d01007387 */ /* 0x000fe20000100800 */
[----:B------:R-:W-:Y:S02]  /*0f10*/  ISETP.GE.U32.AND P4, PT, R6, 0x7fffff8d, PT ;  /* 0x7fffff8d0600780c */ /* 0x000fe40003f86070 */
[----:B------:R-:W-:Y:S01]  /*0f20*/  ISETP.GE.U32.AND P0, PT, R2, 0x7fffff8e, PT ;  /* 0x7fffff8e0200780c */ /* 0x000fe20003f06070 */
[----:B------:R-:W-:Y:S01]  /*0f30*/  STL [R1+0x1860], R17 ;  /* 0x0018601101007387 */ /* 0x000fe20000100800 */
[----:B------:R-:W-:-:S02]  /*0f40*/  IADD3 R7, R48, -0xd, RZ ;  /* 0xfffffff330077810 */ /* 0x000fc40007ffe0ff */
[C---:B------:R-:W-:Y:S01]  /*0f50*/  IADD3 R2, R48.reuse, -0x31, RZ ;  /* 0xffffffcf30027810 */ /* 0x040fe20007ffe0ff */
[----:B------:R-:W-:Y:S01]  /*0f60*/  STL [R1+0x1874], R11 ;  /* 0x0018740b01007387 */ /* 0x000fe20000100800 */
[----:B------:R-:W-:Y:S02]  /*0f70*/  ISETP.GE.U32.AND P6, PT, R3, 0x7fffff8f, PT ;  /* 0x7fffff8f0300780c */ /* 0x000fe40003fc6070 */
[----:B------:R-:W-:Y:S01]  /*0f80*/  IADD3 R3, R48, -0x38, RZ ;  /* 0xffffffc830037810 */ /* 0x000fe20007ffe0ff */
[----:B------:R-:W-:Y:S01]  /*0f90*/  STL [R1+0x1868], R14 ;  /* 0x0018680e01007387 */ /* 0x000fe20000100800 */
[----:B------:R-:W-:Y:S02]  /*0fa0*/  SEL R49, RZ, 0x1fffe, P2 ;  /* 0x0001fffeff317807 */ /* 0x000fe40001000000 */
[----:B------:R-:W-:Y:S01]  /*0fb0*/  SEL R6, RZ, 0x1, P4 ;  /* 0x00000001ff067807 */ /* 0x000fe20002000000 */
[----:B------:R2:W-:Y:S01]  /*0fc0*/  STL [R1+0x187c], R9 ;  /* 0x00187c0901007387 */ /* 0x0005e20000100800 */
[----:B------:R-:W-:-:S02]  /*0fd0*/  ISETP.GE.U32.AND P2, PT, R7, 0x7fffffb4, PT ;  /* 0x7fffffb40700780c */ /* 0x000fc40003f46070 */
[----:B------:R-:W-:Y:S01]  /*0fe0*/  ISETP.GE.U32.AND P4, PT, R2, 0x7fffff90, PT ;  /* 0x7fffff900200780c */ /* 0x000fe20003f86070 */
[----:B------:R-:W-:Y:S01]  /*0ff0*/  STL [R1+0x1870], R12 ;  /* 0x0018700c01007387 */ /* 0x000fe20000100800 */
[C---:B------:R-:W-:Y:S02]  /*1000*/  IADD3 R2, R48.reuse, -0x37, RZ ;  /* 0xffffffc930027810 */ /* 0x040fe40007ffe0ff */
[----:B------:R-:W-:Y:S01]  /*1010*/  SEL R7, RZ, 0x1fffe, P0 ;  /* 0x0001fffeff077807 */ /* 0x000fe20000000000 */
[----:B------:R3:W-:Y:S01]  /*1020*/  STL [R1+0x1878], R10 ;  /* 0x0018780a01007387 */ /* 0x0007e20000100800 */
[----:B------:R-:W-:Y:S02]  /*1030*/  ISETP.GE.U32.AND P0, PT, R3, 0x7fffff89, PT ;  /* 0x7fffff890300780c */ /* 0x000fe40003f06070 */
[----:B------:R-:W-:Y:S02]  /*1040*/  IADD3 R3, R48, -0x36, RZ ;  /* 0xffffffca30037810 */ /* 0x000fe40007ffe0ff */
[----:B------:R-:W-:-:S02]  /*1050*/  SEL R4, RZ, 0x4, P6 ;  /* 0x00000004ff047807 */ /* 0x000fc40003000000 */
[----:B--2---:R-:W-:Y:S02]  /*1060*/  IADD3 R9, R48, -0x35, RZ ;  /* 0xffffffcb30097810 */ /* 0x004fe40007ffe0ff */
[----:B------:R-:W-:Y:S02]  /*1070*/  ISETP.GE.U32.AND P6, PT, R2, 0x7fffff8a, PT ;  /* 0x7fffff8a0200780c */ /* 0x000fe40003fc6070 */
[----:B------:R-:W-:Y:S02]  /*1080*/  SEL R5, RZ, 0x7fff8, P4 ;  /* 0x0007fff8ff057807 */ /* 0x000fe40002000000 */
[----:B------:R-:W-:Y:S02]  /*1090*/  IADD3 R2, R48, -0x3c, RZ ;  /* 0xffffffc430027810 */ /* 0x000fe40007ffe0ff */
[----:B------:R-:W-:Y:S02]  /*10a0*/  ISETP.GE.U32.AND P4, PT, R3, 0x7fffff8b, PT ;  /* 0x7fffff8b0300780c */ /* 0x000fe40003f86070 */
[----:B------:R-:W-:-:S02]  /*10b0*/  SEL R8, RZ, 0x1, P0 ;  /* 0x00000001ff087807 */ /* 0x000fc40000000000 */
[----:B------:R-:W-:Y:S02]  /*10c0*/  ISETP.GE.U32.AND P0, PT, R9, 0x7fffff8c, PT ;  /* 0x7fffff8c0900780c */ /* 0x000fe40003f06070 */
[----:B------:R-:W-:Y:S02]  /*10d0*/  IADD3 R3, R48, -0x3b, RZ ;  /* 0xffffffc530037810 */ /* 0x000fe40007ffe0ff */
[----:B------:R-:W-:Y:S02]  /*10e0*/  SEL R9, RZ, 0x1fffe, P6 ;  /* 0x0001fffeff097807 */ /* 0x000fe40003000000 */
[----:B------:R-:W-:Y:S02]  /*10f0*/  ISETP.GE.U32.AND P6, PT, R2, 0x7fffff85, PT ;  /* 0x7fffff850200780c */ /* 0x000fe40003fc6070 */
[----:B---3--:R-:W-:Y:S01]  /*1100*/  IADD3 R10, R48, -0x3a, RZ ;  /* 0xffffffc6300a7810 */ /* 0x008fe20007ffe0ff */
[----:B------:R-:W-:Y:S01]  /*1110*/  IMAD.IADD R8, R8, 0x1, R9 ;  /* 0x0000000108087824 */ /* 0x000fe200078e0209 */
[----:B------:R-:W-:-:S02]  /*1120*/  SEL R2, RZ, 0x4, P4 ;  /* 0x00000004ff027807 */ /* 0x000fc40002000000 */
[----:B------:R-:W-:Y:S02]  /*1130*/  ISETP.GE.U32.AND P4, PT, R3, 0x7fffff86, PT ;  /* 0x7fffff860300780c */ /* 0x000fe40003f86070 */
[----:B------:R-:W-:Y:S02]  /*1140*/  IADD3 R11, R48, -0x39, RZ ;  /* 0xffffffc7300b7810 */ /* 0x000fe40007ffe0ff */
[----:B------:R-:W-:Y:S02]  /*1150*/  SEL R3, RZ, 0x7fff8, P0 ;  /* 0x0007fff8ff037807 */ /* 0x000fe40000000000 */
[----:B------:R-:W-:Y:S02]  /*1160*/  ISETP.GE.U32.AND P0, PT, R10, 0x7fffff87, PT ;  /* 0x7fffff870a00780c */ /* 0x000fe40003f06070 */
[----:B------:R-:W-:Y:S02]  /*1170*/  IADD3 R10, R48, -0x3f, RZ ;  /* 0xffffffc1300a7810 */ /* 0x000fe40007ffe0ff */
[----:B------:R-:W-:-:S02]  /*1180*/  SEL R12, RZ, 0x1, P6 ;  /* 0x00000001ff0c7807 */ /* 0x000fc40003000000 */
[----:B------:R-:W-:Y:S02]  /*1190*/  ISETP.GE.U32.AND P6, PT, R11, 0x7fffff88, PT ;  /* 0x7fffff880b00780c */ /* 0x000fe40003fc6070 */
[----:B------:R-:W-:Y:S02]  /*11a0*/  IADD3 R11, R48, -0x40, RZ ;  /* 0xffffffc0300b7810 */ /* 0x000fe40007ffe0ff */
[----:B------:R-:W-:Y:S02]  /*11b0*/  SEL R13, RZ, 0x1fffe, P4 ;  /* 0x0001fffeff0d7807 */ /* 0x000fe40002000000 */
[----:B------:R-:W-:Y:S02]  /*11c0*/  ISETP.GE.U32.AND P4, PT, R10, 0x7fffff82, PT ;  /* 0x7fffff820a00780c */ /* 0x000fe40003f86070 */
[----:B------:R-:W-:Y:S01]  /*11d0*/  IADD3 R15, R48, -0x3e, RZ ;  /* 0xffffffc2300f7810 */ /* 0x000fe20007ffe0ff */
[----:B------:R-:W-:Y:S01]  /*11e0*/  IMAD.IADD R12, R12, 0x1, R13 ;  /* 0x000000010c0c7824 */ /* 0x000fe200078e020d */
[----:B------:R-:W-:-:S02]  /*11f0*/  SEL R10, RZ, 0x4, P0 ;  /* 0x00000004ff0a7807 */ /* 0x000fc40000000000 */
[----:B------:R-:W-:Y:S02]  /*1200*/  ISETP.GE.U32.AND P0, PT, R11, 0x7fffff81, PT ;  /* 0x7fffff810b00780c */ /* 0x000fe40003f06070 */
[C---:B------:R-:W-:Y:S02]  /*1210*/  IADD3 R14, R48.reuse, -0x3d, RZ ;  /* 0xffffffc3300e7810 */ /* 0x040fe40007ffe0ff */
[----:B------:R-:W-:Y:S02]  /*1220*/  SEL R11, RZ, 0x7fff8, P6 ;  /* 0x0007fff8ff0b7807 */ /* 0x000fe40003000000 */
[----:B------:R-:W-:Y:S02]  /*1230*/  ISETP.GE.U32.AND P6, PT, R15, 0x7fffff83, PT ;  /* 0x7fffff830f00780c */ /* 0x000fe40003fc6070 */
[----:B------:R-:W-:Y:S02]  /*1240*/  IADD3 R15, R48, -0x24, RZ ;  /* 0xffffffdc300f7810 */ /* 0x000fe40007ffe0ff */
[----:B------:R-:W-:-:S02]  /*1250*/  SEL R17, RZ, 0x1fffe, P4 ;  /* 0x0001fffeff117807 */ /* 0x000fc40002000000 */
[----:B------:R-:W-:Y:S02]  /*1260*/  ISETP.GE.U32.AND P4, PT, R14, 0x7fffff84, PT ;  /* 0x7fffff840e00780c */ /* 0x000fe40003f86070 */
[----:B------:R-:W-:Y:S02]  /*1270*/  SEL R14, RZ, 0x4, P6 ;  /* 0x00000004ff0e7807 */ /* 0x000fe40003000000 */
[----:B------:R-:W-:Y:S02]  /*1280*/  ISETP.GE.U32.AND P6, PT, R15, 0x7fffff9d, PT ;  /* 0x7fffff9d0f00780c */ /* 0x000fe40003fc6070 */
[----:B------:R-:W-:Y:S02]  /*1290*/  SEL R15, RZ, 0x7fff8, P4 ;  /* 0x0007fff8ff0f7807 */ /* 0x000fe40002000000 */
[----:B------:R-:W-:Y:S02]  /*12a0*/  ISETP.GE.U32.AND P4, PT, R18, 0x7fffff9e, PT ;  /* 0x7fffff9e1200780c */ /* 0x000fe40003f86070 */
[----:B------:R-:W-:-:S02]  /*12b0*/  IADD3 R18, R48, -0x21, RZ ;  /* 0xffffffdf30127810 */ /* 0x000fc40007ffe0ff */
[----:B------:R-:W-:Y:S02]  /*12c0*/  SEL R20, RZ, 0x1, P6 ;  /* 0x00000001ff147807 */ /* 0x000fe40003000000 */
[----:B------:R-:W-:Y:S02]  /*12d0*/  ISETP.GE.U32.AND P6, PT, R19, 0x7fffff9f, PT ;  /* 0x7fffff9f1300780c */ /* 0x000fe40003fc6070 */
[----:B------:R-:W-:Y:S02]  /*12e0*/  IADD3 R19, R48, -0x28, RZ ;  /* 0xffffffd830137810 */ /* 0x000fe40007ffe0ff */
[----:B------:R-:W-:Y:S02]  /*12f0*/  SEL R21, RZ, 0x1fffe, P4 ;  /* 0x0001fffeff157807 */ /* 0x000fe40002000000 */
[----:B------:R-:W-:Y:S02]  /*1300*/  ISETP.GE.U32.AND P4, PT, R18, 0x7fffffa0, PT ;  /* 0x7fffffa01200780c */ /* 0x000fe40003f86070 */
[----:B------:R-:W-:Y:S01]  /*1310*/  SEL R18, RZ, 0x4, P6 ;  /* 0x00000004ff127807 */ /* 0x000fe20003000000 */
[----:B------:R-:W-:Y:S01]  /*1320*/  IMAD.IADD R20, R20, 0x1, R21 ;  /* 0x0000000114147824 */ /* 0x000fe200078e0215 */
[----:B------:R-:W-:-:S02]  /*1330*/  ISETP.GE.U32.AND P6, PT, R19, 0x7fffff99, PT ;  /* 0x7fffff991300780c */ /* 0x000fc40003fc6070 */
[----:B------:R-:W-:Y:S02]  /*1340*/  SEL R19, RZ, 0x7fff8, P4 ;  /* 0x0007fff8ff137807 */ /* 0x000fe40002000000 */
[----:B------:R-:W-:Y:S02]  /*1350*/  ISETP.GE.U32.AND P4, PT, R22, 0x7fffff9a, PT ;  /* 0x7fffff9a1600780c */ /* 0x000fe40003f86070 */
[C---:B------:R-:W-:Y:S02]  /*1360*/  IADD3 R22, R48.reuse, -0x25, RZ ;  /* 0xffffffdb30167810 */ /* 0x040fe40007ffe0ff */
[----:B------:R-:W-:Y:S02]  /*1370*/  SEL R24, RZ, 0x1, P6 ;  /* 0x00000001ff187807 */ /* 0x000fe40003000000 */
[----:B------:R-:W-:Y:S02]  /*1380*/  ISETP.GE.U32.AND P6, PT, R23, 0x7fffff9b, PT ;  /* 0x7fffff9b1700780c */ /* 0x000fe40003fc6070 */
[----:B------:R-:W-:-:S02]  /*1390*/  IADD3 R23, R48, -0x2c, RZ ;  /* 0xffffffd430177810 */ /* 0x000fc40007ffe0ff */
[----:B------:R-:W-:Y:S02]  /*13a0*/  SEL R25, RZ, 0x1fffe, P4 ;  /* 0x0001fffeff197807 */ /* 0x000fe40002000000 */
[----:B------:R-:W-:Y:S02]  /*13b0*/  ISETP.GE.U32.AND P4, PT, R22, 0x7fffff9c, PT ;  /* 0x7fffff9c1600780c */ /* 0x000fe40003f86070 */
[----:B------:R-:W-:Y:S01]  /*13c0*/  SEL R22, RZ, 0x4, P6 ;  /* 0x00000004ff167807 */ /* 0x000fe20003000000 */
[----:B------:R-:W-:Y:S01]  /*13d0*/  IMAD.IADD R24, R24, 0x1, R25 ;  /* 0x0000000118187824 */ /* 0x000fe200078e0219 */
[----:B------:R-:W-:Y:S02]  /*13e0*/  ISETP.GE.U32.AND P6, PT, R23, 0x7fffff95, PT ;  /* 0x7fffff951700780c */ /* 0x000fe40003fc6070 */
[----:B------:R-:W-:Y:S02]  /*13f0*/  SEL R23, RZ, 0x7fff8, P4 ;  /* 0x0007fff8ff177807 */ /* 0x000fe40002000000 */
[----:B------:R-:W-:-:S02]  /*1400*/  ISETP.GE.U32.AND P4, PT, R26, 0x7fffff96, PT ;  /* 0x7fffff961a00780c */ /* 0x000fc40003f86070 */
[C---:B------:R-:W-:Y:S02]  /*1410*/  IADD3 R26, R48.reuse, -0x29, RZ ;  /* 0xffffffd7301a7810 */ /* 0x040fe40007ffe0ff */
[----:B------:R-:W-:Y:S02]  /*1420*/  SEL R28, RZ, 0x1, P6 ;  /* 0x00000001ff1c7807 */ /* 0x000fe40003000000 */
[----:B------:R-:W-:Y:S02]  /*1430*/  ISETP.GE.U32.AND P6, PT, R27, 0x7fffff97, PT ;  /* 0x7fffff971b00780c */ /* 0x000fe40003fc6070 */
[----:B------:R-:W-:Y:S02]  /*1440*/  IADD3 R27, R48, -0x30, RZ ;  /* 0xffffffd0301b7810 */ /* 0x000fe40007ffe0ff */
[----:B------:R-:W-:Y:S02]  /*1450*/  SEL R29, RZ, 0x1fffe, P4 ;  /* 0x0001fffeff1d7807 */ /* 0x000fe40002000000 */
[----:B------:R-:W-:-:S02]  /*1460*/  ISETP.GE.U32.AND P4, PT, R26, 0x7fffff98, PT ;  /* 0x7fffff981a00780c */ /* 0x000fc40003f86070 */
[----:B------:R-:W-:Y:S01]  /*1470*/  SEL R26, RZ, 0x4, P6 ;  /* 0x00000004ff1a7807 */ /* 0x000fe20003000000 */
[----:B------:R-:W-:Y:S01]  /*1480*/  IMAD.IADD R28, R28, 0x1, R29 ;  /* 0x000000011c1c7824 */ /* 0x000fe200078e021d */
[----:B------:R-:W-:Y:S02]  /*1490*/  ISETP.GE.U32.AND P6, PT, R27, 0x7fffff91, PT ;  /* 0x7fffff911b00780c */ /* 0x000fe40003fc6070 */
        /* <DEDUP_REMOVED lines=8> */
[----:B------:R-:W-:Y:S02]  /*1520*/  SEL R30, RZ, 0x4, P6 ;  /* 0x00000004ff1e7807 */ /* 0x000fe40003000000 */
[----:B------:R-:W-:-:S02]  /*1530*/  ISETP.GE.U32.AND P6, PT, R31, 0x7fffffbf, PT ;  /* 0x7fffffbf1f00780c */ /* 0x000fc40003fc6070 */
[----:B------:R-:W-:Y:S02]  /*1540*/  SEL R31, RZ, 0x7fff8, P4 ;  /* 0x0007fff8ff1f7807 */ /* 0x000fe40002000000 */
[----:B------:R-:W-:Y:S02]  /*1550*/  ISETP.GE.U32.AND P4, PT, R46, 0x7fffffbb, PT ;  /* 0x7fffffbb2e00780c */ /* 0x000fe40003f86070 */
[----:B------:R-:W-:Y:S02]  /*1560*/  SEL R46, RZ, 0x1, P1 ;  /* 0x00000001ff2e7807 */ /* 0x000fe40000800000 */
[----:B------:R-:W-:Y:S02]  /*1570*/  SEL R16, RZ, 0x1, P0 ;  /* 0x00000001ff107807 */ /* 0x000fe40000000000 */
[----:B------:R-:W-:Y:S01]  /*1580*/  IADD3 R6, R6, R7, RZ ;  /* 0x0000000706067210 */ /* 0x000fe20007ffe0ff */
[----:B------:R-:W-:Y:S01]  /*1590*/  IMAD.IADD R46, R46, 0x1, R49 ;  /* 0x000000012e2e7824 */ /* 0x000fe200078e0231 */
[----:B------:R-:W-:Y:S01]  /*15a0*/  LOP3.LUT R42, R42, 0x3, RZ, 0xc0, !PT ;  /* 0x000000032a2a7812 */ /* 0x000fe200078ec0ff */
[----:B------:R-:W-:Y:S01]  /*15b0*/  IMAD.IADD R16, R16, 0x1, R17 ;  /* 0x0000000110107824 */ /* 0x000fe200078e0211 */
[----:B------:R-:W-:-:S02]  /*15c0*/  LOP3.LUT R6, R6, 0x3, RZ, 0xc0, !PT ;  /* 0x0000000306067812 */ /* 0x000fc400078ec0ff */
[----:B------:R-:W-:Y:S02]  /*15d0*/  LOP3.LUT R46, R46, 0x3, RZ, 0xc0, !PT ;  /* 0x000000032e2e7812 */ /* 0x000fe400078ec0ff */
[----:B------:R-:W-:Y:S02]  /*15e0*/  IADD3 R32, R32, R33, RZ ;  /* 0x0000002120207210 */ /* 0x000fe40007ffe0ff */
[----:B------:R-:W-:Y:S02]  /*15f0*/  IADD3 R44, R46, R47, R44 ;  /* 0x0000002f2e2c7210 */ /* 0x000fe40007ffe02c */
[----:B------:R-:W-:Y:S02]  /*1600*/  LOP3.LUT R24, R24, 0x3, RZ, 0xc0, !PT ;  /* 0x0000000318187812 */ /* 0x000fe400078ec0ff */
[----:B------:R-:W-:Y:S02]  /*1610*/  LOP3.LUT R8, R8, 0x3, RZ, 0xc0, !PT ;  /* 0x0000000308087812 */ /* 0x000fe400078ec0ff */
[----:B------:R-:W-:-:S02]  /*1620*/  LOP3.LUT R16, R16, 0x3, RZ, 0xc0, !PT ;  /* 0x0000000310107812 */ /* 0x000fc400078ec0ff */
[----:B------:R-:W-:Y:S02]  /*1630*/  IADD3 R4, R6, R5, R4 ;  /* 0x0000000506047210 */ /* 0x000fe40007ffe004 */
[----:B------:R-:W-:Y:S02]  /*1640*/  LOP3.LUT R38, R38, 0x3, RZ, 0xc0, !PT ;  /* 0x0000000326267812 */ /* 0x000fe400078ec0ff */
[----:B------:R-:W-:Y:S02]  /*1650*/  IADD3 R40, R42, R43, R40 ;  /* 0x0000002b2a287210 */ /* 0x000fe40007ffe028 */
[----:B------:R-:W-:Y:S02]  /*1660*/  LOP3.LUT R5, R44, 0xf, RZ, 0xc0, !PT ;  /* 0x0000000f2c057812 */ /* 0x000fe400078ec0ff */
[----:B------:R-:W-:Y:S02]  /*1670*/  IADD3 R22, R24, R23, R22 ;  /* 0x0000001718167210 */ /* 0x000fe40007ffe016 */
[----:B------:R-:W-:Y:S01]  /*1680*/  LOP3.LUT R32, R32, 0x3, RZ, 0xc0, !PT ;  /* 0x0000000320207812 */ /* 0x000fe200078ec0ff */
[----:B------:R-:W-:Y:S01]  /*1690*/  IMAD R40, R40, 0x10, R5 ;  /* 0x0000001028287824 */ /* 0x000fe200078e0205 */
[----:B------:R-:W-:Y:S01]  /*16a0*/  IADD3 R2, R8, R3, R2 ;  /* 0x0000000308027210 */ /* 0x000fe20007ffe002 */
[----:B------:R-:W-:Y:S01]  /*16b0*/  IMAD.SHL.U32 R5, R22, 0x100, RZ ;  /* 0x0000010016057824 */ /* 0x000fe200078e00ff */
[----:B------:R-:W-:-:S02]  /*16c0*/  LOP3.LUT R12, R12, 0x3, RZ, 0xc0, !PT ;  /* 0x000000030c0c7812 */ /* 0x000fc400078ec0ff */
[----:B------:R-:W-:Y:S01]  /*16d0*/  IADD3 R14, R16, R15, R14 ;  /* 0x0000000f100e7210 */ /* 0x000fe20007ffe00e */
[----:B------:R-:W-:Y:S01]  /*16e0*/  IMAD.SHL.U32 R2, R2, 0x100, RZ ;  /* 0x0000010002027824 */ /* 0x000fe200078e00ff */
[----:B------:R-:W-:Y:S02]  /*16f0*/  IADD3 R36, R38, R39, R36 ;  /* 0x0000002726247210 */ /* 0x000fe40007ffe024 */
[----:B------:R-:W-:Y:S02]  /*1700*/  LOP3.LUT R28, R28, 0x3, RZ, 0xc0, !PT ;  /* 0x000000031c1c7812 */ /* 0x000fe400078ec0ff */
[----:B------:R-:W-:Y:S01]  /*1710*/  IADD3 R30, R32, R31, R30 ;  /* 0x0000001f201e7210 */ /* 0x000fe20007ffe01e */
[----:B------:R-:W-:Y:S01]  /*1720*/  IMAD.SHL.U32 R9, R36, 0x100, RZ ;  /* 0x0000010024097824 */ /* 0x000fe200078e00ff */
[----:B------:R-:W-:Y:S02]  /*1730*/  IADD3 R10, R12, R11, R10 ;  /* 0x0000000b0c0a7210 */ /* 0x000fe40007ffe00a */
[----:B------:R-:W-:-:S02]  /*1740*/  LOP3.LUT R3, R14, 0xf, RZ, 0xc0, !PT ;  /* 0x0000000f0e037812 */ /* 0x000fc400078ec0ff */
[----:B------:R-:W-:Y:S02]  /*1750*/  LOP3.LUT R20, R20, 0x3, RZ, 0xc0, !PT ;  /* 0x0000000314147812 */ /* 0x000fe400078ec0ff */
[----:B------:R-:W-:Y:S01]  /*1760*/  IADD3 R26, R28, R27, R26 ;  /* 0x0000001b1c1a7210 */ /* 0x000fe20007ffe01a */
[----:B------:R-:W-:Y:S01]  /*1770*/  IMAD R10, R10, 0x10, R3 ;  /* 0x000000100a0a7824 */ /* 0x000fe200078e0203 */
[----:B------:R-:W-:Y:S02]  /*1780*/  LOP3.LUT R7, R30, 0xf, RZ, 0xc0, !PT ;  /* 0x0000000f1e077812 */ /* 0x000fe400078ec0ff */
[----:B------:R-:W-:Y:S02]  /*1790*/  LOP3.LUT R37, R37, 0x3, RZ, 0xc0, !PT ;  /* 0x0000000325257812 */ /* 0x000fe400078ec0ff */
[----:B------:R-:W-:Y:S01]  /*17a0*/  IADD3 R18, R20, R19, R18 ;  /* 0x0000001314127210 */ /* 0x000fe20007ffe012 */
[----:B------:R-:W-:Y:S01]  /*17b0*/  IMAD R7, R26, 0x10, R7 ;  /* 0x000000101a077824 */ /* 0x000fe200078e0207 */
[----:B------:R-:W-:-:S02]  /*17c0*/  LOP3.LUT R5, R5, 0xf00, RZ, 0xe2, !PT ;  /* 0x00000f0005057812 */ /* 0x000fc400078ee2ff */
[----:B------:R-:W-:Y:S02]  /*17d0*/  LOP3.LUT R3, R2, 0xf00, RZ, 0xe2, !PT ;  /* 0x00000f0002037812 */ /* 0x000fe400078ee2ff */
[----:B------:R-:W-:Y:S01]  /*17e0*/  IADD3 R34, R37, R35, R34 ;  /* 0x0000002325227210 */ /* 0x000fe20007ffe022 */
[----:B------:R-:W-:Y:S01]  /*17f0*/  IMAD R18, R18, 0x1000, R5 ;  /* 0x0000100012127824 */ /* 0x000fe200078e0205 */
[----:B------:R-:W-:Y:S01]  /*1800*/  LOP3.LUT R9, R9, 0xf00, RZ, 0xe2, !PT ;  /* 0x00000f0009097812 */ /* 0x000fe200078ee2ff */
[----:B------:R-:W-:Y:S01]  /*1810*/  IMAD R4, R4, 0x1000, R3 ;  /* 0x0000100004047824 */ /* 0x000fe200078e0203 */
[----:B------:R-:W-:Y:S01]  /*1820*/  LOP3.LUT R5, R10, 0xff, RZ, 0xc0, !PT ;  /* 0x000000ff0a057812 */ /* 0x000fe200078ec0ff */
[----:B------:R-:W-:Y:S01]  /*1830*/  IMAD.SHL.U32 R3, R240, 0x4, RZ ;  /* 0x00000004f0037824 */ /* 0x000fe200078e00ff */
[----:B------:R-:W-:Y:S02]  /*1840*/  LEA R9, R34, R9, 0xc ;  /* 0x0000000922097211 */ /* 0x000fe400078e60ff */
[----:B------:R-:W-:Y:S01]  /*1850*/  LOP3.LUT R40, R40, 0xff, RZ, 0xc0, !PT ;  /* 0x000000ff28287812 */ /* 0x000fe200078ec0ff */
[----:B------:R-:W-:Y:S01]  /*1860*/  IMAD.IADD R4, R4, 0x1, R5 ;  /* 0x0000000104047824 */ /* 0x000fe200078e0205 */
[----:B------:R-:W-:Y:S01]  /*1870*/  LOP3.LUT R7, R7, 0xff, RZ, 0xc0, !PT ;  /* 0x000000ff07077812 */ /* 0x000fe200078ec0ff */
[----:B------:R-:W-:Y:S01]  /*1880*/  IMAD.WIDE R26, R3, 0x4, R78 ;  /* 0x00000004031a7825 */ /* 0x000fe200078e024e */
[----:B------:R-:W-:-:S02]  /*1890*/  IADD3 R2, R48, -0xa, RZ ;  /* 0xfffffff630027810 */ /* 0x000fc40007ffe0ff */
[----:B------:R-:W-:Y:S01]  /*18a0*/  IADD3 R7, R18, R7, RZ ;  /* 0x0000000712077210 */ /* 0x000fe20007ffe0ff */
[----:B------:R-:W-:Y:S01]  /*18b0*/  IMAD.WIDE R56, R3, 0x4, R70 ;  /* 0x0000000403387825 */ /* 0x000fe200078e0246 */
[----:B------:R2:W-:Y:S01]  /*18c0*/  LDGSTS.E [R52+0x2000], [R26.64], !P5 ;  /* 0x020000001a347fae */ /* 0x0005e2000e921846 */
[----:B------:R-:W-:Y:S02]  /*18d0*/  LOP3.LUT R19, R52, 0x20, RZ, 0x3c, !PT ;  /* 0x0000002034137812 */ /* 0x000fe400078e3cff */
[----:B------:R-:W-:Y:S01]  /*18e0*/  IMAD.IADD R40, R9, 0x1, R40 ;  /* 0x0000000109287824 */ /* 0x000fe200078e0228 */
[----:B------:R-:W-:Y:S01]  /*18f0*/  STL.64 [R1+0x20], R56 ;  /* 0x0000203801007387 */ /* 0x000fe20000100a00 */
[----:B------:R-:W-:Y:S01]  /*1900*/  IMAD.SHL.U32 R5, R240, 0x8, RZ ;  /* 0x00000008f0057824 */ /* 0x000fe200078e00ff */
[----:B------:R-:W-:Y:S01]  /*1910*/  PRMT R9, R4, 0x5410, R7 ;  /* 0x0000541004097816 */ /* 0x000fe20000000007 */
[----:B------:R-:W-:Y:S01]  /*1920*/  IMAD.WIDE R54, R3, 0x4, R74 ;  /* 0x0000000403367825 */ /* 0x000fe200078e024a */
[----:B------:R3:W-:Y:S01]  /*1930*/  LDGSTS.E [R52+0x2200], [R56.64], !P5 ;  /* 0x0220000038347fae */ /* 0x0007e2000e921846 */
[----:B------:R-:W-:-:S02]  /*1940*/  LOP3.LUT R4, R40, 0xffff, RZ, 0xc0, !PT ;  /* 0x0000ffff28047812 */ /* 0x000fc400078ec0ff */
[----:B------:R-:W-:Y:S01]  /*1950*/  IMAD.WIDE R50, R3, 0x4, R66 ;  /* 0x0000000403327825 */ /* 0x000fe200078e0242 */
[----:B------:R-:W-:Y:S01]  /*1960*/  STL.64 [R1+0x28], R54 ;  /* 0x0000283601007387 */ /* 0x000fe20000100a00 */
[----:B------:R-:W-:Y:S02]  /*1970*/  SHF.R.U32.HI R8, RZ, 0x6, R164 ;  /* 0x00000006ff087819 */ /* 0x000fe400000116a4 */
[C---:B------:R-:W-:Y:S01]  /*1980*/  IMAD.WIDE R34, R5.reuse, 0x4, R78 ;  /* 0x0000000405227825 */ /* 0x040fe200078e024e */
[----:B------:R-:W-:Y:S01]  /*1990*/  STL [R1+0x2488], R26 ;  /* 0x0024881a01007387 */ /* 0x000fe20000100800 */
[----:B------:R-:W-:Y:S02]  /*19a0*/  SGXT.U32 R8, R8, 0x1 ;  /* 0x000000010808781a */ /* 0x000fe40000000000 */
[----:B------:R-:W-:Y:S01]  /*19b0*/  IMAD.WIDE R14, R5, 0x4, R70 ;  /* 0x00000004050e7825 */ /* 0x000fe200078e0246 */
[----:B------:R1:W-:Y:S01]  /*19c0*/  LDGSTS.E [R52+0x2400], [R54.64], !P5 ;  /* 0x0240000036347fae */ /* 0x0003e2000e921846 */
[----:B------:R-:W-:-:S02]  /*19d0*/  LOP3.LUT R8, R0, R8, RZ, 0xfc, !PT ;  /* 0x0000000800087212 */ /* 0x000fc400078efcff */
[C---:B------:R-:W-:Y:S01]  /*19e0*/  IMAD.WIDE R12, R5.reuse, 0x4, R74 ;  /* 0x00000004050c7825 */ /* 0x040fe200078e024a */
[----:B------:R4:W-:Y:S01]  /*19f0*/  STL.64 [R1+0x30], R50 ;  /* 0x0000303201007387 */ /* 0x0009e20000100a00 */
[----:B------:R-:W-:Y:S02]  /*1a00*/  IABS R225, R8 ;  /* 0x0000000800e17213 */ /* 0x000fe40000000000 */
[----:B------:R-:W-:Y:S01]  /*1a10*/  IMAD R3, R240, 0xc, RZ ;  /* 0x0000000cf0037824 */ /* 0x000fe200078e02ff */
[----:B------:R4:W-:Y:S01]  /*1a20*/  LDGSTS.E [R52+0x2600], [R50.64], !P5 ;  /* 0x0260000032347fae */ /* 0x0009e2000e921846 */
[----:B------:R-:W-:Y:S01]  /*1a30*/  IMAD.WIDE R10, R5, 0x4, R66 ;  /* 0x00000004050a7825 */ /* 0x000fe200078e0242 */
[----:B------:R-:W-:Y:S02]  /*1a40*/  ISETP.GE.U32.AND P5, PT, R2, 0x7fffffb7, PT ;  /* 0x7fffffb70200780c */ /* 0x000fe40003fa6070 */
[----:B------:R-:W-:Y:S01]  /*1a50*/  STL [R1+0x2484], R27 ;  /* 0x0024841b01007387 */ /* 0x000fe20000100800 */
[----:B------:R-:W-:Y:S01]  /*1a60*/  SHF.R.U32.HI R2, RZ, 0xf, R4 ;  /* 0x0000000fff027819 */ /* 0x000fe20000011604 */
[C---:B------:R-:W-:Y:S01]  /*1a70*/  IMAD.WIDE R42, R3.reuse, 0x4, R78 ;  /* 0x00000004032a7825 */ /* 0x040fe200078e024e */
[----:B------:R-:W-:Y:S01]  /*1a80*/  IADD3 R18, R48, -0x3, RZ ;  /* 0xfffffffd30127810 */ /* 0x000fe20007ffe0ff */
[----:B------:R-:W-:Y:S02]  /*1a90*/  STL.64 [R1+0xa0], R14 ;  /* 0x0000a00e01007387 */ /* 0x000fe40000100a00 */
[----:B------:R-:W-:-:S02]  /*1aa0*/  IMAD.WIDE R6, R3, 0x4, R66 ;  /* 0x0000000403067825 */ /* 0x000fc400078e0242 */
[----:B------:R1:W-:Y:S02]  /*1ab0*/  LDGSTS.E [R52+0x4000], [R34.64], !P3 ;  /* 0x0400000022347fae */ /* 0x0003e4000d921846 */
[----:B------:R-:W-:Y:S02]  /*1ac0*/  IMAD.SHL.U32 R5, R240, 0x10, RZ ;  /* 0x00000010f0057824 */ /* 0x000fe400078e00ff */
[----:B------:R5:W-:Y:S02]  /*1ad0*/  STL.64 [R1+0xb8], R12 ;  /* 0x0000b80c01007387 */ /* 0x000be40000100a00 */
[----:B----4-:R-:W-:Y:S02]  /*1ae0*/  IMAD.WIDE R50, R5, 0x4, R78 ;  /* 0x0000000405327825 */ /* 0x010fe400078e024e */
[----:B------:R4:W-:Y:S04]  /*1af0*/  LDGSTS.E [R52+0x4200], [R14.64], !P3 ;  /* 0x042000000e347fae */ /* 0x0009e8000d921846 */
[----:B------:R-:W-:Y:S04]  /*1b00*/  STL [R1+0x2490], R34 ;  /* 0x0024902201007387 */ /* 0x000fe80000100800 */
[----:B------:R5:W-:Y:S04]  /*1b10*/  LDGSTS.E [R52+0x4400], [R12.64], !P3 ;  /* 0x044000000c347fae */ /* 0x000be8000d921846 */
[----:B------:R1:W-:Y:S04]  /*1b20*/  STL.64 [R1+0xc0], R10 ;  /* 0x0000c00a01007387 */ /* 0x0003e80000100a00 */
[----:B------:R1:W-:Y:S01]  /*1b30*/  LDGSTS.E [R52+0x4600], [R10.64], !P3 ;  /* 0x046000000a347fae */ /* 0x0003e2000d921846 */
[----:B------:R-:W-:-:S02]  /*1b40*/  LOP3.LUT P3, RZ, R2, 0x1, RZ, 0xc0, !PT ;  /* 0x0000000102ff7812 */ /* 0x000fc4000786c0ff */
[----:B------:R-:W-:Y:S01]  /*1b50*/  SHF.R.U32.HI R2, RZ, 0xb, R4 ;  /* 0x0000000bff027819 */ /* 0x000fe20000011604 */
[C---:B-----5:R-:W-:Y:S01]  /*1b60*/  IMAD.WIDE R12, R3.reuse, 0x4, R70 ;  /* 0x00000004030c7825 */ /* 0x060fe200078e0246 */
[----:B------:R5:W-:Y:S04]  /*1b70*/  LDGSTS.E [R52+0x6000], [R42.64], !P2 ;  /* 0x060000002a347fae */ /* 0x000be8000d121846 */
[----:B------:R2:W-:Y:S01]  /*1b80*/  LDGSTS.E [R52+0x6200], [R12.64], !P2 ;  /* 0x062000000c347fae */ /* 0x0005e2000d121846 */
[----:B-1----:R-:W-:-:S03]  /*1b90*/  IMAD.WIDE R10, R3, 0x4, R74 ;  /* 0x00000004030a7825 */ /* 0x002fc600078e024a */
[----:B------:R-:W-:Y:S01]  /*1ba0*/  STL [R1+0x248c], R35 ;  /* 0x00248c2301007387 */ /* 0x000fe20000100800 */
[----:B------:R-:W-:-:S03]  /*1bb0*/  IMAD R3, R240, 0x14, RZ ;  /* 0x00000014f0037824 */ /* 0x000fc600078e02ff */
[----:B------:R1:W-:Y:S01]  /*1bc0*/  LDGSTS.E [R52+0x6400], [R10.64], !P2 ;  /* 0x064000000a347fae */ /* 0x0003e2000d121846 */
[----:B------:R-:W-:-:S03]  /*1bd0*/  IMAD.WIDE R68, R3, 0x4, R78 ;  /* 0x0000000403447825 */ /* 0x000fc600078e024e */
[----:B------:R1:W-:Y:S01]  /*1be0*/  LDGSTS.E [R52+0x6600], [R6.64], !P2 ;  /* 0x0660000006347fae */ /* 0x0003e2000d121846 */
[----:B------:R-:W-:Y:S02]  /*1bf0*/  LOP3.LUT P2, RZ, R2, 0x1, RZ, 0xc0, !PT ;  /* 0x0000000102ff7812 */ /* 0x000fe4000784c0ff */
[----:B------:R-:W-:Y:S01]  /*1c00*/  SHF.R.U32.HI R2, RZ, 0x7, R4 ;  /* 0x00000007ff027819 */ /* 0x000fe20000011604 */
[----:B------:R2:W-:Y:S01]  /*1c10*/  STL.64 [R1+0x1a0], R12 ;  /* 0x0001a00c01007387 */ /* 0x0005e20000100a00 */
[----:B----4-:R-:W-:-:S03]  /*1c20*/  IMAD.WIDE R14, R3, 0x4, R70 ;  /* 0x00000004030e7825 */ /* 0x010fc600078e0246 */
[----:B------:R1:W-:Y:S04]  /*1c30*/  STL.64 [R1+0x1c0], R10 ;  /* 0x0001c00a01007387 */ /* 0x0003e80000100a00 */
[----:B------:R-:W-:Y:S01]  /*1c40*/  STL [R1+0x2498], R42 ;  /* 0x0024982a01007387 */ /* 0x000fe20000100800 */
[----:B--2---:R-:W-:-:S03]  /*1c50*/  IMAD.WIDE R12, R5, 0x4, R70 ;  /* 0x00000004050c7825 */ /* 0x004fc600078e0246 */
[----:B------:R2:W-:Y:S01]  /*1c60*/  STL.64 [R1+0x1c8], R6 ;  /* 0x0001c80601007387 */ /* 0x0005e20000100a00 */
[----:B-1----:R-:W-:-:S03]  /*1c70*/  IMAD.WIDE R10, R5, 0x4, R74 ;  /* 0x00000004050a7825 */ /* 0x002fc600078e024a */
[----:B------:R5:W-:Y:S04]  /*1c80*/  LDGSTS.E [R52+0x8000], [R50.64], P3 ;  /* 0x0800000032347fae */ /* 0x000be80009921846 */
[----:B------:R1:W-:Y:S01]  /*1c90*/  LDGSTS.E [R52+0x8200], [R12.64], P3 ;  /* 0x082000000c347fae */ /* 0x0003e20009921846 */
[----:B--2---:R-:W-:-:S03]  /*1ca0*/  IMAD.WIDE R6, R5, 0x4, R66 ;  /* 0x0000000405067825 */ /* 0x004fc600078e0242 */
[----:B------:R-:W-:Y:S01]  /*1cb0*/  STL [R1+0x2494], R43 ;  /* 0x0024942b01007387 */ /* 0x000fe20000100800 */
[----:B------:R-:W-:-:S03]  /*1cc0*/  IMAD R5, R240, 0x18, RZ ;  /* 0x00000018f0057824 */ /* 0x000fc600078e02ff */
[----:B------:R2:W-:Y:S01]  /*1cd0*/  LDGSTS.E [R52+0x8400], [R10.64], P3 ;  /* 0x084000000a347fae */ /* 0x0005e20009921846 */
[----:B------:R-:W-:-:S03]  /*1ce0*/  IMAD.WIDE R84, R5, 0x4, R78 ;  /* 0x0000000405547825 */ /* 0x000fc600078e024e */
[----:B------:R1:W-:Y:S04]  /*1cf0*/  STL.64 [R1+0x230], R12 ;  /* 0x0002300c01007387 */ /* 0x0003e80000100a00 */
[----:B------:R4:W-:Y:S01]  /*1d00*/  LDGSTS.E [R52+0x8600], [R6.64], P3 ;  /* 0x0860000006347fae */ /* 0x0009e20009921846 */
[----:B------:R-:W-:Y:S02]  /*1d10*/  LOP3.LUT P3, RZ, R2, 0x1, RZ, 0xc0, !PT ;  /* 0x0000000102ff7812 */ /* 0x000fe4000786c0ff */
[----:B------:R-:W-:Y:S01]  /*1d20*/  SHF.R.U32.HI R2, RZ, 0x3, R4 ;  /* 0x00000003ff027819 */ /* 0x000fe20000011604 */
[----:B------:R2:W-:Y:S01]  /*1d30*/  STL.64 [R1+0x238], R10 ;  /* 0x0002380a01007387 */ /* 0x0005e20000100a00 */
[----:B-1----:R-:W-:-:S03]  /*1d40*/  IMAD.WIDE R12, R3, 0x4, R74 ;  /* 0x00000004030c7825 */ /* 0x002fc600078e024a */
[----:B------:R5:W-:Y:S04]  /*1d50*/  LDGSTS.E [R52+0xa000], [R68.64], P2 ;  /* 0x0a00000044347fae */ /* 0x000be80009121846 */
[----:B------:R-:W-:Y:S01]  /*1d60*/  STL [R1+0x24a0], R50 ;  /* 0x0024a03201007387 */ /* 0x000fe20000100800 */
[----:B--2---:R-:W-:-:S03]  /*1d70*/  IMAD.WIDE R10, R3, 0x4, R66 ;  /* 0x00000004030a7825 */ /* 0x004fc600078e0242 */
[----:B------:R1:W-:Y:S01]  /*1d80*/  LDGSTS.E [R52+0xa200], [R14.64], P2 ;  /* 0x0a2000000e347fae */ /* 0x0003e20009121846 */
[----:B------:R-:W-:-:S03]  /*1d90*/  IMAD R3, R240, 0x1c, RZ ;  /* 0x0000001cf0037824 */ /* 0x000fc600078e02ff */
[----:B------:R4:W-:Y:S01]  /*1da0*/  STL.64 [R1+0x240], R6 ;  /* 0x0002400601007387 */ /* 0x0009e20000100a00 */
[----:B------:R-:W-:-:S03]  /*1db0*/  IMAD.WIDE R100, R3, 0x4, R78 ;  /* 0x0000000403647825 */ /* 0x000fc600078e024e */
[----:B------:R2:W-:Y:S04]  /*1dc0*/  LDGSTS.E [R52+0xa400], [R12.64], P2 ;  /* 0x0a4000000c347fae */ /* 0x0005e80009121846 */
[----:B------:R-:W-:Y:S04]  /*1dd0*/  STL [R1+0x249c], R51 ;  /* 0x00249c3301007387 */ /* 0x000fe80000100800 */
[----:B------:R1:W-:Y:S01]  /*1de0*/  LDGSTS.E [R52+0xa600], [R10.64], P2 ;  /* 0x0a6000000a347fae */ /* 0x0003e20009121846 */
[----:B------:R-:W-:Y:S01]  /*1df0*/  LOP3.LUT P2, RZ, R2, 0x1, RZ, 0xc0, !PT ;  /* 0x0000000102ff7812 */ /* 0x000fe2000784c0ff */
[----:B----4-:R-:W-:Y:S01]  /*1e00*/  IMAD R7, R240, 0x34, RZ ;  /* 0x00000034f0077824 */ /* 0x010fe200078e02ff */
[----:B------:R-:W-:Y:S01]  /*1e10*/  SHF.R.U64 R2, R9, 0x1f, RZ ;  /* 0x0000001f09027819 */ /* 0x000fe200000012ff */
[----:B------:R1:W-:Y:S01]  /*1e20*/  STL.64 [R1+0x2a8], R14 ;  /* 0x0002a80e01007387 */ /* 0x0003e20000100a00 */
[----:B------:R-:W-:Y:S01]  /*1e30*/  IABS R6, c[0x0][0x17c] ;  /* 0x00005f0000067a13 */ /* 0x000fe20000000000 */
[----:B------:R-:W-:-:S02]  /*1e40*/  IMAD.WIDE R200, R7, 0x4, R78 ;  /* 0x0000000407c87825 */ /* 0x000fc400078e024e */
[----:B------:R2:W-:Y:S04]  /*1e50*/  STL.64 [R1+0x2b0], R12 ;  /* 0x0002b00c01007387 */ /* 0x0005e80000100a00 */
[----:B------:R-:W-:Y:S01]  /*1e60*/  STL [R1+0x24a8], R68 ;  /* 0x0024a84401007387 */ /* 0x000fe20000100800 */
[----:B-1----:R-:W-:-:S03]  /*1e70*/  IMAD.WIDE R14, R5, 0x4, R70 ;  /* 0x00000004050e7825 */ /* 0x002fc600078e0246 */
[----:B------:R1:W-:Y:S01]  /*1e80*/  STL.64 [R1+0x2b8], R10 ;  /* 0x0002b80a01007387 */ /* 0x0003e20000100a00 */
[----:B--2---:R-:W-:-:S03]  /*1e90*/  IMAD.WIDE R12, R5, 0x4, R74 ;  /* 0x00000004050c7825 */ /* 0x004fc600078e024a */
[----:B------:R-:W-:Y:S04]  /*1ea0*/  STL [R1+0x24a4], R69 ;  /* 0x0024a44501007387 */ /* 0x000fe80000100800 */
[----:B------:R5:W-:Y:S01]  /*1eb0*/  LDGSTS.E [R52+0xc000], [R84.64], P3 ;  /* 0x0c00000054347fae */ /* 0x000be20009921846 */
[----:B-1----:R-:W-:-:S03]  /*1ec0*/  IMAD.WIDE R10, R5, 0x4, R66 ;  /* 0x00000004050a7825 */ /* 0x002fc600078e0242 */
[----:B------:R1:W-:Y:S01]  /*1ed0*/  STL.64 [R1+0x2f0], R14 ;  /* 0x0002f00e01007387 */ /* 0x0003e20000100a00 */
[----:B------:R-:W-:-:S03]  /*1ee0*/  IMAD.SHL.U32 R5, R240, 0x20, RZ ;  /* 0x00000020f0057824 */ /* 0x000fc600078e00ff */
[----:B------:R1:W-:Y:S01]  /*1ef0*/  LDGSTS.E [R52+0xc200], [R14.64], P3 ;  /* 0x0c2000000e347fae */ /* 0x0003e20009921846 */
[----:B------:R-:W-:-:S03]  /*1f00*/  IMAD.WIDE R116, R5, 0x4, R78 ;  /* 0x0000000405747825 */ /* 0x000fc600078e024e */
[----:B------:R2:W-:Y:S04]  /*1f10*/  STL.64 [R1+0x308], R12 ;  /* 0x0003080c01007387 */ /* 0x0005e80000100a00 */
[----:B------:R2:W-:Y:S04]  /*1f20*/  LDGSTS.E [R52+0xc400], [R12.64], P3 ;  /* 0x0c4000000c347fae */ /* 0x0005e80009921846 */
[----:B------:R-:W-:Y:S01]  /*1f30*/  STL [R1+0x24b0], R84 ;  /* 0x0024b05401007387 */ /* 0x000fe20000100800 */
[----:B-1----:R-:W-:-:S03]  /*1f40*/  IMAD.WIDE R14, R3, 0x4, R70 ;  /* 0x00000004030e7825 */ /* 0x002fc600078e0246 */
[----:B------:R1:W-:Y:S01]  /*1f50*/  LDGSTS.E [R52+0xc600], [R10.64], P3 ;  /* 0x0c6000000a347fae */ /* 0x0003e20009921846 */
[----:B------:R-:W-:Y:S02]  /*1f60*/  LOP3.LUT P3, RZ, R2, 0x1, RZ, 0xc0, !PT ;  /* 0x0000000102ff7812 */ /* 0x000fe4000786c0ff */
[----:B------:R-:W4:Y:S01]  /*1f70*/  I2F.RP R2, R6 ;  /* 0x0000000600027306 */ /* 0x000f220000209400 */
[----:B------:R1:W-:Y:S01]  /*1f80*/  STL.64 [R1+0x348], R10 ;  /* 0x0003480a01007387 */ /* 0x0003e20000100a00 */
[----:B--2---:R-:W-:-:S03]  /*1f90*/  IMAD.WIDE R12, R3, 0x4, R74 ;  /* 0x00000004030c7825 */ /* 0x004fc600078e024a */
[----:B------:R5:W-:Y:S04]  /*1fa0*/  LDGSTS.E [R52+0xe000], [R100.64], P2 ;  /* 0x0e00000064347fae */ /* 0x000be80009121846 */
[----:B------:R2:W-:Y:S01]  /*1fb0*/  LDGSTS.E [R52+0xe200], [R14.64], P2 ;  /* 0x0e2000000e347fae */ /* 0x0005e20009121846 */
[----:B-1----:R-:W-:Y:S01]  /*1fc0*/  IMAD.WIDE R10, R3, 0x4, R66 ;  /* 0x00000004030a7825 */ /* 0x002fe200078e0242 */
[----:B------:R-:W-:Y:S02]  /*1fd0*/  SHF.R.U64 R3, R9, 0x1b, RZ ;  /* 0x0000001b09037819 */ /* 0x000fe400000012ff */
[----:B------:R1:W-:Y:S01]  /*1fe0*/  LDGSTS.E [R52+0xe400], [R12.64], P2 ;  /* 0x0e4000000c347fae */ /* 0x0003e20009121846 */
[----:B----4-:R-:W4:Y:S03]  /*1ff0*/  MUFU.RCP R2, R2 ;  /* 0x0000000200027308 */ /* 0x010f260000001000 */
[----:B------:R-:W-:Y:S04]  /*2000*/  STL [R1+0x24ac], R85 ;  /* 0x0024ac5501007387 */ /* 0x000fe80000100800 */
[----:B------:R1:W-:Y:S01]  /*2010*/  LDGSTS.E [R52+0xe600], [R10.64], P2 ;  /* 0x0e6000000a347fae */ /* 0x0003e20009121846 */
[----:B------:R-:W-:Y:S01]  /*2020*/  LOP3.LUT P2, RZ, R3, 0x1, RZ, 0xc0, !PT ;  /* 0x0000000103ff7812 */ /* 0x000fe2000784c0ff */
[----:B------:R-:W-:-:S02]  /*2030*/  IMAD R3, R240, 0x24, RZ ;  /* 0x00000024f0037824 */ /* 0x000fc400078e02ff */
[----:B------:R2:W-:Y:S02]  /*2040*/  STL.64 [R1+0x370], R14 ;  /* 0x0003700e01007387 */ /* 0x0005e40000100a00 */
[----:B------:R-:W-:Y:S02]  /*2050*/  IMAD.WIDE R132, R3, 0x4, R78 ;  /* 0x0000000403847825 */ /* 0x000fe400078e024e */
[----:B------:R1:W-:Y:S01]  /*2060*/  STL.64 [R1+0x380], R12 ;  /* 0x0003800c01007387 */ /* 0x0003e20000100a00 */
[----:B----4-:R-:W-:-:S03]  /*2070*/  IADD3 R2, R2, 0xffffffe, RZ ;  /* 0x0ffffffe02027810 */ /* 0x010fc60007ffe0ff */
[----:B------:R-:W-:Y:S01]  /*2080*/  STL [R1+0x24b8], R100 ;  /* 0x0024b86401007387 */ /* 0x000fe20000100800 */
[----:B--2---:R-:W-:-:S03]  /*2090*/  IMAD.WIDE R14, R5, 0x4, R70 ;  /* 0x00000004050e7825 */ /* 0x004fc600078e0246 */
[----:B------:R2:W-:Y:S01]  /*20a0*/  STL.64 [R1+0x398], R10 ;  /* 0x0003980a01007387 */ /* 0x0005e20000100a00 */
[----:B-1----:R-:W-:-:S03]  /*20b0*/  IMAD.WIDE R12, R5, 0x4, R74 ;  /* 0x00000004050c7825 */ /* 0x002fc600078e024a */
[----:B------:R-:W-:Y:S04]  /*20c0*/  STL [R1+0x24b4], R101 ;  /* 0x0024b46501007387 */ /* 0x000fe80000100800 */
[----:B------:R5:W-:Y:S01]  /*20d0*/  LDGSTS.E [R52+0x10000], [R116.64], P3 ;  /* 0x1000000074347fae */ /* 0x000be20009921846 */
[----:B--2---:R-:W-:Y:S01]  /*20e0*/  IMAD.WIDE R10, R5, 0x4, R66 ;  /* 0x00000004050a7825 */ /* 0x004fe200078e0242 */
[----:B------:R-:W-:Y:S02]  /*20f0*/  SHF.R.U64 R5, R9, 0x17, RZ ;  /* 0x0000001709057819 */ /* 0x000fe400000012ff */
[----:B------:R1:W-:Y:S04]  /*2100*/  STL.64 [R1+0x458], R14 ;  /* 0x0004580e01007387 */ /* 0x0003e80000100a00 */
[----:B------:R1:W-:Y:S04]  /*2110*/  LDGSTS.E [R52+0x10200], [R14.64], P3 ;  /* 0x102000000e347fae */ /* 0x0003e80009921846 */
[----:B------:R2:W-:Y:S04]  /*2120*/  STL.64 [R1+0x460], R12 ;  /* 0x0004600c01007387 */ /* 0x0005e80000100a00 */
[----:B------:R2:W-:Y:S04]  /*2130*/  LDGSTS.E [R52+0x10400], [R12.64], P3 ;  /* 0x104000000c347fae */ /* 0x0005e80009921846 */
[----:B------:R-:W-:Y:S01]  /*2140*/  STL [R1+0x24c0], R116 ;  /* 0x0024c07401007387 */ /* 0x000fe20000100800 */
[----:B-1----:R-:W-:-:S03]  /*2150*/  IMAD.WIDE R14, R3, 0x4, R70 ;  /* 0x00000004030e7825 */ /* 0x002fc600078e0246 */
[----:B------:R1:W-:Y:S01]  /*2160*/  LDGSTS.E [R52+0x10600], [R10.64], P3 ;  /* 0x106000000a347fae */ /* 0x0003e20009921846 */
[----:B------:R-:W-:Y:S01]  /*2170*/  LOP3.LUT P3, RZ, R5, 0x1, RZ, 0xc0, !PT ;  /* 0x0000000105ff7812 */ /* 0x000fe2000786c0ff */
[----:B------:R-:W-:Y:S02]  /*2180*/  IMAD R5, R240, 0x28, RZ ;  /* 0x00000028f0057824 */ /* 0x000fe400078e02ff */
[----:B------:R1:W-:Y:S01]  /*2190*/  STL.64 [R1+0x468], R10 ;  /* 0x0004680a01007387 */ /* 0x0003e20000100a00 */
[----:B--2---:R-:W-:-:S03]  /*21a0*/  IMAD.WIDE R12, R3, 0x4, R74 ;  /* 0x00000004030c7825 */ /* 0x004fc600078e024a */
[----:B------:R5:W-:Y:S01]  /*21b0*/  LDGSTS.E [R52+0x12000], [R132.64], P2 ;  /* 0x1200000084347fae */ /* 0x000be20009121846 */
[----:B------:R-:W-:-:S03]  /*21c0*/  IMAD.WIDE R148, R5, 0x4, R78 ;  /* 0x0000000405947825 */ /* 0x000fc600078e024e */
[----:B------:R2:W-:Y:S01]  /*21d0*/  LDGSTS.E [R52+0x12200], [R14.64], P2 ;  /* 0x122000000e347fae */ /* 0x0005e20009121846 */
[----:B-1----:R-:W-:Y:S01]  /*21e0*/  IMAD.WIDE R10, R3, 0x4, R66 ;  /* 0x00000004030a7825 */ /* 0x002fe200078e0242 */
[----:B------:R-:W-:Y:S02]  /*21f0*/  SHF.R.U64 R3, R9, 0x13, RZ ;  /* 0x0000001309037819 */ /* 0x000fe400000012ff */
[----:B------:R1:W-:Y:S04]  /*2200*/  LDGSTS.E [R52+0x12400], [R12.64], P2 ;  /* 0x124000000c347fae */ /* 0x0003e80009121846 */
[----:B------:R-:W-:Y:S04]  /*2210*/  STL [R1+0x24bc], R117 ;  /* 0x0024bc7501007387 */ /* 0x000fe80000100800 */
[----:B------:R4:W-:Y:S01]  /*2220*/  LDGSTS.E [R52+0x12600], [R10.64], P2 ;  /* 0x126000000a347fae */ /* 0x0009e20009121846 */
[----:B------:R-:W-:Y:S01]  /*2230*/  LOP3.LUT P2, RZ, R3, 0x1, RZ, 0xc0, !PT ;  /* 0x0000000103ff7812 */ /* 0x000fe2000784c0ff */
[----:B------:R-:W-:-:S02]  /*2240*/  IMAD R3, R240, 0x2c, RZ ;  /* 0x0000002cf0037824 */ /* 0x000fc400078e02ff */
[----:B------:R2:W-:Y:S02]  /*2250*/  STL.64 [R1+0x488], R14 ;  /* 0x0004880e01007387 */ /* 0x0005e40000100a00 */
[----:B------:R-:W-:Y:S02]  /*2260*/  IMAD.WIDE R168, R3, 0x4, R78 ;  /* 0x0000000403a87825 */ /* 0x000fe400078e024e */
[----:B------:R1:W-:Y:S04]  /*2270*/  STL.64 [R1+0x490], R12 ;  /* 0x0004900c01007387 */ /* 0x0003e80000100a00 */
[----:B------:R-:W-:Y:S01]  /*2280*/  STL [R1+0x24c8], R132 ;  /* 0x0024c88401007387 */ /* 0x000fe20000100800 */
[----:B--2---:R-:W-:-:S03]  /*2290*/  IMAD.WIDE R14, R5, 0x4, R70 ;  /* 0x00000004050e7825 */ /* 0x004fc600078e0246 */
[----:B------:R4:W-:Y:S01]  /*22a0*/  STL.64 [R1+0x498], R10 ;  /* 0x0004980a01007387 */ /* 0x0009e20000100a00 */
[----:B-1----:R-:W-:-:S03]  /*22b0*/  IMAD.WIDE R12, R5, 0x4, R74 ;  /* 0x00000004050c7825 */ /* 0x002fc600078e024a */
[----:B------:R-:W-:Y:S04]  /*22c0*/  STL [R1+0x24c4], R133 ;  /* 0x0024c48501007387 */ /* 0x000fe80000100800 */
[----:B------:R5:W-:Y:S01]  /*22d0*/  LDGSTS.E [R52+0x14000], [R148.64], P3 ;  /* 0x1400000094347fae */ /* 0x000be20009921846 */
[----:B----4-:R-:W-:Y:S01]  /*22e0*/  IMAD.WIDE R10, R5, 0x4, R66 ;  /* 0x00000004050a7825 */ /* 0x010fe200078e0242 */
        /* <DEDUP_REMOVED lines=20> */
[----:B------:R-:W-:-:S02]  /*2430*/  LOP3.LUT P2, RZ, R3, 0x1, RZ, 0xc0, !PT ;  /* 0x0000000103ff7812 */ /* 0x000fc4000784c0ff */
[----:B------:R1:W3:Y:S01]  /*2440*/  F2I.FTZ.U32.TRUNC.NTZ R3, R2 ;  /* 0x0000000200037305 */ /* 0x0002e2000021f000 */
[----:B------:R2:W-:Y:S04]  /*2450*/  STL.64 [R1+0x4e8], R14 ;  /* 0x0004e80e01007387 */ /* 0x0005e80000100a00 */
[----:B------:R3:W-:Y:S04]  /*2460*/  STL.64 [R1+0x4f0], R12 ;  /* 0x0004f00c01007387 */ /* 0x0007e80000100a00 */
[----:B------:R-:W-:Y:S01]  /*2470*/  STL [R1+0x24d8], R168 ;  /* 0x0024d8a801007387 */ /* 0x000fe20000100800 */
[----:B-1----:R-:W-:Y:S01]  /*2480*/  SHF.R.U64 R2, R9, 0x3, RZ ;  /* 0x0000000309027819 */ /* 0x002fe200000012ff */
[----:B--2---:R-:W-:-:S02]  /*2490*/  IMAD.WIDE R14, R5, 0x4, R70 ;  /* 0x00000004050e7825 */ /* 0x004fc400078e0246 */
[----:B------:R4:W-:Y:S02]  /*24a0*/  STL.64 [R1+0x4f8], R10 ;  /* 0x0004f80a01007387 */ /* 0x0009e40000100a00 */
[C---:B---3--:R-:W-:Y:S02]  /*24b0*/  IMAD.WIDE R12, R5.reuse, 0x4, R74 ;  /* 0x00000004050c7825 */ /* 0x048fe400078e024a */
[----:B------:R-:W-:Y:S04]  /*24c0*/  STL [R1+0x24d4], R169 ;  /* 0x0024d4a901007387 */ /* 0x000fe80000100800 */
[----:B------:R5:W-:Y:S01]  /*24d0*/  LDGSTS.E [R52+0x18000], [R184.64], P3 ;  /* 0x18000000b8347fae */ /* 0x000be20009921846 */
[----:B----4-:R-:W-:Y:S01]  /*24e0*/  IMAD.WIDE R10, R5, 0x4, R66 ;  /* 0x00000004050a7825 */ /* 0x010fe200078e0242 */
[----:B------:R-:W-:-:S02]  /*24f0*/  SHF.R.U64 R5, R9, 0x7, RZ ;  /* 0x0000000709057819 */ /* 0x000fc400000012ff */
        /* <DEDUP_REMOVED lines=14> */
[----:B------:R-:W-:-:S03]  /*25e0*/  IMAD.WIDE R16, R5, 0x4, R70 ;  /* 0x0000000405107825 */ /* 0x000fc600078e0246 */
[----:B------:R3:W-:Y:S01]  /*25f0*/  LDGSTS.E [R52+0x1a400], [R12.64], P2 ;  /* 0x1a4000000c347fae */ /* 0x0007e20009121846 */
[----:B-1----:R-:W-:-:S03]  /*2600*/  IMAD.WIDE R10, R7, 0x4, R66 ;  /* 0x00000004070a7825 */ /* 0x002fc600078e0242 */
[----:B------:R-:W-:Y:S01]  /*2610*/  STL [R1+0x24dc], R185 ;  /* 0x0024dcb901007387 */ /* 0x000fe20000100800 */
[----:B------:R-:W-:-:S03]  /*2620*/  IMAD.MOV R7, RZ, RZ, -R3 ;  /* 0x000000ffff077224 */ /* 0x000fc600078e0a03 */
[----:B------:R1:W-:Y:S01]  /*2630*/  LDGSTS.E [R52+0x1a600], [R10.64], P2 ;  /* 0x1a6000000a347fae */ /* 0x0003e20009121846 */
[----:B------:R-:W-:Y:S01]  /*2640*/  LOP3.LUT P2, RZ, R2, 0x1, RZ, 0xc0, !PT ;  /* 0x0000000102ff7812 */ /* 0x000fe2000784c0ff */
[----:B------:R-:W-:Y:S01]  /*2650*/  IMAD R7, R7, R6, RZ ;  /* 0x0000000607077224 */ /* 0x000fe200078e02ff */
[----:B------:R-:W-:Y:S01]  /*2660*/  IADD3 R2, R48, -0xe, RZ ;  /* 0xfffffff230027810 */ /* 0x000fe20007ffe0ff */
[----:B------:R2:W-:Y:S04]  /*2670*/  STL.64 [R1+0x590], R14 ;  /* 0x0005900e01007387 */ /* 0x0005e80000100a00 */
[----:B------:R3:W-:Y:S04]  /*2680*/  STL.64 [R1+0x598], R12 ;  /* 0x0005980c01007387 */ /* 0x0007e80000100a00 */
[----:B------:R-:W-:Y:S04]  /*2690*/  STL [R1+0x24e8], R200 ;  /* 0x0024e8c801007387 */ /* 0x000fe80000100800 */
[----:B------:R1:W-:Y:S01]  /*26a0*/  STL.64 [R1+0x5a0], R10 ;  /* 0x0005a00a01007387 */ /* 0x0003e20000100a00 */
[----:B--2---:R-:W-:-:S03]  /*26b0*/  IMAD.WIDE R14, R5, 0x4, R74 ;  /* 0x00000004050e7825 */ /* 0x004fc600078e024a */
[----:B------:R-:W-:Y:S01]  /*26c0*/  STL [R1+0x24e4], R201 ;  /* 0x0024e4c901007387 */ /* 0x000fe20000100800 */
[----:B---3--:R-:W-:-:S03]  /*26d0*/  IMAD.WIDE R12, R5, 0x4, R66 ;  /* 0x00000004050c7825 */ /* 0x008fc600078e0242 */
[----:B------:R5:W-:Y:S01]  /*26e0*/  LDGSTS.E [R52+0x1c000], [R216.64], P3 ;  /* 0x1c000000d8347fae */ /* 0x000be20009921846 */
[C---:B------:R-:W-:Y:S02]  /*26f0*/  IMAD R5, R240.reuse, 0x9, RZ ;  /* 0x00000009f0057824 */ /* 0x040fe400078e02ff */
[----:B-1----:R-:W-:Y:S01]  /*2700*/  IMAD R11, R240, 0x3c, RZ ;  /* 0x0000003cf00b7824 */ /* 0x002fe200078e02ff */
[----:B------:R1:W-:Y:S01]  /*2710*/  STL.64 [R1+0x5a8], R16 ;  /* 0x0005a81001007387 */ /* 0x0003e20000100a00 */
[----:B------:R-:W-:-:S03]  /*2720*/  IMAD.WIDE R36, R5, 0x4, R78 ;  /* 0x0000000405247825 */ /* 0x000fc600078e024e */
[----:B------:R1:W-:Y:S01]  /*2730*/  LDGSTS.E [R52+0x1c200], [R16.64], P3 ;  /* 0x1c20000010347fae */ /* 0x0003e20009921846 */
[----:B------:R-:W-:-:S03]  /*2740*/  IMAD.WIDE R242, R11, 0x4, R78 ;  /* 0x000000040bf27825 */ /* 0x000fc600078e024e */
[----:B------:R2:W-:Y:S04]  /*2750*/  STL.64 [R1+0x5b0], R14 ;  /* 0x0005b00e01007387 */ /* 0x0005e80000100a00 */
[----:B------:R2:W-:Y:S01]  /*2760*/  LDGSTS.E [R52+0x1c400], [R14.64], P3 ;  /* 0x1c4000000e347fae */ /* 0x0005e20009921846 */
[----:B-1----:R-:W-:-:S03]  /*2770*/  IMAD.WIDE R16, R11, 0x4, R70 ;  /* 0x000000040b107825 */ /* 0x002fc600078e0246 */
[----:B------:R-:W-:Y:S04]  /*2780*/  STL [R1+0x24f0], R216 ;  /* 0x0024f0d801007387 */ /* 0x000fe80000100800 */
[----:B------:R1:W-:Y:S01]  /*2790*/  STL.64 [R1+0x5b8], R12 ;  /* 0x0005b80c01007387 */ /* 0x0003e20000100a00 */
[----:B--2---:R-:W-:-:S03]  /*27a0*/  IMAD.WIDE R14, R11, 0x4, R74 ;  /* 0x000000040b0e7825 */ /* 0x004fc600078e024a */
[----:B------:R1:W-:Y:S01]  /*27b0*/  LDGSTS.E [R52+0x1c600], [R12.64], P3 ;  /* 0x1c6000000c347fae */ /* 0x0003e20009921846 */
[----:B------:R-:W-:Y:S01]  /*27c0*/  ISETP.GE.U32.AND P3, PT, R2, 0x7fffffb3, PT ;  /* 0x7fffffb30200780c */ /* 0x000fe20003f66070 */
[----:B------:R-:W-:Y:S02]  /*27d0*/  IMAD.MOV.U32 R2, RZ, RZ, RZ ;  /* 0x000000ffff027224 */ /* 0x000fe400078e00ff */
[----:B------:R-:W-:Y:S02]  /*27e0*/  STL [R1+0x24ec], R217 ;  /* 0x0024ecd901007387 */ /* 0x000fe40000100800 */
[----:B------:R-:W-:Y:S02]  /*27f0*/  IMAD.HI.U32 R7, R3, R7, R2 ;  /* 0x0000000703077227 */ /* 0x000fe400078e0002 */
[----:B------:R-:W-:Y:S01]  /*2800*/  STL.64 [R1+0x5c0], R16 ;  /* 0x0005c01001007387 */ /* 0x000fe20000100a00 */
[----:B------:R-:W-:Y:S01]  /*2810*/  SHF.R.U32.HI R2, RZ, 0x2, R4 ;  /* 0x00000002ff027819 */ /* 0x000fe20000011604 */
[----:B------:R-:W-:-:S02]  /*2820*/  IMAD R3, R240, 0x5, RZ ;  /* 0x00000005f0037824 */ /* 0x000fc400078e02ff */
[----:B------:R5:W-:Y:S01]  /*2830*/  LDGSTS.E [R52+0x1e000], [R242.64], P2 ;  /* 0x1e000000f2347fae */ /* 0x000be20009121846 */
[----:B-1----:R-:W-:-:S03]  /*2840*/  IMAD.WIDE R12, R11, 0x4, R66 ;  /* 0x000000040b0c7825 */ /* 0x002fc600078e0242 */
[----:B------:R1:W-:Y:S01]  /*2850*/  STL.64 [R1+0x5c8], R14 ;  /* 0x0005c80e01007387 */ /* 0x0003e20000100a00 */
[----:B------:R-:W-:-:S03]  /*2860*/  IMAD.WIDE R10, R240, 0x4, R66 ;  /* 0x00000004f00a7825 */ /* 0x000fc600078e0242 */
[----:B------:R2:W-:Y:S01]  /*2870*/  LDGSTS.E [R52+0x1e200], [R16.64], P2 ;  /* 0x1e20000010347fae */ /* 0x0005e20009121846 */
[----:B------:R-:W-:-:S03]  /*2880*/  IMAD.WIDE R28, R3, 0x4, R78 ;  /* 0x00000004031c7825 */ /* 0x000fc600078e024e */
[----:B------:R-:W-:Y:S04]  /*2890*/  STL [R1+0x24f8], R242 ;  /* 0x0024f8f201007387 */ /* 0x000fe80000100800 */
[----:B------:R1:W-:Y:S04]  /*28a0*/  LDGSTS.E [R52+0x1e400], [R14.64], P2 ;  /* 0x1e4000000e347fae */ /* 0x0003e80009121846 */
[----:B------:R3:W-:Y:S04]  /*28b0*/  STL.64 [R1+0x5d0], R12 ;  /* 0x0005d00c01007387 */ /* 0x0007e80000100a00 */
[----:B------:R3:W-:Y:S01]  /*28c0*/  LDGSTS.E [R52+0x1e600], [R12.64], P2 ;  /* 0x1e6000000c347fae */ /* 0x0007e20009121846 */
[----:B------:R-:W-:-:S02]  /*28d0*/  LOP3.LUT P2, RZ, R2, 0x1, RZ, 0xc0, !PT ;  /* 0x0000000102ff7812 */ /* 0x000fc4000784c0ff */
[----:B------:R-:W-:Y:S01]  /*28e0*/  SHF.R.U32.HI R2, RZ, 0x6, R4 ;  /* 0x00000006ff027819 */ /* 0x000fe20000011604 */
[C---:B-1----:R-:W-:Y:S01]  /*28f0*/  IMAD.WIDE R14, R240.reuse, 0x4, R70 ;  /* 0x00000004f00e7825 */ /* 0x042fe200078e0246 */
[----:B------:R-:W-:Y:S04]  /*2900*/  STL [R1+0x24f4], R243 ;  /* 0x0024f4f301007387 */ /* 0x000fe80000100800 */
[----:B------:R1:W-:Y:S01]  /*2910*/  LDGSTS.E [R19+0x800], [R156.64], !P6 ;  /* 0x008000009c137fae */ /* 0x0003e2000f121846 */
[----:B---3--:R-:W-:-:S03]  /*2920*/  IMAD.WIDE R12, R240, 0x4, R74 ;  /* 0x00000004f00c7825 */ /* 0x008fc600078e024a */
[----:B------:R3:W-:Y:S04]  /*2930*/  STL.64 [R1+0x3a0], R14 ;  /* 0x0003a00e01007387 */ /* 0x0007e80000100a00 */
[----:B------:R3:W-:Y:S04]  /*2940*/  LDGSTS.E [R19+0xa00], [R14.64], !P6 ;  /* 0x00a000000e137fae */ /* 0x0007e8000f121846 */
[----:B------:R4:W-:Y:S04]  /*2950*/  STL.64 [R1+0x448], R12 ;  /* 0x0004480c01007387 */ /* 0x0009e80000100a00 */
[----:B------:R4:W-:Y:S01]  /*2960*/  LDGSTS.E [R19+0xc00], [R12.64], !P6 ;  /* 0x00c000000c137fae */ /* 0x0009e2000f121846 */
[----:B---3--:R-:W-:-:S03]  /*2970*/  IMAD.WIDE R14, R3, 0x4, R70 ;  /* 0x00000004030e7825 */ /* 0x008fc600078e0246 */
[----:B------:R-:W-:Y:S04]  /*2980*/  STL [R1+0x2500], R156 ;  /* 0x0025009c01007387 */ /* 0x000fe80000100800 */
[----:B------:R3:W-:Y:S01]  /*2990*/  STL.64 [R1+0x450], R10 ;  /* 0x0004500a01007387 */ /* 0x0007e20000100a00 */
[----:B----4-:R-:W-:-:S03]  /*29a0*/  IMAD.WIDE R12, R3, 0x4, R74 ;  /* 0x00000004030c7825 */ /* 0x010fc600078e024a */
[----:B------:R3:W-:Y:S01]  /*29b0*/  LDGSTS.E [R19+0xe00], [R10.64], !P6 ;  /* 0x00e000000a137fae */ /* 0x0007e2000f121846 */
[----:B------:R-:W-:Y:S02]  /*29c0*/  LOP3.LUT P6, RZ, R2, 0x1, RZ, 0xc0, !PT ;  /* 0x0000000102ff7812 */ /* 0x000fe400078cc0ff */
[----:B------:R-:W-:Y:S01]  /*29d0*/  SHF.R.U32.HI R2, RZ, 0xa, R4 ;  /* 0x0000000aff027819 */ /* 0x000fe20000011604 */
[----:B------:R-:W-:Y:S04]  /*29e0*/  STL [R1+0x24fc], R157 ;  /* 0x0024fc9d01007387 */ /* 0x000fe80000100800 */
[----:B------:R4:W-:Y:S01]  /*29f0*/  STL.64 [R1+0x38], R14 ;  /* 0x0000380e01007387 */ /* 0x0009e20000100a00 */
[----:B---3--:R-:W-:-:S03]  /*2a00*/  IMAD.WIDE R10, R3, 0x4, R66 ;  /* 0x00000004030a7825 */ /* 0x008fc600078e0242 */
[----:B------:R3:W-:Y:S01]  /*2a10*/  LDGSTS.E [R19+0x2800], [R28.64], !P4 ;  /* 0x028000001c137fae */ /* 0x0007e2000e121846 */
[----:B------:R-:W-:-:S03]  /*2a20*/  IMAD R3, R240, 0xd, RZ ;  /* 0x0000000df0037824 */ /* 0x000fc600078e02ff */
[----:B------:R1:W-:Y:S01]  /*2a30*/  STL.64 [R1+0x40], R12 ;  /* 0x0000400c01007387 */ /* 0x0003e20000100a00 */
[----:B------:R-:W-:-:S03]  /*2a40*/  IMAD.WIDE R44, R3, 0x4, R78 ;  /* 0x00000004032c7825 */ /* 0x000fc600078e024e */
[----:B------:R4:W-:Y:S04]  /*2a50*/  LDGSTS.E [R19+0x2a00], [R14.64], !P4 ;  /* 0x02a000000e137fae */ /* 0x0009e8000e121846 */
[----:B------:R-:W-:Y:S04]  /*2a60*/  STL [R1+0x2508], R28 ;  /* 0x0025081c01007387 */ /* 0x000fe80000100800 */
[----:B------:R1:W-:Y:S01]  /*2a70*/  LDGSTS.E [R19+0x2c00], [R12.64], !P4 ;  /* 0x02c000000c137fae */ /* 0x0003e2000e121846 */
[----:B----4-:R-:W-:-:S03]  /*2a80*/  IMAD.WIDE R14, R5, 0x4, R70 ;  /* 0x00000004050e7825 */ /* 0x010fc600078e0246 */
[----:B------:R4:W-:Y:S04]  /*2a90*/  STL.64 [R1+0x48], R10 ;  /* 0x0000480a01007387 */ /* 0x0009e80000100a00 */
[----:B------:R4:W-:Y:S01]  /*2aa0*/  LDGSTS.E [R19+0x2e00], [R10.64], !P4 ;  /* 0x02e000000a137fae */ /* 0x0009e2000e121846 */
[----:B------:R-:W-:Y:S01]  /*2ab0*/  LOP3.LUT P4, RZ, R2, 0x1, RZ, 0xc0, !PT ;  /* 0x0000000102ff7812 */ /* 0x000fe2000788c0ff */
[C---:B-1----:R-:W-:Y:S01]  /*2ac0*/  IMAD.WIDE R12, R5.reuse, 0x4, R74 ;  /* 0x00000004050c7825 */ /* 0x042fe200078e024a */
[----:B------:R-:W-:Y:S01]  /*2ad0*/  SHF.R.U32.HI R2, RZ, 0xe, R4 ;  /* 0x0000000eff027819 */ /* 0x000fe20000011604 */
[----:B------:R1:W-:Y:S04]  /*2ae0*/  LDGSTS.E [R19+0x4800], [R36.64], !P5 ;  /* 0x0480000024137fae */ /* 0x0003e8000e921846 */
[----:B------:R1:W-:Y:S01]  /*2af0*/  LDGSTS.E [R19+0x4a00], [R14.64], !P5 ;  /* 0x04a000000e137fae */ /* 0x0003e2000e921846 */
[----:B----4-:R-:W-:-:S03]  /*2b00*/  IMAD.WIDE R10, R5, 0x4, R66 ;  /* 0x00000004050a7825 */ /* 0x010fc600078e0242 */
[----:B------:R-:W-:Y:S01]  /*2b10*/  STL [R1+0x2504], R29 ;  /* 0x0025041d01007387 */ /* 0x000fe20000100800 */
[----:B------:R-:W-:-:S03]  /*2b20*/  LOP3.LUT R5, R8, 0x2, RZ, 0xfc, !PT ;  /* 0x0000000208057812 */ /* 0x000fc600078efcff */
[----:B------:R4:W-:Y:S01]  /*2b30*/  LDGSTS.E [R19+0x4c00], [R12.64], !P5 ;  /* 0x04c000000c137fae */ /* 0x0009e2000e921846 */
[----:B------:R-:W-:-:S03]  /*2b40*/  IABS R167, R5 ;  /* 0x0000000500a77213 */ /* 0x000fc60000000000 */
[----:B------:R1:W-:Y:S04]  /*2b50*/  STL.64 [R1+0xd0], R14 ;  /* 0x0000d00e01007387 */ /* 0x0003e80000100a00 */
[----:B------:R2:W-:Y:S01]  /*2b60*/  LDGSTS.E [R19+0x4e00], [R10.64], !P5 ;  /* 0x04e000000a137fae */ /* 0x0005e2000e921846 */
[----:B------:R-:W-:Y:S02]  /*2b70*/  LOP3.LUT P5, RZ, R2, 0x1, RZ, 0xc0, !PT ;  /* 0x0000000102ff7812 */ /* 0x000fe400078ac0ff */
[----:B------:R-:W-:Y:S01]  /*2b80*/  SHF.R.U64 R2, R9, 0x1e, RZ ;  /* 0x0000001e09027819 */ /* 0x000fe200000012ff */
[----:B------:R4:W-:Y:S04]  /*2b90*/  STL.64 [R1+0xe8], R12 ;  /* 0x0000e80c01007387 */ /* 0x0009e80000100a00 */
[----:B------:R-:W-:Y:S01]  /*2ba0*/  STL [R1+0x2510], R36 ;  /* 0x0025102401007387 */ /* 0x000fe20000100800 */
[----:B-1----:R-:W-:-:S03]  /*2bb0*/  IMAD.WIDE R14, R3, 0x4, R70 ;  /* 0x00000004030e7825 */ /* 0x002fc600078e0246 */
[----:B------:R2:W-:Y:S01]  /*2bc0*/  STL.64 [R1+0xf0], R10 ;  /* 0x0000f00a01007387 */ /* 0x0005e20000100a00 */
[----:B----4-:R-:W-:-:S03]  /*2bd0*/  IMAD.WIDE R12, R3, 0x4, R74 ;  /* 0x00000004030c7825 */ /* 0x010fc600078e024a */
[----:B------:R-:W-:Y:S04]  /*2be0*/  STL [R1+0x250c], R37 ;  /* 0x00250c2501007387 */ /* 0x000fe80000100800 */
[----:B------:R1:W-:Y:S01]  /*2bf0*/  LDGSTS.E [R19+0x6800], [R44.64], !P3 ;  /* 0x068000002c137fae */ /* 0x0003e2000d921846 */
[----:B--2---:R-:W-:-:S03]  /*2c00*/  IMAD.WIDE R10, R3, 0x4, R66 ;  /* 0x00000004030a7825 */ /* 0x004fc600078e0242 */
[----:B------:R2:W-:Y:S01]  /*2c10*/  STL.64 [R1+0x1d0], R14 ;  /* 0x0001d00e01007387 */ /* 0x0005e20000100a00 */
[----:B------:R-:W-:-:S03]  /*2c20*/  IMAD R3, R240, 0x11, RZ ;  /* 0x00000011f0037824 */ /* 0x000fc600078e02ff */
[----:B------:R2:W-:Y:S01]  /*2c30*/  LDGSTS.E [R19+0x6a00], [R14.64], !P3 ;  /* 0x06a000000e137fae */ /* 0x0005e2000d921846 */
[----:B------:R-:W-:-:S03]  /*2c40*/  IMAD.WIDE R56, R3, 0x4, R78 ;  /* 0x0000000403387825 */ /* 0x000fc600078e024e */
[----:B------:R4:W-:Y:S04]  /*2c50*/  STL.64 [R1+0x1d8], R12 ;  /* 0x0001d80c01007387 */ /* 0x0009e80000100a00 */
[----:B------:R4:W-:Y:S01]  /*2c60*/  LDGSTS.E [R19+0x6c00], [R12.64], !P3 ;  /* 0x06c000000c137fae */ /* 0x0009e2000d921846 */
[----:B--2---:R-:W-:-:S03]  /*2c70*/  IMAD.WIDE R14, R3, 0x4, R70 ;  /* 0x00000004030e7825 */ /* 0x004fc600078e0246 */
[----:B------:R-:W-:Y:S04]  /*2c80*/  STL [R1+0x2518], R44 ;  /* 0x0025182c01007387 */ /* 0x000fe80000100800 */
[----:B------:R2:W-:Y:S01]  /*2c90*/  STL.64 [R1+0x1e0], R10 ;  /* 0x0001e00a01007387 */ /* 0x0005e20000100a00 */
[----:B----4-:R-:W-:-:S03]  /*2ca0*/  IMAD.WIDE R12, R3, 0x4, R74 ;  /* 0x00000004030c7825 */ /* 0x010fc600078e024a */
[----:B------:R2:W-:Y:S01]  /*2cb0*/  LDGSTS.E [R19+0x6e00], [R10.64], !P3 ;  /* 0x06e000000a137fae */ /* 0x0005e2000d921846 */
[----:B------:R-:W-:Y:S02]  /*2cc0*/  LOP3.LUT P3, RZ, R2, 0x1, RZ, 0xc0, !PT ;  /* 0x0000000102ff7812 */ /* 0x000fe4000786c0ff */
[----:B------:R-:W-:Y:S01]  /*2cd0*/  SHF.R.U64 R2, R9, 0x1a, RZ ;  /* 0x0000001a09027819 */ /* 0x000fe200000012ff */
[----:B------:R-:W-:Y:S04]  /*2ce0*/  STL [R1+0x2514], R45 ;  /* 0x0025142d01007387 */ /* 0x000fe80000100800 */
[----:B------:R4:W-:Y:S01]  /*2cf0*/  STL [R1+0x1840], R0 ;  /* 0x0018400001007387 */ /* 0x0009e20000100800 */
[----:B--2---:R-:W-:-:S03]  /*2d00*/  IMAD.WIDE R10, R3, 0x4, R66 ;  /* 0x00000004030a7825 */ /* 0x004fc600078e0242 */
[----:B------:R-:W-:Y:S01]  /*2d10*/  STL.64 [R1+0x260], R14 ;  /* 0x0002600e01007387 */ /* 0x000fe20000100a00 */
[----:B------:R-:W-:-:S03]  /*2d20*/  IMAD.HI.U32 R3, R7, R225, RZ ;  /* 0x000000e107037227 */ /* 0x000fc600078e00ff */
[----:B------:R1:W-:Y:S01]  /*2d30*/  LDGSTS.E [R19+0x8800], [R56.64], P5 ;  /* 0x0880000038137fae */ /* 0x0003e2000a921846 */
[----:B----4-:R-:W-:-:S03]  /*2d40*/  LOP3.LUT R0, R8, 0x4, RZ, 0xfc, !PT ;  /* 0x0000000408007812 */ /* 0x010fc600078efcff */
[----:B------:R2:W-:Y:S01]  /*2d50*/  STL.64 [R1+0x280], R12 ;  /* 0x0002800c01007387 */ /* 0x0005e20000100a00 */
[----:B------:R-:W-:Y:S02]  /*2d60*/  IADD3 R3, -R3, RZ, RZ ;  /* 0x000000ff03037210 */ /* 0x000fe40007ffe1ff */
[----:B------:R-:W-:Y:S01]  /*2d70*/  IABS R103, R0 ;  /* 0x0000000000677213 */ /* 0x000fe20000000000 */
[----:B------:R4:W-:Y:S02]  /*2d80*/  LDGSTS.E [R19+0x8a00], [R14.64], P5 ;  /* 0x08a000000e137fae */ /* 0x0009e4000a921846 */
[----:B------:R-:W-:Y:S02]  /*2d90*/  IMAD R225, R6, R3, R225 ;  /* 0x0000000306e17224 */ /* 0x000fe400078e02e1 */
[----:B------:R-:W-:Y:S01]  /*2da0*/  STL [R1+0x2520], R56 ;  /* 0x0025203801007387 */ /* 0x000fe20000100800 */
[----:B------:R-:W-:-:S03]  /*2db0*/  IMAD.HI.U32 R3, R7, R167, RZ ;  /* 0x000000a707037227 */ /* 0x000fc600078e00ff */
[----:B------:R2:W-:Y:S01]  /*2dc0*/  LDGSTS.E [R19+0x8c00], [R12.64], P5 ;  /* 0x08c000000c137fae */ /* 0x0005e2000a921846 */
[----:B------:R-:W-:-:S03]  /*2dd0*/  IMAD.MOV R3, RZ, RZ, -R3 ;  /* 0x000000ffff037224 */ /* 0x000fc600078e0a03 */
[----:B------:R1:W-:Y:S01]  /*2de0*/  STL.64 [R1+0x288], R10 ;  /* 0x0002880a01007387 */ /* 0x0003e20000100a00 */
[----:B------:R-:W-:Y:S02]  /*2df0*/  IMAD R167, R6, R3, R167 ;  /* 0x0000000306a77224 */ /* 0x000fe400078e02a7 */
[----:B------:R-:W-:Y:S01]  /*2e00*/  IMAD R3, R240, 0x21, RZ ;  /* 0x00000021f0037824 */ /* 0x000fe200078e02ff */
[----:B------:R1:W-:Y:S01]  /*2e10*/  LDGSTS.E [R19+0x8e00], [R10.64], P5 ;  /* 0x08e000000a137fae */ /* 0x0003e2000a921846 */
[----:B------:R-:W-:Y:S02]  /*2e20*/  LOP3.LUT P5, RZ, R2, 0x1, RZ, 0xc0, !PT ;  /* 0x0000000102ff7812 */ /* 0x000fe400078ac0ff */
[----:B------:R-:W-:Y:S01]  /*2e30*/  LOP3.LUT R2, R8, 0x6, RZ, 0xfc, !PT ;  /* 0x0000000608027812 */ /* 0x000fe200078efcff */
[----:B--2---:R-:W-:Y:S01]  /*2e40*/  IMAD R13, R240, 0x19, RZ ;  /* 0x00000019f00d7824 */ /* 0x004fe200078e02ff */
[----:B------:R-:W-:Y:S01]  /*2e50*/  STL [R1+0x251c], R57 ;  /* 0x00251c3901007387 */ /* 0x000fe20000100800 */
[----:B------:R-:W-:Y:S01]  /*2e60*/  IMAD.WIDE R120, R3, 0x4, R78 ;  /* 0x0000000403787825 */ /* 0x000fe200078e024e */
[----:B------:R-:W-:-:S03]  /*2e70*/  IABS R12, R2 ;  /* 0x00000002000c7213 */ /* 0x000fc60000000000 */
[----:B------:R-:W-:Y:S01]  /*2e80*/  IMAD.WIDE R88, R13, 0x4, R78 ;  /* 0x000000040d587825 */ /* 0x000fe200078e024e */
[----:B-1----:R-:W-:-:S03]  /*2e90*/  SHF.R.U64 R10, R9, 0x16, RZ ;  /* 0x00000016090a7819 */ /* 0x002fc600000012ff */
[----:B------:R-:W-:Y:S02]  /*2ea0*/  IMAD R11, R240, 0x15, RZ ;  /* 0x00000015f00b7824 */ /* 0x000fe400078e02ff */
[----:B---3--:R-:W-:-:S04]  /*2eb0*/  IMAD.WIDE R28, R13, 0x4, R70 ;  /* 0x000000040d1c7825 */ /* 0x008fc800078e0246 */
[----:B------:R-:W-:-:S04]  /*2ec0*/  IMAD.WIDE R72, R11, 0x4, R78 ;  /* 0x000000040b487825 */ /* 0x000fc800078e024e */
[C---:B------:R-:W-:Y:S01]  /*2ed0*/  IMAD.WIDE R20, R11.reuse, 0x4, R70 ;  /* 0x000000040b147825 */ /* 0x040fe200078e0246 */
[----:B------:R1:W-:Y:S03]  /*2ee0*/  LDGSTS.E [R19+0xa800], [R72.64], P4 ;  /* 0x0a80000048137fae */ /* 0x0003e6000a121846 */
[C---:B------:R-:W-:Y:S01]  /*2ef0*/  IMAD.WIDE R16, R11.reuse, 0x4, R74 ;  /* 0x000000040b107825 */ /* 0x040fe200078e024a */
[----:B------:R-:W-:Y:S03]  /*2f00*/  STL.64 [R1+0x2c0], R20 ;  /* 0x0002c01401007387 */ /* 0x000fe60000100a00 */
[----:B----4-:R-:W-:Y:S01]  /*2f10*/  IMAD.WIDE R14, R11, 0x4, R66 ;  /* 0x000000040b0e7825 */ /* 0x010fe200078e0242 */
[----:B------:R-:W-:Y:S03]  /*2f20*/  STL.64 [R1+0x2c8], R16 ;  /* 0x0002c81001007387 */ /* 0x000fe60000100a00 */
[C---:B------:R-:W-:Y:S01]  /*2f30*/  IMAD.WIDE R26, R13.reuse, 0x4, R74 ;  /* 0x000000040d1a7825 */ /* 0x040fe200078e024a */
[----:B------:R2:W-:Y:S03]  /*2f40*/  LDGSTS.E [R19+0xaa00], [R20.64], P4 ;  /* 0x0aa0000014137fae */ /* 0x0005e6000a121846 */
[----:B------:R-:W-:Y:S01]  /*2f50*/  IMAD.WIDE R24, R13, 0x4, R66 ;  /* 0x000000040d187825 */ /* 0x000fe200078e0242 */
[----:B------:R-:W-:Y:S03]  /*2f60*/  STL [R1+0x2528], R72 ;  /* 0x0025284801007387 */ /* 0x000fe60000100800 */
[----:B------:R-:W-:Y:S01]  /*2f70*/  IMAD.HI.U32 R11, R7, R12, RZ ;  /* 0x0000000c070b7227 */ /* 0x000fe200078e00ff */
[----:B------:R3:W-:Y:S03]  /*2f80*/  LDGSTS.E [R19+0xac00], [R16.64], P4 ;  /* 0x0ac0000010137fae */ /* 0x0007e6000a121846 */
[----:B------:R-:W-:Y:S01]  /*2f90*/  IMAD.MOV R11, RZ, RZ, -R11 ;  /* 0x000000ffff0b7224 */ /* 0x000fe200078e0a0b */
[----:B------:R4:W-:Y:S01]  /*2fa0*/  STL.64 [R1+0x2d0], R14 ;  /* 0x0002d00e01007387 */ /* 0x0009e20000100a00 */
[----:B------:R-:W-:-:S03]  /*2fb0*/  IMAD R13, R240, 0x29, RZ ;  /* 0x00000029f00d7824 */ /* 0x000fc600078e02ff */
[----:B------:R4:W-:Y:S01]  /*2fc0*/  LDGSTS.E [R19+0xae00], [R14.64], P4 ;  /* 0x0ae000000e137fae */ /* 0x0009e2000a121846 */
[----:B------:R-:W-:Y:S01]  /*2fd0*/  LOP3.LUT P4, RZ, R10, 0x1, RZ, 0xc0, !PT ;  /* 0x000000010aff7812 */ /* 0x000fe2000788c0ff */
[----:B------:R-:W-:Y:S02]  /*2fe0*/  IMAD.HI.U32 R10, R7, R103, RZ ;  /* 0x00000067070a7227 */ /* 0x000fe400078e00ff */
[----:B------:R1:W-:Y:S02]  /*2ff0*/  LDGSTS.E [R19+0xc800], [R88.64], P6 ;  /* 0x0c80000058137fae */ /* 0x0003e4000b121846 */
[----:B------:R-:W-:Y:S02]  /*3000*/  IMAD.MOV R10, RZ, RZ, -R10 ;  /* 0x000000ffff0a7224 */ /* 0x000fe400078e0a0a */
[----:B------:R1:W-:Y:S01]  /*3010*/  LDGSTS.E [R19+0xca00], [R28.64], P6 ;  /* 0x0ca000001c137fae */ /* 0x0003e2000b121846 */
[----:B------:R-:W-:-:S03]  /*3020*/  IMAD.WIDE R152, R13, 0x4, R78 ;  /* 0x000000040d987825 */ /* 0x000fc600078e024e */
[----:B------:R-:W-:Y:S01]  /*3030*/  STL [R1+0x2524], R73 ;  /* 0x0025244901007387 */ /* 0x000fe20000100800 */
[----:B----4-:R-:W-:Y:S01]  /*3040*/  IMAD R15, R240, 0x1d, RZ ;  /* 0x0000001df00f7824 */ /* 0x010fe200078e02ff */
[----:B------:R-:W-:Y:S01]  /*3050*/  SHF.R.U64 R14, R9, 0x12, RZ ;  /* 0x00000012090e7819 */ /* 0x000fe200000012ff */
[----:B------:R-:W-:Y:S01]  /*3060*/  IMAD R103, R6, R10, R103 ;  /* 0x0000000a06677224 */ /* 0x000fe200078e0267 */
[----:B------:R1:W-:Y:S01]  /*3070*/  LDGSTS.E [R19+0xcc00], [R26.64], P6 ;  /* 0x0cc000001a137fae */ /* 0x0003e2000b121846 */
[----:B------:R-:W-:Y:S01]  /*3080*/  IMAD.WIDE R104, R15, 0x4, R78 ;  /* 0x000000040f687825 */ /* 0x000fe200078e024e */
[----:B------:R-:W-:Y:S02]  /*3090*/  SHF.R.U64 R10, R9, 0xe, RZ ;  /* 0x0000000e090a7819 */ /* 0x000fe400000012ff */
[----:B------:R-:W-:Y:S01]  /*30a0*/  STL.64 [R1+0x350], R28 ;  /* 0x0003501c01007387 */ /* 0x000fe20000100a00 */
[----:B------:R-:W-:-:S03]  /*30b0*/  IMAD.WIDE R22, R15, 0x4, R70 ;  /* 0x000000040f167825 */ /* 0x000fc600078e0246 */
[----:B------:R4:W-:Y:S01]  /*30c0*/  LDGSTS.E [R19+0xce00], [R24.64], P6 ;  /* 0x0ce0000018137fae */ /* 0x0009e2000b121846 */
[C---:B--2---:R-:W-:Y:S01]  /*30d0*/  IMAD.WIDE R20, R15.reuse, 0x4, R74 ;  /* 0x000000040f147825 */ /* 0x044fe200078e024a */
[----:B------:R-:W-:Y:S02]  /*30e0*/  ISETP.GT.U32.AND P6, PT, R6, R225, PT ;  /* 0x000000e10600720c */ /* 0x000fe40003fc4070 */
[----:B------:R-:W-:Y:S01]  /*30f0*/  STL.64 [R1+0x358], R26 ;  /* 0x0003581a01007387 */ /* 0x000fe20000100a00 */
[----:B---3--:R-:W-:-:S03]  /*3100*/  IMAD.WIDE R16, R15, 0x4, R66 ;  /* 0x000000040f107825 */ /* 0x008fc600078e0242 */
[----:B------:R-:W-:Y:S01]  /*3110*/  STL.64 [R1+0x360], R24 ;  /* 0x0003601801007387 */ /* 0x000fe20000100a00 */
[----:B------:R-:W-:Y:S02]  /*3120*/  IMAD R15, R6, R11, R12 ;  /* 0x0000000b060f7224 */ /* 0x000fe400078e020c */
[----:B------:R-:W-:Y:S01]  /*3130*/  IMAD R11, R240, 0x25, RZ ;  /* 0x00000025f00b7824 */ /* 0x000fe200078e02ff */
[----:B------:R2:W-:Y:S03]  /*3140*/  STL.64 [R1+0x3b0], R22 ;  /* 0x0003b01601007387 */ /* 0x0005e60000100a00 */
[----:B------:R-:W-:Y:S01]  /*3150*/  IMAD.WIDE R136, R11, 0x4, R78 ;  /* 0x000000040b887825 */ /* 0x000fe200078e024e */
[----:B------:R1:W-:Y:S03]  /*3160*/  LDGSTS.E [R19+0xe800], [R104.64], P2 ;  /* 0x0e80000068137fae */ /* 0x0003e60009121846 */
[----:B------:R-:W-:Y:S01]  /*3170*/  @!P6 IMAD.IADD R225, R225, 0x1, -R6 ;  /* 0x00000001e1e1e824 */ /* 0x000fe200078e0a06 */
[----:B------:R-:W-:Y:S04]  /*3180*/  STL [R1+0x2530], R88 ;  /* 0x0025305801007387 */ /* 0x000fe80000100800 */
[----:B------:R2:W-:Y:S01]  /*3190*/  LDGSTS.E [R19+0xea00], [R22.64], P2 ;  /* 0x0ea0000016137fae */ /* 0x0005e20009121846 */
[----:B------:R-:W-:-:S03]  /*31a0*/  ISETP.GT.U32.AND P6, PT, R6, R225, PT ;  /* 0x000000e10600720c */ /* 0x000fc60003fc4070 */
[----:B------:R3:W-:Y:S04]  /*31b0*/  STL.64 [R1+0x3e0], R20 ;  /* 0x0003e01401007387 */ /* 0x0007e80000100a00 */
[----:B------:R3:W-:Y:S01]  /*31c0*/  LDGSTS.E [R19+0xec00], [R20.64], P2 ;  /* 0x0ec0000014137fae */ /* 0x0007e20009121846 */
[----:B--2---:R-:W-:-:S03]  /*31d0*/  IMAD.WIDE R22, R3, 0x4, R70 ;  /* 0x0000000403167825 */ /* 0x004fc600078e0246 */
[----:B------:R-:W-:Y:S02]  /*31e0*/  STL [R1+0x252c], R89 ;  /* 0x00252c5901007387 */ /* 0x000fe40000100800 */
[----:B------:R-:W-:Y:S02]  /*31f0*/  @!P6 IMAD.IADD R225, R225, 0x1, -R6 ;  /* 0x00000001e1e1e824 */ /* 0x000fe400078e0a06 */
[----:B------:R2:W-:Y:S01]  /*3200*/  STL.64 [R1+0x3f8], R16 ;  /* 0x0003f81001007387 */ /* 0x0005e20000100a00 */
[----:B------:R-:W-:Y:S01]  /*3210*/  ISETP.GE.AND P6, PT, R8, RZ, PT ;  /* 0x000000ff0800720c */ /* 0x000fe20003fc6270 */
[----:B---3--:R-:W-:Y:S02]  /*3220*/  IMAD.WIDE R20, R3, 0x4, R74 ;  /* 0x0000000403147825 */ /* 0x008fe400078e024a */
[----:B------:R2:W-:Y:S01]  /*3230*/  LDGSTS.E [R19+0xee00], [R16.64], P2 ;  /* 0x0ee0000010137fae */ /* 0x0005e20009121846 */
[----:B------:R-:W-:-:S03]  /*3240*/  LOP3.LUT P2, RZ, R14, 0x1, RZ, 0xc0, !PT ;  /* 0x000000010eff7812 */ /* 0x000fc6000784c0ff */
[----:B------:R-:W-:Y:S04]  /*3250*/  STL [R1+0x2538], R104 ;  /* 0x0025386801007387 */ /* 0x000fe80000100800 */
[----:B------:R-:W-:Y:S02]  /*3260*/  STL [R1+0x2534], R105 ;  /* 0x0025346901007387 */ /* 0x000fe40000100800 */
[----:B------:R-:W-:Y:S01]  /*3270*/  @!P6 IMAD.MOV R225, RZ, RZ, -R225 ;  /* 0x000000ffffe1e224 */ /* 0x000fe200078e0ae1 */
[----:B------:R-:W-:Y:S01]  /*3280*/  ISETP.GE.AND P6, PT, R5, RZ, PT ;  /* 0x000000ff0500720c */ /* 0x000fe20003fc6270 */
[----:B--2---:R-:W-:Y:S01]  /*3290*/  IMAD.WIDE R16, R3, 0x4, R66 ;  /* 0x0000000403107825 */ /* 0x004fe200078e0242 */
[----:B------:R2:W-:Y:S01]  /*32a0*/  STL.64 [R1+0x470], R22 ;  /* 0x0004701601007387 */ /* 0x0005e20000100a00 */
[----:B------:R-:W-:-:S02]  /*32b0*/  LOP3.LUT R3, R8, 0x8, RZ, 0xfc, !PT ;  /* 0x0000000808037812 */ /* 0x000fc400078efcff */
[----:B------:R-:W-:Y:S01]  /*32c0*/  LOP3.LUT R5, R8, 0xa, RZ, 0xfc, !PT ;  /* 0x0000000a08057812 */ /* 0x000fe200078efcff */
[----:B------:R1:W-:Y:S01]  /*32d0*/  LDGSTS.E [R19+0x10800], [R120.64], P3 ;  /* 0x1080000078137fae */ /* 0x0003e20009921846 */
[----:B------:R-:W-:Y:S02]  /*32e0*/  IABS R224, R3 ;  /* 0x0000000300e07213 */ /* 0x000fe40000000000 */
[----:B------:R-:W-:Y:S01]  /*32f0*/  IABS R166, R5 ;  /* 0x0000000500a67213 */ /* 0x000fe20000000000 */
[----:B------:R3:W-:Y:S04]  /*3300*/  STL.64 [R1+0x478], R20 ;  /* 0x0004781401007387 */ /* 0x0007e80000100a00 */
[----:B------:R2:W-:Y:S04]  /*3310*/  LDGSTS.E [R19+0x10a00], [R22.64], P3 ;  /* 0x10a0000016137fae */ /* 0x0005e80009921846 */
[----:B------:R-:W-:Y:S04]  /*3320*/  STL [R1+0x2540], R120 ;  /* 0x0025407801007387 */ /* 0x000fe80000100800 */
[----:B------:R3:W-:Y:S01]  /*3330*/  LDGSTS.E [R19+0x10c00], [R20.64], P3 ;  /* 0x10c0000014137fae */ /* 0x0007e20009921846 */
[----:B--2---:R-:W-:-:S03]  /*3340*/  IMAD.WIDE R22, R11, 0x4, R70 ;  /* 0x000000040b167825 */ /* 0x004fc600078e0246 */
[----:B------:R2:W-:Y:S04]  /*3350*/  STL.64 [R1+0x480], R16 ;  /* 0x0004801001007387 */ /* 0x0005e80000100a00 */
[----:B------:R2:W-:Y:S01]  /*3360*/  LDGSTS.E [R19+0x10e00], [R16.64], P3 ;  /* 0x10e0000010137fae */ /* 0x0005e20009921846 */
[----:B------:R-:W-:Y:S01]  /*3370*/  ISETP.GT.U32.AND P3, PT, R6, R167, PT ;  /* 0x000000a70600720c */ /* 0x000fe20003f64070 */
[C---:B---3--:R-:W-:Y:S02]  /*3380*/  IMAD.WIDE R20, R11.reuse, 0x4, R74 ;  /* 0x000000040b147825 */ /* 0x048fe400078e024a */
[----:B------:R1:W-:Y:S04]  /*3390*/  LDGSTS.E [R19+0x12800], [R136.64], P5 ;  /* 0x1280000088137fae */ /* 0x0003e8000a921846 */
[----:B------:R3:W-:Y:S01]  /*33a0*/  LDGSTS.E [R19+0x12a00], [R22.64], P5 ;  /* 0x12a0000016137fae */ /* 0x0007e2000a921846 */
[----:B--2---:R-:W-:-:S03]  /*33b0*/  IMAD.WIDE R16, R11, 0x4, R66 ;  /* 0x000000040b107825 */ /* 0x004fc600078e0242 */
[----:B------:R2:W-:Y:S02]  /*33c0*/  LDGSTS.E [R19+0x12c00], [R20.64], P5 ;  /* 0x12c0000014137fae */ /* 0x0005e4000a921846 */
[----:B------:R-:W-:Y:S02]  /*33d0*/  @!P3 IMAD.IADD R167, R167, 0x1, -R6 ;  /* 0x00000001a7a7b824 */ /* 0x000fe400078e0a06 */
[----:B------:R1:W-:Y:S01]  /*33e0*/  LDGSTS.E [R19+0x12e00], [R16.64], P5 ;  /* 0x12e0000010137fae */ /* 0x0003e2000a921846 */
[----:B------:R-:W-:Y:S01]  /*33f0*/  ISETP.GT.U32.AND P5, PT, R6, R103, PT ;  /* 0x000000670600720c */ /* 0x000fe20003fa4070 */
[----:B------:R-:W-:Y:S01]  /*3400*/  IMAD R11, R240, 0x2d, RZ ;  /* 0x0000002df00b7824 */ /* 0x000fe200078e02ff */
[----:B------:R-:W-:Y:S01]  /*3410*/  ISETP.GT.U32.AND P3, PT, R6, R15, PT ;  /* 0x0000000f0600720c */ /* 0x000fe20003f64070 */
[----:B------:R-:W-:Y:S02]  /*3420*/  STL [R1+0x253c], R121 ;  /* 0x00253c7901007387 */ /* 0x000fe40000100800 */
[----:B------:R-:W-:-:S02]  /*3430*/  IMAD.WIDE R172, R11, 0x4, R78 ;  /* 0x000000040bac7825 */ /* 0x000fc400078e024e */
[----:B------:R3:W-:Y:S04]  /*3440*/  STL.64 [R1+0x4a0], R22 ;  /* 0x0004a01601007387 */ /* 0x0007e80000100a00 */
[----:B------:R2:W-:Y:S02]  /*3450*/  STL.64 [R1+0x4a8], R20 ;  /* 0x0004a81401007387 */ /* 0x0005e40000100a00 */
[----:B------:R-:W-:Y:S02]  /*3460*/  @!P5 IADD3 R103, R103, -R6, RZ ;  /* 0x800000066767d210 */ /* 0x000fe40007ffe0ff */
[----:B------:R-:W-:Y:S01]  /*3470*/  STL [R1+0x2548], R136 ;  /* 0x0025488801007387 */ /* 0x000fe20000100800 */
[----:B------:R-:W-:Y:S01]  /*3480*/  ISETP.GT.U32.AND P5, PT, R6, R167, PT ;  /* 0x000000a70600720c */ /* 0x000fe20003fa4070 */
[----:B------:R-:W-:-:S02]  /*3490*/  @!P3 IMAD.IADD R15, R15, 0x1, -R6 ;  /* 0x000000010f0fb824 */ /* 0x000fc400078e0a06 */
[C---:B---3--:R-:W-:Y:S01]  /*34a0*/  IMAD.WIDE R22, R13.reuse, 0x4, R70 ;  /* 0x000000040d167825 */ /* 0x048fe200078e0246 */
[----:B------:R1:W-:Y:S02]  /*34b0*/  STL.64 [R1+0x4b0], R16 ;  /* 0x0004b01001007387 */ /* 0x0003e40000100a00 */
[----:B------:R-:W-:Y:S01]  /*34c0*/  ISETP.GT.U32.AND P3, PT, R6, R15, PT ;  /* 0x0000000f0600720c */ /* 0x000fe20003f64070 */
[----:B--2---:R-:W-:Y:S01]  /*34d0*/  IMAD.WIDE R20, R13, 0x4, R74 ;  /* 0x000000040d147825 */ /* 0x004fe200078e024a */
[----:B------:R-:W-:Y:S04]  /*34e0*/  STL [R1+0x2544], R137 ;  /* 0x0025448901007387 */ /* 0x000fe80000100800 */
[----:B------:R-:W-:Y:S01]  /*34f0*/  STL.64 [R1+0x4d0], R22 ;  /* 0x0004d01601007387 */ /* 0x000fe20000100a00 */
[----:B------:R-:W-:Y:S01]  /*3500*/  @!P5 IMAD.IADD R167, R167, 0x1, -R6 ;  /* 0x00000001a7a7d824 */ /* 0x000fe200078e0a06 */
[----:B------:R-:W-:Y:S01]  /*3510*/  ISETP.GE.AND P5, PT, R0, RZ, PT ;  /* 0x000000ff0000720c */ /* 0x000fe20003fa6270 */
[----:B-1----:R-:W-:Y:S01]  /*3520*/  IMAD.WIDE R16, R13, 0x4, R66 ;  /* 0x000000040d107825 */ /* 0x002fe200078e0242 */
[----:B------:R1:W-:Y:S01]  /*3530*/  LDGSTS.E [R19+0x14800], [R152.64], P4 ;  /* 0x1480000098137fae */ /* 0x0003e2000a121846 */
[----:B------:R-:W-:-:S02]  /*3540*/  SHF.R.U64 R0, R9, 0xa, RZ ;  /* 0x0000000a09007819 */ /* 0x000fc400000012ff */
[----:B------:R-:W-:Y:S01]  /*3550*/  IMAD.WIDE R12, R11, 0x4, R66 ;  /* 0x000000040b0c7825 */ /* 0x000fe200078e0242 */
[----:B------:R2:W-:Y:S03]  /*3560*/  STL.64 [R1+0x4d8], R20 ;  /* 0x0004d81401007387 */ /* 0x0005e60000100a00 */
[----:B------:R-:W-:Y:S01]  /*3570*/  @!P6 IMAD.MOV R167, RZ, RZ, -R167 ;  /* 0x000000ffffa7e224 */ /* 0x000fe200078e0aa7 */
[----:B------:R3:W-:Y:S01]  /*3580*/  LDGSTS.E [R19+0x14a00], [R22.64], P4 ;  /* 0x14a0000016137fae */ /* 0x0007e2000a121846 */
[----:B------:R-:W-:Y:S01]  /*3590*/  @!P3 IMAD.IADD R15, R15, 0x1, -R6 ;  /* 0x000000010f0fb824 */ /* 0x000fe200078e0a06 */
[----:B------:R-:W-:Y:S02]  /*35a0*/  ISETP.GE.AND P3, PT, R3, RZ, PT ;  /* 0x000000ff0300720c */ /* 0x000fe40003f66270 */
[----:B------:R-:W-:Y:S01]  /*35b0*/  STL [R1+0x2550], R152 ;  /* 0x0025509801007387 */ /* 0x000fe20000100800 */
[----:B------:R-:W-:-:S03]  /*35c0*/  LOP3.LUT R3, R8, 0x10, RZ, 0xfc, !PT ;  /* 0x0000001008037812 */ /* 0x000fc600078efcff */
[----:B------:R2:W-:Y:S01]  /*35d0*/  LDGSTS.E [R19+0x14c00], [R20.64], P4 ;  /* 0x14c0000014137fae */ /* 0x0005e2000a121846 */
[----:B------:R-:W-:-:S03]  /*35e0*/  IABS R223, R3 ;  /* 0x0000000300df7213 */ /* 0x000fc60000000000 */
[----:B------:R1:W-:Y:S04]  /*35f0*/  STL.64 [R1+0x4e0], R16 ;  /* 0x0004e01001007387 */ /* 0x0003e80000100a00 */
[----:B------:R1:W-:Y:S01]  /*3600*/  LDGSTS.E [R19+0x14e00], [R16.64], P4 ;  /* 0x14e0000010137fae */ /* 0x0003e2000a121846 */
[----:B------:R-:W-:Y:S01]  /*3610*/  ISETP.GT.U32.AND P4, PT, R6, R103, PT ;  /* 0x000000670600720c */ /* 0x000fe20003f84070 */
[C---:B--2---:R-:W-:Y:S02]  /*3620*/  IMAD.WIDE R20, R11.reuse, 0x4, R70 ;  /* 0x000000040b147825 */ /* 0x044fe400078e0246 */
[----:B------:R2:W-:Y:S04]  /*3630*/  LDGSTS.E [R19+0x16800], [R172.64], P2 ;  /* 0x16800000ac137fae */ /* 0x0005e80009121846 */
[----:B------:R2:W-:Y:S01]  /*3640*/  LDGSTS.E [R19+0x16a00], [R20.64], P2 ;  /* 0x16a0000014137fae */ /* 0x0005e20009121846 */
[----:B-1----:R-:W-:-:S03]  /*3650*/  IMAD.WIDE R16, R11, 0x4, R74 ;  /* 0x000000040b107825 */ /* 0x002fc600078e024a */
[----:B------:R-:W-:Y:S02]  /*3660*/  STL [R1+0x254c], R153 ;  /* 0x00254c9901007387 */ /* 0x000fe40000100800 */
[----:B------:R-:W-:Y:S02]  /*3670*/  @!P4 IMAD.IADD R103, R103, 0x1, -R6 ;  /* 0x000000016767c824 */ /* 0x000fe400078e0a06 */
[----:B------:R1:W-:Y:S01]  /*3680*/  LDGSTS.E [R19+0x16c00], [R16.64], P2 ;  /* 0x16c0000010137fae */ /* 0x0003e20009121846 */
[----:B------:R-:W-:Y:S01]  /*3690*/  LOP3.LUT P4, RZ, R0, 0x1, RZ, 0xc0, !PT ;  /* 0x0000000100ff7812 */ /* 0x000fe2000788c0ff */
[C---:B------:R-:W-:Y:S02]  /*36a0*/  IMAD.HI.U32 R0, R7.reuse, R166, RZ ;  /* 0x000000a607007227 */ /* 0x040fe400078e00ff */
[----:B------:R1:W-:Y:S01]  /*36b0*/  LDGSTS.E [R19+0x16e00], [R12.64], P2 ;  /* 0x16e000000c137fae */ /* 0x0003e20009121846 */
[----:B------:R-:W-:Y:S01]  /*36c0*/  LOP3.LUT P2, RZ, R10, 0x1, RZ, 0xc0, !PT ;  /* 0x000000010aff7812 */ /* 0x000fe2000784c0ff */
[----:B------:R-:W-:Y:S01]  /*36d0*/  IMAD.HI.U32 R10, R7, R224, RZ ;  /* 0x000000e0070a7227 */ /* 0x000fe200078e00ff */
[----:B------:R-:W-:Y:S01]  /*36e0*/  IADD3 R0, -R0, RZ, RZ ;  /* 0x000000ff00007210 */ /* 0x000fe20007ffe1ff */
[----:B------:R-:W-:Y:S02]  /*36f0*/  STL.64 [R1+0x500], R20 ;  /* 0x0005001401007387 */ /* 0x000fe40000100a00 */
[----:B------:R-:W-:-:S02]  /*3700*/  IMAD.MOV R10, RZ, RZ, -R10 ;  /* 0x000000ffff0a7224 */ /* 0x000fc400078e0a0a */
[----:B------:R-:W-:Y:S01]  /*3710*/  @!P5 IMAD.MOV R103, RZ, RZ, -R103 ;  /* 0x000000ffff67d224 */ /* 0x000fe200078e0a67 */
[----:B------:R-:W-:Y:S01]  /*3720*/  ISETP.GE.AND P5, PT, R2, RZ, PT ;  /* 0x000000ff0200720c */ /* 0x000fe20003fa6270 */
[C---:B------:R-:W-:Y:S01]  /*3730*/  IMAD R224, R6.reuse, R10, R224 ;  /* 0x0000000a06e07224 */ /* 0x040fe200078e02e0 */
[----:B------:R-:W-:Y:S01]  /*3740*/  STL.64 [R1+0x508], R16 ;  /* 0x0005081001007387 */ /* 0x000fe20000100a00 */
[----:B------:R-:W-:Y:S01]  /*3750*/  IMAD R166, R6, R0, R166 ;  /* 0x0000000006a67224 */ /* 0x000fe200078e02a6 */
[----:B------:R-:W-:Y:S02]  /*3760*/  LOP3.LUT R2, R8, 0xe, RZ, 0xfc, !PT ;  /* 0x0000000e08027812 */ /* 0x000fe400078efcff */
[----:B------:R-:W-:Y:S01]  /*3770*/  ISETP.GT.U32.AND P6, PT, R6, R224, PT ;  /* 0x000000e00600720c */ /* 0x000fe20003fc4070 */
[----:B------:R-:W-:Y:S01]  /*3780*/  STL [R1+0x2558], R172 ;  /* 0x002558ac01007387 */ /* 0x000fe20000100800 */
[----:B------:R-:W-:Y:S02]  /*3790*/  IABS R14, R2 ;  /* 0x00000002000e7213 */ /* 0x000fe40000000000 */
[----:B------:R-:W-:Y:S01]  /*37a0*/  LOP3.LUT R10, R8, 0x12, RZ, 0xfc, !PT ;  /* 0x00000012080a7812 */ /* 0x000fe200078efcff */
[----:B------:R1:W-:Y:S02]  /*37b0*/  STL.64 [R1+0x510], R12 ;  /* 0x0005100c01007387 */ /* 0x0003e40000100a00 */
[----:B------:R-:W-:Y:S01]  /*37c0*/  @!P5 IMAD.MOV R15, RZ, RZ, -R15 ;  /* 0x000000ffff0fd224 */ /* 0x000fe200078e0a0f */
[----:B------:R-:W-:Y:S01]  /*37d0*/  ISETP.GT.U32.AND P5, PT, R6, R166, PT ;  /* 0x000000a60600720c */ /* 0x000fe20003fa4070 */
[----:B------:R-:W-:Y:S01]  /*37e0*/  IMAD.HI.U32 R0, R7, R14, RZ ;  /* 0x0000000e07007227 */ /* 0x000fe200078e00ff */
[----:B------:R-:W-:Y:S01]  /*37f0*/  IABS R163, R10 ;  /* 0x0000000a00a37213 */ /* 0x000fe20000000000 */
[----:B------:R-:W-:Y:S02]  /*3800*/  STL [R1+0x2554], R173 ;  /* 0x002554ad01007387 */ /* 0x000fe40000100800 */
[----:B------:R-:W-:-:S02]  /*3810*/  @!P6 IMAD.IADD R224, R224, 0x1, -R6 ;  /* 0x00000001e0e0e824 */ /* 0x000fc400078e0a06 */
[----:B------:R-:W-:Y:S01]  /*3820*/  IMAD.MOV R0, RZ, RZ, -R0 ;  /* 0x000000ffff007224 */ /* 0x000fe200078e0a00 */
[----:B------:R-:W-:Y:S01]  /*3830*/  STL [R1+0x255c], R15 ;  /* 0x00255c0f01007387 */ /* 0x000fe20000100800 */
[----:B-1----:R-:W-:Y:S01]  /*3840*/  LOP3.LUT R12, R8, 0xc, RZ, 0xfc, !PT ;  /* 0x0000000c080c7812 */ /* 0x002fe200078efcff */
[C---:B------:R-:W-:Y:S01]  /*3850*/  IMAD.HI.U32 R13, R7.reuse, R223, RZ ;  /* 0x000000df070d7227 */ /* 0x040fe200078e00ff */
[----:B------:R-:W-:Y:S02]  /*3860*/  ISETP.GT.U32.AND P6, PT, R6, R224, PT ;  /* 0x000000e00600720c */ /* 0x000fe40003fc4070 */
[----:B------:R-:W-:Y:S01]  /*3870*/  IABS R102, R12 ;  /* 0x0000000c00667213 */ /* 0x000fe20000000000 */
[----:B------:R-:W-:Y:S02]  /*3880*/  @!P5 IMAD.IADD R166, R166, 0x1, -R6 ;  /* 0x00000001a6a6d824 */ /* 0x000fe400078e0a06 */
[----:B------:R-:W-:Y:S02]  /*3890*/  IMAD.MOV R13, RZ, RZ, -R13 ;  /* 0x000000ffff0d7224 */ /* 0x000fe400078e0a0d */
[----:B------:R-:W-:Y:S01]  /*38a0*/  IMAD.HI.U32 R11, R7, R102, RZ ;  /* 0x00000066070b7227 */ /* 0x000fe200078e00ff */
[----:B------:R-:W-:-:S03]  /*38b0*/  ISETP.GT.U32.AND P5, PT, R6, R166, PT ;  /* 0x000000a60600720c */ /* 0x000fc60003fa4070 */
[----:B------:R-:W-:Y:S02]  /*38c0*/  IMAD.MOV R11, RZ, RZ, -R11 ;  /* 0x000000ffff0b7224 */ /* 0x000fe400078e0a0b */
[----:B------:R-:W-:Y:S01]  /*38d0*/  @!P6 IADD3 R224, R224, -R6, RZ ;  /* 0x80000006e0e0e210 */ /* 0x000fe20007ffe0ff */
[----:B------:R-:W-:Y:S01]  /*38e0*/  IMAD R14, R6, R0, R14 ;  /* 0x00000000060e7224 */ /* 0x000fe200078e020e */
[----:B------:R-:W-:Y:S01]  /*38f0*/  LOP3.LUT R0, R8, 0x16, RZ, 0xfc, !PT ;  /* 0x0000001608007812 */ /* 0x000fe200078efcff */
[----:B------:R-:W-:Y:S02]  /*3900*/  IMAD R102, R6, R11, R102 ;  /* 0x0000000b06667224 */ /* 0x000fe400078e0266 */
[----:B------:R-:W-:Y:S02]  /*3910*/  IMAD R11, R240, 0x31, RZ ;  /* 0x00000031f00b7824 */ /* 0x000fe400078e02ff */
[C---:B------:R-:W-:Y:S01]  /*3920*/  IMAD R223, R6.reuse, R13, R223 ;  /* 0x0000000d06df7224 */ /* 0x040fe200078e02df */
[----:B------:R-:W-:Y:S01]  /*3930*/  ISETP.GT.U32.AND P6, PT, R6, R102, PT ;  /* 0x000000660600720c */ /* 0x000fe20003fc4070 */
[----:B------:R-:W-:Y:S01]  /*3940*/  IMAD.WIDE R188, R11, 0x4, R78 ;  /* 0x000000040bbc7825 */ /* 0x000fe200078e024e */
[----:B------:R-:W-:-:S03]  /*3950*/  IABS R13, R0 ;  /* 0x00000000000d7213 */ /* 0x000fc60000000000 */
[C---:B---3--:R-:W-:Y:S01]  /*3960*/  IMAD.WIDE R22, R11.reuse, 0x4, R70 ;  /* 0x000000040b167825 */ /* 0x048fe200078e0246 */
[----:B------:R1:W-:Y:S03]  /*3970*/  LDGSTS.E [R19+0x18800], [R188.64], P2 ;  /* 0x18800000bc137fae */ /* 0x0003e60009121846 */
[C---:B--2---:R-:W-:Y:S01]  /*3980*/  IMAD.WIDE R20, R11.reuse, 0x4, R74 ;  /* 0x000000040b147825 */ /* 0x044fe200078e024a */
[----:B------:R2:W-:Y:S03]  /*3990*/  LDGSTS.E [R19+0x18a00], [R22.64], P2 ;  /* 0x18a0000016137fae */ /* 0x0005e60009121846 */
[----:B------:R-:W-:Y:S01]  /*39a0*/  IMAD.WIDE R16, R11, 0x4, R66 ;  /* 0x000000040b107825 */ /* 0x000fe200078e0242 */
[----:B------:R3:W-:Y:S01]  /*39b0*/  LDGSTS.E [R19+0x18c00], [R20.64], P2 ;  /* 0x18c0000014137fae */ /* 0x0007e20009121846 */
[----:B------:R-:W-:-:S02]  /*39c0*/  LOP3.LUT R11, R8, 0x14, RZ, 0xfc, !PT ;  /* 0x00000014080b7812 */ /* 0x000fc400078efcff */
[--C-:B------:R-:W-:Y:S01]  /*39d0*/  @!P6 IMAD.IADD R102, R102, 0x1, -R6.reuse ;  /* 0x000000016666e824 */ /* 0x100fe200078e0a06 */
[----:B------:R1:W-:Y:S01]  /*39e0*/  LDGSTS.E [R19+0x18e00], [R16.64], P2 ;  /* 0x18e0000010137fae */ /* 0x0003e20009121846 */
[----:B------:R-:W-:Y:S01]  /*39f0*/  @!P5 IMAD.IADD R166, R166, 0x1, -R6 ;  /* 0x00000001a6a6d824 */ /* 0x000fe200078e0a06 */
[C---:B------:R-:W-:Y:S01]  /*3a00*/  ISETP.GT.U32.AND P5, PT, R6.reuse, R14, PT ;  /* 0x0000000e0600720c */ /* 0x040fe20003fa4070 */
[----:B------:R-:W-:Y:S01]  /*3a10*/  @!P3 IMAD.MOV R224, RZ, RZ, -R224 ;  /* 0x000000ffffe0b224 */ /* 0x000fe200078e0ae0 */
[----:B------:R-:W-:Y:S01]  /*3a20*/  ISETP.GE.AND P2, PT, R5, RZ, PT ;  /* 0x000000ff0500720c */ /* 0x000fe20003f46270 */
[----:B------:R-:W-:Y:S01]  /*3a30*/  IMAD.HI.U32 R5, R7, R163, RZ ;  /* 0x000000a307057227 */ /* 0x000fe200078e00ff */
[C---:B------:R-:W-:Y:S01]  /*3a40*/  ISETP.GT.U32.AND P6, PT, R6.reuse, R102, PT ;  /* 0x000000660600720c */ /* 0x040fe20003fc4070 */
[----:B------:R2:W-:Y:S01]  /*3a50*/  STL.64 [R1+0x548], R22 ;  /* 0x0005481601007387 */ /* 0x0005e20000100a00 */
[C---:B------:R-:W-:Y:S01]  /*3a60*/  ISETP.GT.U32.AND P3, PT, R6.reuse, R223, PT ;  /* 0x000000df0600720c */ /* 0x040fe20003f64070 */
[----:B------:R-:W-:Y:S01]  /*3a70*/  IMAD.MOV R5, RZ, RZ, -R5 ;  /* 0x000000ffff057224 */ /* 0x000fe200078e0a05 */
[----:B------:R-:W-:Y:S01]  /*3a80*/  IABS R99, R11 ;  /* 0x0000000b00637213 */ /* 0x000fe20000000000 */
[----:B------:R3:W-:Y:S02]  /*3a90*/  STL.64 [R1+0x550], R20 ;  /* 0x0005501401007387 */ /* 0x0007e40000100a00 */
[----:B------:R-:W-:-:S02]  /*3aa0*/  IMAD R163, R6, R5, R163 ;  /* 0x0000000506a37224 */ /* 0x000fc400078e02a3 */
[--C-:B------:R-:W-:Y:S01]  /*3ab0*/  @!P5 IMAD.IADD R14, R14, 0x1, -R6.reuse ;  /* 0x000000010e0ed824 */ /* 0x100fe200078e0a06 */
[----:B------:R-:W-:Y:S01]  /*3ac0*/  ISETP.GE.AND P5, PT, R2, RZ, PT ;  /* 0x000000ff0200720c */ /* 0x000fe20003fa6270 */
[----:B------:R-:W-:Y:S01]  /*3ad0*/  IMAD.HI.U32 R5, R7, R13, RZ ;  /* 0x0000000d07057227 */ /* 0x000fe200078e00ff */
[----:B------:R-:W-:Y:S01]  /*3ae0*/  @!P2 IADD3 R166, -R166, RZ, RZ ;  /* 0x000000ffa6a6a210 */ /* 0x000fe20007ffe1ff */
[----:B------:R-:W-:Y:S01]  /*3af0*/  STL [R1+0x2564], R188 ;  /* 0x002564bc01007387 */ /* 0x000fe20000100800 */
[----:B------:R-:W-:Y:S01]  /*3b00*/  ISETP.GE.AND P2, PT, R12, RZ, PT ;  /* 0x000000ff0c00720c */ /* 0x000fe20003f46270 */
[--C-:B------:R-:W-:Y:S01]  /*3b10*/  @!P6 IMAD.IADD R102, R102, 0x1, -R6.reuse ;  /* 0x000000016666e824 */ /* 0x100fe200078e0a06 */
[C---:B------:R-:W-:Y:S01]  /*3b20*/  ISETP.GT.U32.AND P6, PT, R6.reuse, R163, PT ;  /* 0x000000a30600720c */ /* 0x040fe20003fc4070 */
[----:B------:R-:W-:Y:S01]  /*3b30*/  @!P3 IMAD.IADD R223, R223, 0x1, -R6 ;  /* 0x00000001dfdfb824 */ /* 0x000fe200078e0a06 */
[----:B------:R-:W-:Y:S01]  /*3b40*/  ISETP.GT.U32.AND P3, PT, R6, R14, PT ;  /* 0x0000000e0600720c */ /* 0x000fe20003f64070 */
[----:B------:R-:W-:Y:S01]  /*3b50*/  IMAD R12, R240, 0x35, RZ ;  /* 0x00000035f00c7824 */ /* 0x000fe200078e02ff */
[----:B------:R1:W-:Y:S01]  /*3b60*/  STL.64 [R1+0x558], R16 ;  /* 0x0005581001007387 */ /* 0x0003e20000100a00 */
[----:B------:R-:W-:Y:S01]  /*3b70*/  IMAD.MOV R5, RZ, RZ, -R5 ;  /* 0x000000ffff057224 */ /* 0x000fe200078e0a05 */
[----:B------:R-:W-:Y:S01]  /*3b80*/  LOP3.LUT R2, R8, 0x18, RZ, 0xfc, !PT ;  /* 0x0000001808027812 */ /* 0x000fe200078efcff */
[C---:B------:R-:W-:Y:S01]  /*3b90*/  IMAD.WIDE R204, R12.reuse, 0x4, R78 ;  /* 0x000000040ccc7825 */ /* 0x040fe200078e024e */
[----:B------:R-:W-:Y:S02]  /*3ba0*/  STL [R1+0x2560], R189 ;  /* 0x002560bd01007387 */ /* 0x000fe40000100800 */
[----:B------:R-:W-:Y:S01]  /*3bb0*/  IABS R222, R2 ;  /* 0x0000000200de7213 */ /* 0x000fe20000000000 */
[C---:B----4-:R-:W-:Y:S01]  /*3bc0*/  IMAD.WIDE R24, R12.reuse, 0x4, R70 ;  /* 0x000000040c187825 */ /* 0x050fe200078e0246 */
[----:B------:R4:W-:Y:S03]  /*3bd0*/  LDGSTS.E [R19+0x1a800], [R204.64], P4 ;  /* 0x1a800000cc137fae */ /* 0x0009e6000a121846 */
[----:B--2---:R-:W-:Y:S01]  /*3be0*/  IMAD.WIDE R22, R12, 0x4, R74 ;  /* 0x000000040c167825 */ /* 0x004fe200078e024a */
[----:B------:R-:W-:Y:S01]  /*3bf0*/  @!P3 IADD3 R14, R14, -R6, RZ ;  /* 0x800000060e0eb210 */ /* 0x000fe20007ffe0ff */
[----:B------:R4:W-:Y:S02]  /*3c00*/  LDGSTS.E [R19+0x1aa00], [R24.64], P4 ;  /* 0x1aa0000018137fae */ /* 0x0009e4000a121846 */
[----:B---3--:R-:W-:-:S02]  /*3c10*/  IMAD.WIDE R20, R12, 0x4, R66 ;  /* 0x000000040c147825 */ /* 0x008fc400078e0242 */
[----:B------:R2:W-:Y:S02]  /*3c20*/  LDGSTS.E [R19+0x1ac00], [R22.64], P4 ;  /* 0x1ac0000016137fae */ /* 0x0005e4000a121846 */
[----:B------:R-:W-:Y:S01]  /*3c30*/  @!P6 IMAD.IADD R163, R163, 0x1, -R6 ;  /* 0x00000001a3a3e824 */ /* 0x000fe200078e0a06 */
[C---:B------:R-:W-:Y:S01]  /*3c40*/  ISETP.GT.U32.AND P6, PT, R6.reuse, R223, PT ;  /* 0x000000df0600720c */ /* 0x040fe20003fc4070 */
[----:B-1----:R-:W-:Y:S01]  /*3c50*/  IMAD.HI.U32 R16, R7, R99, RZ ;  /* 0x0000006307107227 */ /* 0x002fe200078e00ff */
[----:B------:R1:W-:Y:S02]  /*3c60*/  LDGSTS.E [R19+0x1ae00], [R20.64], P4 ;  /* 0x1ae0000014137fae */ /* 0x0003e4000a121846 */
[C---:B------:R-:W-:Y:S01]  /*3c70*/  ISETP.GT.U32.AND P4, PT, R6.reuse, R163, PT ;  /* 0x000000a30600720c */ /* 0x040fe20003f84070 */
[C---:B------:R-:W-:Y:S01]  /*3c80*/  IMAD R13, R6.reuse, R5, R13 ;  /* 0x00000005060d7224 */ /* 0x040fe200078e020d */
[----:B------:R-:W-:Y:S01]  /*3c90*/  SHF.R.U64 R5, R9, 0x6, RZ ;  /* 0x0000000609057819 */ /* 0x000fe200000012ff */
[----:B------:R-:W-:Y:S01]  /*3ca0*/  IMAD.MOV R16, RZ, RZ, -R16 ;  /* 0x000000ffff107224 */ /* 0x000fe200078e0a10 */
[----:B------:R-:W-:Y:S01]  /*3cb0*/  STL.64 [R1+0x568], R24 ;  /* 0x0005681801007387 */ /* 0x000fe20000100a00 */
[----:B------:R-:W-:Y:S01]  /*3cc0*/  @!P5 IMAD.MOV R14, RZ, RZ, -R14 ;  /* 0x000000ffff0ed224 */ /* 0x000fe200078e0a0e */
[C---:B------:R-:W-:Y:S01]  /*3cd0*/  ISETP.GT.U32.AND P5, PT, R6.reuse, R13, PT ;  /* 0x0000000d0600720c */ /* 0x040fe20003fa4070 */
[C---:B------:R-:W-:Y:S01]  /*3ce0*/  IMAD R99, R6.reuse, R16, R99 ;  /* 0x0000001006637224 */ /* 0x040fe200078e0263 */
[----:B------:R2:W-:Y:S01]  /*3cf0*/  STL.64 [R1+0x578], R22 ;  /* 0x0005781601007387 */ /* 0x0005e20000100a00 */
[----:B------:R-:W-:Y:S01]  /*3d00*/  @!P2 IMAD.MOV R102, RZ, RZ, -R102 ;  /* 0x000000ffff66a224 */ /* 0x000fe200078e0a66 */
[----:B------:R-:W-:Y:S01]  /*3d10*/  LOP3.LUT P2, RZ, R5, 0x1, RZ, 0xc0, !PT ;  /* 0x0000000105ff7812 */ /* 0x000fe2000784c0ff */
[--C-:B------:R-:W-:Y:S01]  /*3d20*/  @!P6 IMAD.IADD R223, R223, 0x1, -R6.reuse ;  /* 0x00000001dfdfe824 */ /* 0x100fe200078e0a06 */
[----:B------:R-:W-:Y:S01]  /*3d30*/  ISETP.GT.U32.AND P3, PT, R6, R99, PT ;  /* 0x000000630600720c */ /* 0x000fe20003f64070 */
[----:B------:R-:W-:Y:S01]  /*3d40*/  IMAD.HI.U32 R5, R7, R222, RZ ;  /* 0x000000de07057227 */ /* 0x000fe200078e00ff */
[----:B------:R-:W-:Y:S01]  /*3d50*/  ISETP.GE.AND P6, PT, R3, RZ, PT ;  /* 0x000000ff0300720c */ /* 0x000fe20003fc6270 */
[----:B------:R-:W-:Y:S01]  /*3d60*/  STL [R1+0x256c], R204 ;  /* 0x00256ccc01007387 */ /* 0x000fe20000100800 */
[----:B------:R-:W-:Y:S01]  /*3d70*/  LOP3.LUT R3, R8, 0x1a, RZ, 0xfc, !PT ;  /* 0x0000001a08037812 */ /* 0x000fe200078efcff */
[----:B------:R-:W-:Y:S01]  /*3d80*/  @!P4 IMAD.IADD R163, R163, 0x1, -R6 ;  /* 0x00000001a3a3c824 */ /* 0x000fe200078e0a06 */
[----:B------:R-:W-:Y:S01]  /*3d90*/  ISETP.GE.AND P4, PT, R10, RZ, PT ;  /* 0x000000ff0a00720c */ /* 0x000fe20003f86270 */
[----:B------:R-:W-:Y:S01]  /*3da0*/  IMAD.MOV R5, RZ, RZ, -R5 ;  /* 0x000000ffff057224 */ /* 0x000fe200078e0a05 */
[----:B------:R-:W-:Y:S01]  /*3db0*/  IABS R162, R3 ;  /* 0x0000000300a27213 */ /* 0x000fe20000000000 */
[----:B------:R1:W-:Y:S01]  /*3dc0*/  STL.64 [R1+0x588], R20 ;  /* 0x0005881401007387 */ /* 0x0003e20000100a00 */
[----:B------:R-:W-:Y:S01]  /*3dd0*/  @!P5 IADD3 R13, R13, -R6, RZ ;  /* 0x800000060d0dd210 */ /* 0x000fe20007ffe0ff */
[----:B------:R-:W-:Y:S01]  /*3de0*/  IMAD R222, R6, R5, R222 ;  /* 0x0000000506de7224 */ /* 0x000fe200078e02de */
[----:B------:R-:W-:Y:S01]  /*3df0*/  LOP3.LUT R10, R8, 0x1c, RZ, 0xfc, !PT ;  /* 0x0000001c080a7812 */ /* 0x000fe200078efcff */
[----:B------:R-:W-:Y:S01]  /*3e00*/  IMAD.HI.U32 R5, R7, R162, RZ ;  /* 0x000000a207057227 */ /* 0x000fe200078e00ff */
[----:B------:R-:W-:Y:S01]  /*3e10*/  ISETP.GT.U32.AND P5, PT, R6, R13, PT ;  /* 0x0000000d0600720c */ /* 0x000fe20003fa4070 */
[----:B------:R-:W-:Y:S01]  /*3e20*/  STL [R1+0x2568], R205 ;  /* 0x002568cd01007387 */ /* 0x000fe20000100800 */
[----:B------:R-:W-:Y:S01]  /*3e30*/  IABS R98, R10 ;  /* 0x0000000a00627213 */ /* 0x000fe20000000000 */
[----:B------:R-:W-:-:S02]  /*3e40*/  @!P3 IMAD.IADD R99, R99, 0x1, -R6 ;  /* 0x000000016363b824 */ /* 0x000fc400078e0a06 */
[----:B------:R-:W-:Y:S01]  /*3e50*/  IMAD.MOV R5, RZ, RZ, -R5 ;  /* 0x000000ffff057224 */ /* 0x000fe200078e0a05 */
[----:B------:R-:W-:Y:S01]  /*3e60*/  STL [R1+0x2570], R14 ;  /* 0x0025700e01007387 */ /* 0x000fe20000100800 */
[----:B------:R-:W-:Y:S01]  /*3e70*/  @!P4 IMAD.MOV R163, RZ, RZ, -R163 ;  /* 0x000000ffffa3c224 */ /* 0x000fe200078e0aa3 */
[C---:B------:R-:W-:Y:S01]  /*3e80*/  ISETP.GT.U32.AND P3, PT, R6.reuse, R99, PT ;  /* 0x000000630600720c */ /* 0x040fe20003f64070 */
[----:B------:R-:W-:Y:S01]  /*3e90*/  IMAD R162, R6, R5, R162 ;  /* 0x0000000506a27224 */ /* 0x000fe200078e02a2 */
[----:B------:R-:W-:Y:S01]  /*3ea0*/  ISETP.GE.AND P4, PT, R11, RZ, PT ;  /* 0x000000ff0b00720c */ /* 0x000fe20003f86270 */
[----:B------:R-:W-:Y:S01]  /*3eb0*/  IMAD.HI.U32 R11, R7, R98, RZ ;  /* 0x00000062070b7227 */ /* 0x000fe200078e00ff */
[----:B------:R-:W-:-:S03]  /*3ec0*/  LOP3.LUT R5, R8, 0x20, RZ, 0xfc, !PT ;  /* 0x0000002008057812 */ /* 0x000fc600078efcff */
[--C-:B------:R-:W-:Y:S01]  /*3ed0*/  @!P5 IMAD.IADD R13, R13, 0x1, -R6.reuse ;  /* 0x000000010d0dd824 */ /* 0x100fe200078e0a06 */
[C---:B------:R-:W-:Y:S01]  /*3ee0*/  ISETP.GT.U32.AND P5, PT, R6.reuse, R162, PT ;  /* 0x000000a20600720c */ /* 0x040fe20003fa4070 */
[----:B------:R-:W-:Y:S01]  /*3ef0*/  @!P6 IMAD.MOV R223, RZ, RZ, -R223 ;  /* 0x000000ffffdfe224 */ /* 0x000fe200078e0adf */
[----:B------:R-:W-:Y:S01]  /*3f00*/  ISETP.GT.U32.AND P6, PT, R6, R222, PT ;  /* 0x000000de0600720c */ /* 0x000fe20003fc4070 */
[----:B------:R-:W-:Y:S01]  /*3f10*/  IMAD.MOV R11, RZ, RZ, -R11 ;  /* 0x000000ffff0b7224 */ /* 0x000fe200078e0a0b */
[----:B------:R-:W-:Y:S01]  /*3f20*/  IABS R221, R5 ;  /* 0x0000000500dd7213 */ /* 0x000fe20000000000 */
[----:B------:R-:W-:Y:S01]  /*3f30*/  @!P3 IMAD.IADD R99, R99, 0x1, -R6 ;  /* 0x000000016363b824 */ /* 0x000fe200078e0a06 */
[----:B------:R-:W-:Y:S01]  /*3f40*/  ISETP.GE.AND P3, PT, R0, RZ, PT ;  /* 0x000000ff0000720c */ /* 0x000fe20003f66270 */
[----:B------:R-:W-:Y:S01]  /*3f50*/  IMAD R98, R6, R11, R98 ;  /* 0x0000000b06627224 */ /* 0x000fe200078e0262 */
[----:B------:R-:W-:Y:S01]  /*3f60*/  LOP3.LUT R0, R8, 0x1e, RZ, 0xfc, !PT ;  /* 0x0000001e08007812 */ /* 0x000fe200078efcff */
[----:B------:R-:W-:-:S02]  /*3f70*/  IMAD R11, R240, 0x39, RZ ;  /* 0x00000039f00b7824 */ /* 0x000fc400078e02ff */
[----:B------:R-:W-:Y:S01]  /*3f80*/  @!P4 IMAD.MOV R99, RZ, RZ, -R99 ;  /* 0x000000ffff63c224 */ /* 0x000fe200078e0a63 */
[----:B------:R-:W-:Y:S01]  /*3f90*/  IABS R12, R0 ;  /* 0x00000000000c7213 */ /* 0x000fe20000000000 */
[C---:B------:R-:W-:Y:S01]  /*3fa0*/  IMAD.WIDE R234, R11.reuse, 0x4, R78 ;  /* 0x000000040bea7825 */ /* 0x040fe200078e024e */
[----:B------:R-:W-:Y:S02]  /*3fb0*/  ISETP.GT.U32.AND P4, PT, R6, R98, PT ;  /* 0x000000620600720c */ /* 0x000fe40003f84070 */
[----:B------:R-:W-:Y:S01]  /*3fc0*/  @!P6 IADD3 R222, R222, -R6, RZ ;  /* 0x80000006dedee210 */ /* 0x000fe20007ffe0ff */
[C---:B--2---:R-:W-:Y:S01]  /*3fd0*/  IMAD.WIDE R22, R11.reuse, 0x4, R70 ;  /* 0x000000040b167825 */ /* 0x044fe200078e0246 */
[----:B------:R4:W-:Y:S01]  /*3fe0*/  LDGSTS.E [R19+0x1c800], [R234.64], P2 ;  /* 0x1c800000ea137fae */ /* 0x0009e20009121846 */
[----:B------:R-:W-:Y:S02]  /*3ff0*/  ISETP.GE.AND P6, PT, R2, RZ, PT ;  /* 0x000000ff0200720c */ /* 0x000fe40003fc6270 */
[----:B-1----:R-:W-:Y:S01]  /*4000*/  IMAD.WIDE R20, R11, 0x4, R74 ;  /* 0x000000040b147825 */ /* 0x002fe200078e024a */
[----:B------:R1:W-:Y:S01]  /*4010*/  LDGSTS.E [R19+0x1ca00], [R22.64], P2 ;  /* 0x1ca0000016137fae */ /* 0x0003e20009121846 */
[----:B------:R-:W-:-:S02]  /*4020*/  LOP3.LUT R2, R8, 0x22, RZ, 0xfc, !PT ;  /* 0x0000002208027812 */ /* 0x000fc400078efcff */
[----:B------:R-:W-:Y:S01]  /*4030*/  IMAD.WIDE R16, R11, 0x4, R66 ;  /* 0x000000040b107825 */ /* 0x000fe200078e0242 */
[----:B------:R2:W-:Y:S01]  /*4040*/  LDGSTS.E [R19+0x1cc00], [R20.64], P2 ;  /* 0x1cc0000014137fae */ /* 0x0005e20009121846 */
[----:B------:R-:W-:Y:S02]  /*4050*/  IABS R159, R2 ;  /* 0x00000002009f7213 */ /* 0x000fe40000000000 */
[----:B------:R-:W-:Y:S01]  /*4060*/  @!P5 IMAD.IADD R162, R162, 0x1, -R6 ;  /* 0x00000001a2a2d824 */ /* 0x000fe200078e0a06 */
[----:B------:R3:W-:Y:S01]  /*4070*/  LDGSTS.E [R19+0x1ce00], [R16.64], P2 ;  /* 0x1ce0000010137fae */ /* 0x0007e20009121846 */
[C---:B------:R-:W-:Y:S01]  /*4080*/  ISETP.GT.U32.AND P2, PT, R6.reuse, R222, PT ;  /* 0x000000de0600720c */ /* 0x040fe20003f44070 */
[----:B------:R-:W-:Y:S02]  /*4090*/  IMAD.HI.U32 R11, R7, R12, RZ ;  /* 0x0000000c070b7227 */ /* 0x000fe400078e00ff */
[----:B------:R-:W-:Y:S01]  /*40a0*/  ISETP.GT.U32.AND P5, PT, R6, R162, PT ;  /* 0x000000a20600720c */ /* 0x000fe20003fa4070 */
[----:B------:R-:W-:Y:S01]  /*40b0*/  STL.64 [R1+0x560], R22 ;  /* 0x0005601601007387 */ /* 0x000fe20000100a00 */
[----:B------:R-:W-:-:S02]  /*40c0*/  IMAD.MOV R11, RZ, RZ, -R11 ;  /* 0x000000ffff0b7224 */ /* 0x000fc400078e0a0b */
[----:B------:R-:W-:Y:S01]  /*40d0*/  @!P3 IMAD.MOV R13, RZ, RZ, -R13 ;  /* 0x000000ffff0db224 */ /* 0x000fe200078e0a0d */
[----:B------:R-:W-:Y:S01]  /*40e0*/  ISETP.GE.AND P3, PT, R3, RZ, PT ;  /* 0x000000ff0300720c */ /* 0x000fe20003f66270 */
[----:B------:R-:W-:Y:S01]  /*40f0*/  IMAD R12, R6, R11, R12 ;  /* 0x0000000b060c7224 */ /* 0x000fe200078e020c */
[----:B------:R-:W-:Y:S01]  /*4100*/  LOP3.LUT R11, R8, 0x24, RZ, 0xfc, !PT ;  /* 0x00000024080b7812 */ /* 0x000fe200078efcff */
[--C-:B------:R-:W-:Y:S01]  /*4110*/  @!P4 IMAD.IADD R98, R98, 0x1, -R6.reuse ;  /* 0x000000016262c824 */ /* 0x100fe200078e0a06 */
[----:B------:R-:W-:Y:S01]  /*4120*/  STL.64 [R1+0x570], R20 ;  /* 0x0005701401007387 */ /* 0x000fe20000100a00 */
[C---:B------:R-:W-:Y:S01]  /*4130*/  IMAD.HI.U32 R3, R7.reuse, R221, RZ ;  /* 0x000000dd07037227 */ /* 0x040fe200078e00ff */
[----:B------:R-:W-:Y:S02]  /*4140*/  IABS R95, R11 ;  /* 0x0000000b005f7213 */ /* 0x000fe40000000000 */
[----:B------:R-:W-:Y:S01]  /*4150*/  @!P5 IADD3 R162, R162, -R6, RZ ;  /* 0x80000006a2a2d210 */ /* 0x000fe20007ffe0ff */
[----:B------:R-:W-:Y:S01]  /*4160*/  @!P2 IMAD.IADD R222, R222, 0x1, -R6 ;  /* 0x00000001dedea824 */ /* 0x000fe200078e0a06 */
[----:B------:R-:W-:Y:S01]  /*4170*/  ISETP.GE.AND P2, PT, R10, RZ, PT ;  /* 0x000000ff0a00720c */ /* 0x000fe20003f46270 */
[----:B------:R-:W-:Y:S01]  /*4180*/  IMAD.MOV R10, RZ, RZ, -R3 ;  /* 0x000000ffff0a7224 */ /* 0x000fe200078e0a03 */
[C---:B------:R-:W-:Y:S01]  /*4190*/  ISETP.GT.U32.AND P5, PT, R6.reuse, R12, PT ;  /* 0x0000000c0600720c */ /* 0x040fe20003fa4070 */
[----:B------:R-:W-:Y:S01]  /*41a0*/  IMAD.HI.U32 R3, R7, R159, RZ ;  /* 0x0000009f07037227 */ /* 0x000fe200078e00ff */
[----:B------:R-:W-:Y:S01]  /*41b0*/  ISETP.GT.U32.AND P4, PT, R6, R98, PT ;  /* 0x000000620600720c */ /* 0x000fe20003f84070 */
[----:B------:R-:W-:Y:S02]  /*41c0*/  STL [R1+0x2578], R234 ;  /* 0x002578ea01007387 */ /* 0x000fe40000100800 */
[----:B------:R-:W-:-:S02]  /*41d0*/  IMAD.MOV R3, RZ, RZ, -R3 ;  /* 0x000000ffff037224 */ /* 0x000fc400078e0a03 */
[C---:B------:R-:W-:Y:S01]  /*41e0*/  IMAD R221, R6.reuse, R10, R221 ;  /* 0x0000000a06dd7224 */ /* 0x040fe200078e02dd */
[----:B------:R3:W-:Y:S01]  /*41f0*/  STL.64 [R1+0x580], R16 ;  /* 0x0005801001007387 */ /* 0x0007e20000100a00 */
[----:B------:R-:W-:Y:S01]  /*4200*/  IMAD R159, R6, R3, R159 ;  /* 0x00000003069f7224 */ /* 0x000fe200078e029f */
[----:B------:R-:W-:Y:S01]  /*4210*/  LOP3.LUT R3, R8, 0x28, RZ, 0xfc, !PT ;  /* 0x0000002808037812 */ /* 0x000fe200078efcff */
[----:B------:R-:W-:Y:S01]  /*4220*/  @!P3 IMAD.MOV R162, RZ, RZ, -R162 ;  /* 0x000000ffffa2b224 */ /* 0x000fe200078e0aa2 */
[----:B------:R-:W-:Y:S01]  /*4230*/  ISETP.GE.AND P3, PT, R0, RZ, PT ;  /* 0x000000ff0000720c */ /* 0x000fe20003f66270 */
[--C-:B------:R-:W-:Y:S01]  /*4240*/  @!P5 IMAD.IADD R12, R12, 0x1, -R6.reuse ;  /* 0x000000010c0cd824 */ /* 0x100fe200078e0a06 */
[----:B------:R-:W-:Y:S01]  /*4250*/  LOP3.LUT R0, R8, 0x26, RZ, 0xfc, !PT ;  /* 0x0000002608007812 */ /* 0x000fe200078efcff */
[----:B------:R-:W-:Y:S01]  /*4260*/  @!P4 IMAD.IADD R98, R98, 0x1, -R6 ;  /* 0x000000016262c824 */ /* 0x000fe200078e0a06 */
[C---:B------:R-:W-:Y:S01]  /*4270*/  ISETP.GT.U32.AND P4, PT, R6.reuse, R159, PT ;  /* 0x0000009f0600720c */ /* 0x040fe20003f84070 */
[----:B------:R-:W-:Y:S01]  /*4280*/  @!P6 IMAD.MOV R222, RZ, RZ, -R222 ;  /* 0x000000ffffdee224 */ /* 0x000fe200078e0ade */
[C---:B------:R-:W-:Y:S01]  /*4290*/  ISETP.GT.U32.AND P5, PT, R6.reuse, R12, PT ;  /* 0x0000000c0600720c */ /* 0x040fe20003fa4070 */
[----:B------:R-:W-:Y:S01]  /*42a0*/  @!P2 IMAD.MOV R98, RZ, RZ, -R98 ;  /* 0x000000ffff62a224 */ /* 0x000fe200078e0a62 */
[----:B------:R-:W-:Y:S01]  /*42b0*/  ISETP.GT.U32.AND P6, PT, R6, R221, PT ;  /* 0x000000dd0600720c */ /* 0x000fe20003fc4070 */
[----:B---3--:R-:W-:Y:S01]  /*42c0*/  IMAD.HI.U32 R16, R7, R95, RZ ;  /* 0x0000005f07107227 */ /* 0x008fe200078e00ff */
[----:B------:R-:W-:Y:S01]  /*42d0*/  IABS R10, R0 ;  /* 0x00000000000a7213 */ /* 0x000fe20000000000 */
[----:B------:R-:W-:Y:S01]  /*42e0*/  STL [R1+0x2574], R235 ;  /* 0x002574eb01007387 */ /* 0x000fe20000100800 */
[----:B------:R-:W-:Y:S01]  /*42f0*/  IABS R220, R3 ;  /* 0x0000000300dc7213 */ /* 0x000fe20000000000 */
[----:B------:R-:W-:Y:S01]  /*4300*/  IMAD.MOV R16, RZ, RZ, -R16 ;  /* 0x000000ffff107224 */ /* 0x000fe200078e0a10 */
[----:B------:R-:W-:Y:S01]  /*4310*/  ISETP.GE.AND P2, PT, R5, RZ, PT ;  /* 0x000000ff0500720c */ /* 0x000fe20003f46270 */
[----:B------:R-:W-:Y:S01]  /*4320*/  STL [R1+0x257c], R13 ;  /* 0x00257c0d01007387 */ /* 0x000fe20000100800 */
[----:B------:R-:W-:Y:S01]  /*4330*/  LOP3.LUT R17, R8, 0x2c, RZ, 0xfc, !PT ;  /* 0x0000002c08117812 */ /* 0x000fe200078efcff */
[----:B------:R-:W-:-:S02]  /*4340*/  @!P4 IMAD.IADD R159, R159, 0x1, -R6 ;  /* 0x000000019f9fc824 */ /* 0x000fc400078e0a06 */
[----:B------:R-:W-:Y:S01]  /*4350*/  @!P5 IMAD.IADD R12, R12, 0x1, -R6 ;  /* 0x000000010c0cd824 */ /* 0x000fe200078e0a06 */
[----:B------:R-:W-:Y:S01]  /*4360*/  ISETP.GE.AND P5, PT, R2, RZ, PT ;  /* 0x000000ff0200720c */ /* 0x000fe20003fa6270 */
[C---:B------:R-:W-:Y:S01]  /*4370*/  IMAD R95, R6.reuse, R16, R95 ;  /* 0x00000010065f7224 */ /* 0x040fe200078e025f */
[C---:B------:R-:W-:Y:S01]  /*4380*/  ISETP.GT.U32.AND P4, PT, R6.reuse, R159, PT ;  /* 0x0000009f0600720c */ /* 0x040fe20003f84070 */
[----:B------:R-:W-:Y:S01]  /*4390*/  IMAD.HI.U32 R2, R7, R10, RZ ;  /* 0x0000000a07027227 */ /* 0x000fe200078e00ff */
[----:B------:R-:W-:Y:S02]  /*43a0*/  @!P6 IADD3 R221, R221, -R6, RZ ;  /* 0x80000006dddde210 */ /* 0x000fe40007ffe0ff */
[----:B------:R-:W-:Y:S01]  /*43b0*/  IABS R94, R17 ;  /* 0x00000011005e7213 */ /* 0x000fe20000000000 */
[----:B------:R-:W-:Y:S01]  /*43c0*/  @!P3 IMAD.MOV R12, RZ, RZ, -R12 ;  /* 0x000000ffff0cb224 */ /* 0x000fe200078e0a0c */
[C---:B------:R-:W-:Y:S01]  /*43d0*/  ISETP.GT.U32.AND P3, PT, R6.reuse, R95, PT ;  /* 0x0000005f0600720c */ /* 0x040fe20003f64070 */
[----:B------:R-:W-:Y:S01]  /*43e0*/  IMAD.MOV R2, RZ, RZ, -R2 ;  /* 0x000000ffff027224 */ /* 0x000fe200078e0a02 */
[----:B------:R-:W-:Y:S01]  /*43f0*/  ISETP.GT.U32.AND P6, PT, R6, R221, PT ;  /* 0x000000dd0600720c */ /* 0x000fe20003fc4070 */
[----:B------:R-:W-:Y:S01]  /*4400*/  IMAD.HI.U32 R5, R7, R220, RZ ;  /* 0x000000dc07057227 */ /* 0x000fe200078e00ff */
[----:B------:R-:W-:Y:S01]  /*4410*/  LOP3.LUT R16, R8, 0x30, RZ, 0xfc, !PT ;  /* 0x0000003008107812 */ /* 0x000fe200078efcff */
[----:B------:R3:W-:Y:S02]  /*4420*/  STL [R1+0x2580], R12 ;  /* 0x0025800c01007387 */ /* 0x0007e40000100800 */
[----:B------:R-:W-:Y:S01]  /*4430*/  IMAD R10, R6, R2, R10 ;  /* 0x00000002060a7224 */ /* 0x000fe200078e020a */
[----:B------:R-:W-:Y:S01]  /*4440*/  IADD3 R5, -R5, RZ, RZ ;  /* 0x000000ff05057210 */ /* 0x000fe20007ffe1ff */
[----:B------:R-:W-:Y:S01]  /*4450*/  @!P4 IMAD.IADD R159, R159, 0x1, -R6 ;  /* 0x000000019f9fc824 */ /* 0x000fe200078e0a06 */
[----:B------:R-:W-:-:S02]  /*4460*/  IABS R219, R16 ;  /* 0x0000001000db7213 */ /* 0x000fc40000000000 */
[C---:B------:R-:W-:Y:S01]  /*4470*/  ISETP.GT.U32.AND P4, PT, R6.reuse, R10, PT ;  /* 0x0000000a0600720c */ /* 0x040fe20003f84070 */
[--C-:B------:R-:W-:Y:S01]  /*4480*/  @!P3 IMAD.IADD R95, R95, 0x1, -R6.reuse ;  /* 0x000000015f5fb824 */ /* 0x100fe200078e0a06 */
[----:B------:R-:W-:Y:S01]  /*4490*/  @!P5 IADD3 R159, -R159, RZ, RZ ;  /* 0x000000ff9f9fd210 */ /* 0x000fe20007ffe1ff */
[----:B------:R-:W-:Y:S01]  /*44a0*/  @!P6 IMAD.IADD R221, R221, 0x1, -R6 ;  /* 0x00000001dddde824 */ /* 0x000fe200078e0a06 */
[----:B------:R-:W-:Y:S01]  /*44b0*/  ISETP.GE.AND P6, PT, R11, RZ, PT ;  /* 0x000000ff0b00720c */ /* 0x000fe20003fc6270 */
[C---:B------:R-:W-:Y:S01]  /*44c0*/  IMAD R220, R6.reuse, R5, R220 ;  /* 0x0000000506dc7224 */ /* 0x040fe200078e02dc */
[----:B------:R-:W-:Y:S01]  /*44d0*/  ISETP.GT.U32.AND P3, PT, R6, R95, PT ;  /* 0x0000005f0600720c */ /* 0x000fe20003f64070 */
[----:B------:R-:W-:Y:S01]  /*44e0*/  @!P2 IMAD.MOV R221, RZ, RZ, -R221 ;  /* 0x000000ffffdda224 */ /* 0x000fe200078e0add */
[----:B------:R-:W-:Y:S02]  /*44f0*/  LOP3.LUT R11, R8, 0x2a, RZ, 0xfc, !PT ;  /* 0x0000002a080b7812 */ /* 0x000fe400078efcff */
[----:B------:R-:W-:Y:S01]  /*4500*/  ISETP.GE.AND P2, PT, R0, RZ, PT ;  /* 0x000000ff0000720c */ /* 0x000fe20003f46270 */
[----:B------:R-:W-:Y:S01]  /*4510*/  IMAD.HI.U32 R0, R7, R94, RZ ;  /* 0x0000005e07007227 */ /* 0x000fe200078e00ff */
[----:B------:R-:W-:-:S02]  /*4520*/  ISETP.GT.U32.AND P5, PT, R6, R220, PT ;  /* 0x000000dc0600720c */ /* 0x000fc40003fa4070 */
[----:B------:R-:W-:Y:S01]  /*4530*/  IABS R158, R11 ;  /* 0x0000000b009e7213 */ /* 0x000fe20000000000 */
[----:B------:R-:W-:Y:S01]  /*4540*/  @!P4 IMAD.IADD R10, R10, 0x1, -R6 ;  /* 0x000000010a0ac824 */ /* 0x000fe200078e0a06 */
[----:B------:R-:W-:Y:S01]  /*4550*/  LOP3.LUT R2, R8, 0x32, RZ, 0xfc, !PT ;  /* 0x0000003208027812 */ /* 0x000fe200078efcff */
[----:B------:R-:W-:Y:S01]  /*4560*/  IMAD.MOV R0, RZ, RZ, -R0 ;  /* 0x000000ffff007224 */ /* 0x000fe200078e0a00 */
[----:B---3--:R-:W-:Y:S01]  /*4570*/  LOP3.LUT R12, R52, 0x40, RZ, 0x3c, !PT ;  /* 0x00000040340c7812 */ /* 0x008fe200078e3cff */
[----:B------:R-:W-:Y:S01]  /*4580*/  IMAD.HI.U32 R5, R7, R158, RZ ;  /* 0x0000009e07057227 */ /* 0x000fe200078e00ff */
[C---:B------:R-:W-:Y:S02]  /*4590*/  ISETP.GT.U32.AND P4, PT, R6.reuse, R10, PT ;  /* 0x0000000a0600720c */ /* 0x040fe40003f84070 */
[----:B------:R-:W-:Y:S01]  /*45a0*/  IABS R155, R2 ;  /* 0x00000002009b7213 */ /* 0x000fe20000000000 */
[----:B------:R-:W-:Y:S01]  /*45b0*/  @!P3 IMAD.IADD R95, R95, 0x1, -R6 ;  /* 0x000000015f5fb824 */ /* 0x000fe200078e0a06 */
[----:B------:R-:W-:Y:S01]  /*45c0*/  ISETP.GE.AND P3, PT, R3, RZ, PT ;  /* 0x000000ff0300720c */ /* 0x000fe20003f66270 */
[----:B------:R-:W-:-:S02]  /*45d0*/  IMAD R94, R6, R0, R94 ;  /* 0x00000000065e7224 */ /* 0x000fc400078e025e */
[----:B------:R-:W-:Y:S01]  /*45e0*/  IMAD.MOV R5, RZ, RZ, -R5 ;  /* 0x000000ffff057224 */ /* 0x000fe200078e0a05 */
[----:B------:R-:W-:Y:S01]  /*45f0*/  @!P6 IADD3 R95, -R95, RZ, RZ ;  /* 0x000000ff5f5fe210 */ /* 0x000fe20007ffe1ff */
[----:B------:R-:W-:Y:S01]  /*4600*/  @!P5 IMAD.IADD R220, R220, 0x1, -R6 ;  /* 0x00000001dcdcd824 */ /* 0x000fe200078e0a06 */
[C---:B------:R-:W-:Y:S01]  /*4610*/  ISETP.GT.U32.AND P6, PT, R6.reuse, R94, PT ;  /* 0x0000005e0600720c */ /* 0x040fe20003fc4070 */
[----:B------:R-:W-:Y:S01]  /*4620*/  IMAD R158, R6, R5, R158 ;  /* 0x00000005069e7224 */ /* 0x000fe200078e029e */
[----:B------:R-:W-:Y:S01]  /*4630*/  LOP3.LUT R5, R8, 0x34, RZ, 0xfc, !PT ;  /* 0x0000003408057812 */ /* 0x000fe200078efcff */
[----:B------:R-:W-:Y:S01]  /*4640*/  IMAD.HI.U32 R3, R7, R219, RZ ;  /* 0x000000db07037227 */ /* 0x000fe200078e00ff */
[----:B------:R-:W-:Y:S02]  /*4650*/  ISETP.GT.U32.AND P5, PT, R6, R220, PT ;  /* 0x000000dc0600720c */ /* 0x000fe40003fa4070 */
[----:B------:R-:W-:Y:S01]  /*4660*/  IABS R91, R5 ;  /* 0x00000005005b7213 */ /* 0x000fe20000000000 */
[----:B------:R-:W-:Y:S01]  /*4670*/  @!P4 IMAD.IADD R10, R10, 0x1, -R6 ;  /* 0x000000010a0ac824 */ /* 0x000fe200078e0a06 */
[----:B------:R-:W-:Y:S01]  /*4680*/  ISETP.GT.U32.AND P4, PT, R6, R158, PT ;  /* 0x0000009e0600720c */ /* 0x000fe20003f84070 */
[----:B------:R-:W-:-:S02]  /*4690*/  IMAD.MOV R3, RZ, RZ, -R3 ;  /* 0x000000ffff037224 */ /* 0x000fc400078e0a03 */
[----:B------:R-:W-:-:S04]  /*46a0*/  IMAD.HI.U32 R0, R7, R155, RZ ;  /* 0x0000009b07007227 */ /* 0x000fc800078e00ff */
[----:B------:R-:W-:Y:S01]  /*46b0*/  IMAD R219, R6, R3, R219 ;  /* 0x0000000306db7224 */ /* 0x000fe200078e02db */
[----:B------:R-:W-:Y:S01]  /*46c0*/  LOP3.LUT R3, R8, 0x38, RZ, 0xfc, !PT ;  /* 0x0000003808037812 */ /* 0x000fe200078efcff */
[----:B------:R-:W-:Y:S02]  /*46d0*/  @!P6 IMAD.IADD R94, R94, 0x1, -R6 ;  /* 0x000000015e5ee824 */ /* 0x000fe400078e0a06 */
[----:B------:R-:W-:Y:S01]  /*46e0*/  @!P2 IMAD.MOV R10, RZ, RZ, -R10 ;  /* 0x000000ffff0aa224 */ /* 0x000fe200078e0a0a */
[----:B------:R-:W-:Y:S01]  /*46f0*/  ISETP.GE.AND P2, PT, R11, RZ, PT ;  /* 0x000000ff0b00720c */ /* 0x000fe20003f46270 */
[----:B------:R-:W-:Y:S01]  /*4700*/  @!P5 IMAD.IADD R220, R220, 0x1, -R6 ;  /* 0x00000001dcdcd824 */ /* 0x000fe200078e0a06 */
[C---:B------:R-:W-:Y:S01]  /*4710*/  ISETP.GT.U32.AND P5, PT, R6.reuse, R219, PT ;  /* 0x000000db0600720c */ /* 0x040fe20003fa4070 */
[----:B------:R-:W-:Y:S01]  /*4720*/  IMAD.MOV R0, RZ, RZ, -R0 ;  /* 0x000000ffff007224 */ /* 0x000fe200078e0a00 */
[----:B------:R-:W-:Y:S01]  /*4730*/  ISETP.GT.U32.AND P6, PT, R6, R94, PT ;  /* 0x0000005e0600720c */ /* 0x000fe20003fc4070 */
[----:B------:R-:W-:Y:S01]  /*4740*/  @!P4 IMAD.IADD R158, R158, 0x1, -R6 ;  /* 0x000000019e9ec824 */ /* 0x000fe200078e0a06 */
[----:B------:R-:W-:Y:S01]  /*4750*/  IABS R218, R3 ;  /* 0x0000000300da7213 */ /* 0x000fe20000000000 */
[----:B------:R-:W-:Y:S01]  /*4760*/  IMAD.HI.U32 R11, R7, R91, RZ ;  /* 0x0000005b070b7227 */ /* 0x000fe200078e00ff */
[----:B------:R-:W-:Y:S02]  /*4770*/  STL [R1+0x2584], R10 ;  /* 0x0025840a01007387 */ /* 0x000fe40000100800 */
[C---:B------:R-:W-:Y:S01]  /*4780*/  ISETP.GT.U32.AND P4, PT, R6.reuse, R158, PT ;  /* 0x0000009e0600720c */ /* 0x040fe20003f84070 */
[----:B------:R-:W-:Y:S01]  /*4790*/  IMAD R155, R6, R0, R155 ;  /* 0x00000000069b7224 */ /* 0x000fe200078e029b */
[----:B------:R-:W-:Y:S01]  /*47a0*/  LOP3.LUT R0, R8, 0x3a, RZ, 0xfc, !PT ;  /* 0x0000003a08007812 */ /* 0x000fe200078efcff */
[----:B------:R-:W-:-:S02]  /*47b0*/  IMAD.MOV R11, RZ, RZ, -R11 ;  /* 0x000000ffff0b7224 */ /* 0x000fc400078e0a0b */
[----:B------:R-:W-:Y:S01]  /*47c0*/  @!P3 IMAD.MOV R220, RZ, RZ, -R220 ;  /* 0x000000ffffdcb224 */ /* 0x000fe200078e0adc */
[C---:B------:R-:W-:Y:S01]  /*47d0*/  ISETP.GT.U32.AND P3, PT, R6.reuse, R155, PT ;  /* 0x0000009b0600720c */ /* 0x040fe20003f64070 */
[----:B------:R-:W-:Y:S01]  /*47e0*/  IMAD R91, R6, R11, R91 ;  /* 0x0000000b065b7224 */ /* 0x000fe200078e025b */
[----:B------:R-:W-:Y:S01]  /*47f0*/  IABS R154, R0 ;  /* 0x00000000009a7213 */ /* 0x000fe20000000000 */
[--C-:B------:R-:W-:Y:S02]  /*4800*/  @!P5 IMAD.IADD R219, R219, 0x1, -R6.reuse ;  /* 0x00000001dbdbd824 */ /* 0x100fe400078e0a06 */
[----:B------:R-:W-:Y:S01]  /*4810*/  @!P6 IMAD.IADD R94, R94, 0x1, -R6 ;  /* 0x000000015e5ee824 */ /* 0x000fe200078e0a06 */
[C---:B------:R-:W-:Y:S01]  /*4820*/  ISETP.GT.U32.AND P6, PT, R6.reuse, R91, PT ;  /* 0x0000005b0600720c */ /* 0x040fe20003fc4070 */
[----:B------:R-:W-:Y:S01]  /*4830*/  IMAD.HI.U32 R11, R7, R154, RZ ;  /* 0x0000009a070b7227 */ /* 0x000fe200078e00ff */
[----:B------:R-:W-:Y:S02]  /*4840*/  ISETP.GT.U32.AND P5, PT, R6, R219, PT ;  /* 0x000000db0600720c */ /* 0x000fe40003fa4070 */
[----:B------:R-:W-:-:S02]  /*4850*/  @!P4 IADD3 R158, R158, -R6, RZ ;  /* 0x800000069e9ec210 */ /* 0x000fc40007ffe0ff */
[----:B------:R-:W-:Y:S01]  /*4860*/  ISETP.GE.AND P4, PT, R17, RZ, PT ;  /* 0x000000ff1100720c */ /* 0x000fe20003f86270 */
[----:B------:R-:W-:Y:S01]  /*4870*/  @!P3 IMAD.IADD R155, R155, 0x1, -R6 ;  /* 0x000000019b9bb824 */ /* 0x000fe200078e0a06 */
[----:B------:R-:W-:Y:S01]  /*4880*/  IADD3 R11, -R11, RZ, RZ ;  /* 0x000000ff0b0b7210 */ /* 0x000fe20007ffe1ff */
[----:B------:R-:W-:-:S03]  /*4890*/  IMAD.HI.U32 R17, R7, R218, RZ ;  /* 0x000000da07117227 */ /* 0x000fc600078e00ff */
[----:B------:R-:W-:Y:S01]  /*48a0*/  ISETP.GT.U32.AND P3, PT, R6, R155, PT ;  /* 0x0000009b0600720c */ /* 0x000fe20003f64070 */
[--C-:B------:R-:W-:Y:S02]  /*48b0*/  @!P6 IMAD.IADD R91, R91, 0x1, -R6.reuse ;  /* 0x000000015b5be824 */ /* 0x100fe400078e0a06 */
[----:B------:R-:W-:Y:S01]  /*48c0*/  @!P5 IMAD.IADD R219, R219, 0x1, -R6 ;  /* 0x00000001dbdbd824 */ /* 0x000fe200078e0a06 */
[----:B------:R-:W-:Y:S01]  /*48d0*/  ISETP.GE.AND P5, PT, R2, RZ, PT ;  /* 0x000000ff0200720c */ /* 0x000fe20003fa6270 */
[C---:B------:R-:W-:Y:S01]  /*48e0*/  IMAD R154, R6.reuse, R11, R154 ;  /* 0x0000000b069a7224 */ /* 0x040fe200078e029a */
[----:B------:R-:W-:Y:S01]  /*48f0*/  ISETP.GT.U32.AND P6, PT, R6, R91, PT ;  /* 0x0000005b0600720c */ /* 0x000fe20003fc4070 */
[----:B------:R-:W-:Y:S01]  /*4900*/  @!P4 IMAD.MOV R94, RZ, RZ, -R94 ;  /* 0x000000ffff5ec224 */ /* 0x000fe200078e0a5e */
[----:B------:R-:W-:Y:S01]  /*4910*/  ISETP.GE.AND P4, PT, R16, RZ, PT ;  /* 0x000000ff1000720c */ /* 0x000fe20003f86270 */
[----:B------:R-:W-:Y:S01]  /*4920*/  IMAD.MOV R17, RZ, RZ, -R17 ;  /* 0x000000ffff117224 */ /* 0x000fe200078e0a11 */
[----:B------:R-:W-:Y:S01]  /*4930*/  LOP3.LUT R2, R8, 0x3c, RZ, 0xfc, !PT ;  /* 0x0000003c08027812 */ /* 0x000fe200078efcff */
[----:B------:R-:W-:Y:S01]  /*4940*/  @!P2 IMAD.MOV R158, RZ, RZ, -R158 ;  /* 0x000000ffff9ea224 */ /* 0x000fe200078e0a9e */
[----:B------:R-:W-:Y:S01]  /*4950*/  SHF.R.U64 R11, R9, 0x2, RZ ;  /* 0x00000002090b7819 */ /* 0x000fe200000012ff */
[----:B------:R-:W-:Y:S01]  /*4960*/  @!P3 IMAD.IADD R155, R155, 0x1, -R6 ;  /* 0x000000019b9bb824 */ /* 0x000fe200078e0a06 */
[----:B------:R-:W-:Y:S01]  /*4970*/  IABS R90, R2 ;  /* 0x00000002005a7213 */ /* 0x000fe20000000000 */
[----:B------:R-:W-:Y:S01]  /*4980*/  IMAD R218, R6, R17, R218 ;  /* 0x0000001106da7224 */ /* 0x000fe200078e02da */
[----:B------:R-:W-:Y:S01]  /*4990*/  LOP3.LUT R17, R8, 0x40, RZ, 0xfc, !PT ;  /* 0x0000004008117812 */ /* 0x000fe200078efcff */
[----:B------:R-:W-:Y:S01]  /*49a0*/  @!P5 IMAD.MOV R155, RZ, RZ, -R155 ;  /* 0x000000ffff9bd224 */ /* 0x000fe200078e0a9b */
[C---:B------:R-:W-:Y:S01]  /*49b0*/  ISETP.GT.U32.AND P5, PT, R6.reuse, R154, PT ;  /* 0x0000009a0600720c */ /* 0x040fe20003fa4070 */
[----:B------:R-:W-:Y:S01]  /*49c0*/  @!P6 IMAD.IADD R91, R91, 0x1, -R6 ;  /* 0x000000015b5be824 */ /* 0x000fe200078e0a06 */
[----:B------:R-:W-:Y:S01]  /*49d0*/  ISETP.GE.AND P6, PT, R5, RZ, PT ;  /* 0x000000ff0500720c */ /* 0x000fe20003fc6270 */
[----:B------:R-:W-:Y:S01]  /*49e0*/  @!P4 IMAD.MOV R219, RZ, RZ, -R219 ;  /* 0x000000ffffdbc224 */ /* 0x000fe200078e0adb */
[----:B------:R-:W-:Y:S01]  /*49f0*/  LOP3.LUT P4, RZ, R11, 0x1, RZ, 0xc0, !PT ;  /* 0x000000010bff7812 */ /* 0x000fe2000788c0ff */
[----:B------:R-:W-:Y:S01]  /*4a00*/  IMAD.HI.U32 R5, R7, R90, RZ ;  /* 0x0000005a07057227 */ /* 0x000fe200078e00ff */
[----:B------:R-:W-:-:S02]  /*4a10*/  ISETP.GT.U32.AND P3, PT, R6, R218, PT ;  /* 0x000000da0600720c */ /* 0x000fc40003f64070 */
[----:B------:R-:W-:Y:S01]  /*4a20*/  IABS R215, R17 ;  /* 0x0000001100d77213 */ /* 0x000fe20000000000 */
[----:B------:R-:W-:Y:S01]  /*4a30*/  IMAD.MOV R5, RZ, RZ, -R5 ;  /* 0x000000ffff057224 */ /* 0x000fe200078e0a05 */
[----:B------:R-:W-:Y:S01]  /*4a40*/  ISETP.GE.U32.AND P2, PT, R18, 0x7fffffbe, PT ;  /* 0x7fffffbe1200780c */ /* 0x000fe20003f46070 */
[----:B------:R-:W-:Y:S01]  /*4a50*/  IMAD R11, R240, 0x3d, RZ ;  /* 0x0000003df00b7824 */ /* 0x000fe200078e02ff */
[----:B------:R-:W-:Y:S01]  /*4a60*/  LOP3.LUT R16, R8, 0x44, RZ, 0xfc, !PT ;  /* 0x0000004408107812 */ /* 0x000fe200078efcff */
[----:B------:R-:W-:Y:S01]  /*4a70*/  IMAD R90, R6, R5, R90 ;  /* 0x00000005065a7224 */ /* 0x000fe200078e025a */
[----:B------:R-:W-:Y:S01]  /*4a80*/  LOP3.LUT R5, R8, 0x48, RZ, 0xfc, !PT ;  /* 0x0000004808057812 */ /* 0x000fe200078efcff */
[C---:B------:R-:W-:Y:S01]  /*4a90*/  IMAD.WIDE R244, R11.reuse, 0x4, R78 ;  /* 0x000000040bf47825 */ /* 0x040fe200078e024e */
[----:B------:R-:W-:Y:S02]  /*4aa0*/  IABS R87, R16 ;  /* 0x0000001000577213 */ /* 0x000fe40000000000 */
[----:B------:R-:W-:Y:S01]  /*4ab0*/  IABS R214, R5 ;  /* 0x0000000500d67213 */ /* 0x000fe20000000000 */
[----:B-1----:R-:W-:Y:S01]  /*4ac0*/  IMAD.WIDE R22, R11, 0x4, R70 ;  /* 0x000000040b167825 */ /* 0x002fe200078e0246 */
[----:B------:R4:W-:Y:S01]  /*4ad0*/  LDGSTS.E [R19+0x1e800], [R244.64], P4 ;  /* 0x1e800000f4137fae */ /* 0x0009e2000a121846 */
[----:B------:R-:W-:-:S02]  /*4ae0*/  @!P3 IADD3 R218, R218, -R6, RZ ;  /* 0x80000006dadab210 */ /* 0x000fc40007ffe0ff */
[C---:B--2---:R-:W-:Y:S01]  /*4af0*/  IMAD.WIDE R20, R11.reuse, 0x4, R74 ;  /* 0x000000040b147825 */ /* 0x044fe200078e024a */
[----:B------:R4:W-:Y:S01]  /*4b00*/  LDGSTS.E [R19+0x1ea00], [R22.64], P4 ;  /* 0x1ea0000016137fae */ /* 0x0009e2000a121846 */
[----:B------:R-:W-:Y:S02]  /*4b10*/  ISETP.GT.U32.AND P3, PT, R6, R218, PT ;  /* 0x000000da0600720c */ /* 0x000fe40003f64070 */
[----:B------:R-:W-:Y:S01]  /*4b20*/  IMAD.WIDE R14, R11, 0x4, R66 ;  /* 0x000000040b0e7825 */ /* 0x000fe200078e0242 */
[----:B------:R4:W-:Y:S01]  /*4b30*/  LDGSTS.E [R19+0x1ec00], [R20.64], P4 ;  /* 0x1ec0000014137fae */ /* 0x0009e2000a121846 */
[----:B------:R-:W-:Y:S02]  /*4b40*/  IADD3 R11, R48, -0x7, RZ ;  /* 0xfffffff9300b7810 */ /* 0x000fe40007ffe0ff */
[----:B------:R-:W-:Y:S01]  /*4b50*/  @!P5 IMAD.IADD R154, R154, 0x1, -R6 ;  /* 0x000000019a9ad824 */ /* 0x000fe200078e0a06 */
[----:B------:R-:W-:Y:S01]  /*4b60*/  ISETP.GE.AND P5, PT, R3, RZ, PT ;  /* 0x000000ff0300720c */ /* 0x000fe20003fa6270 */
[----:B------:R-:W-:Y:S01]  /*4b70*/  @!P6 IMAD.MOV R91, RZ, RZ, -R91 ;  /* 0x000000ffff5be224 */ /* 0x000fe200078e0a5b */
[C---:B------:R-:W-:Y:S01]  /*4b80*/  ISETP.GT.U32.AND P6, PT, R6.reuse, R90, PT ;  /* 0x0000005a0600720c */ /* 0x040fe20003fc4070 */
[----:B------:R-:W-:Y:S01]  /*4b90*/  IMAD.HI.U32 R3, R7, R215, RZ ;  /* 0x000000d707037227 */ /* 0x000fe200078e00ff */
[----:B------:R4:W-:Y:S01]  /*4ba0*/  LDGSTS.E [R19+0x1ee00], [R14.64], P4 ;  /* 0x1ee000000e137fae */ /* 0x0009e2000a121846 */
[----:B------:R-:W-:-:S02]  /*4bb0*/  ISETP.GT.U32.AND P4, PT, R6, R154, PT ;  /* 0x0000009a0600720c */ /* 0x000fc40003f84070 */
[----:B------:R-:W-:Y:S01]  /*4bc0*/  IMAD.MOV R3, RZ, RZ, -R3 ;  /* 0x000000ffff037224 */ /* 0x000fe200078e0a03 */
[----:B------:R1:W-:Y:S01]  /*4bd0*/  STL.64 [R1+0x520], R22 ;  /* 0x0005201601007387 */ /* 0x0003e20000100a00 */
[----:B------:R-:W-:Y:S01]  /*4be0*/  @!P3 IMAD.IADD R218, R218, 0x1, -R6 ;  /* 0x00000001dadab824 */ /* 0x000fe200078e0a06 */
[----:B------:R-:W-:Y:S01]  /*4bf0*/  ISETP.GE.U32.AND P3, PT, R11, 0x7fffffba, PT ;  /* 0x7fffffba0b00780c */ /* 0x000fe20003f66070 */
[----:B------:R-:W-:Y:S01]  /*4c00*/  IMAD R215, R6, R3, R215 ;  /* 0x0000000306d77224 */ /* 0x000fe200078e02d7 */
[----:B------:R-:W-:Y:S01]  /*4c10*/  STL.64 [R1+0x528], R20 ;  /* 0x0005281401007387 */ /* 0x000fe20000100a00 */
[----:B------:R-:W-:Y:S01]  /*4c20*/  @!P5 IMAD.MOV R218, RZ, RZ, -R218 ;  /* 0x000000ffffdad224 */ /* 0x000fe200078e0ada */
[----:B------:R-:W-:Y:S01]  /*4c30*/  ISETP.GE.AND P5, PT, R0, RZ, PT ;  /* 0x000000ff0000720c */ /* 0x000fe20003fa6270 */
[----:B------:R-:W-:Y:S01]  /*4c40*/  @!P6 IMAD.IADD R90, R90, 0x1, -R6 ;  /* 0x000000015a5ae824 */ /* 0x000fe200078e0a06 */
[----:B------:R-:W-:Y:S01]  /*4c50*/  ISETP.GT.U32.AND P6, PT, R6, R215, PT ;  /* 0x000000d70600720c */ /* 0x000fe20003fc4070 */
[----:B----4-:R-:W-:Y:S01]  /*4c60*/  IMAD.SHL.U32 R19, R240, 0x2, RZ ;  /* 0x00000002f0137824 */ /* 0x010fe200078e00ff */
[----:B------:R-:W-:Y:S01]  /*4c70*/  @!P4 IADD3 R154, R154, -R6, RZ ;  /* 0x800000069a9ac210 */ /* 0x000fe20007ffe0ff */
[----:B------:R-:W-:Y:S01]  /*4c80*/  STL [R1+0x258c], R244 ;  /* 0x00258cf401007387 */ /* 0x000fe20000100800 */
[----:B------:R-:W-:Y:S01]  /*4c90*/  ISETP.GE.AND P4, PT, R2, RZ, PT ;  /* 0x000000ff0200720c */ /* 0x000fe20003f86270 */
[C---:B-1----:R-:W-:Y:S01]  /*4ca0*/  IMAD.WIDE R22, R19.reuse, 0x4, R78 ;  /* 0x0000000413167825 */ /* 0x042fe200078e024e */
[C---:B------:R-:W-:Y:S01]  /*4cb0*/  LOP3.LUT R2, R8.reuse, 0x42, RZ, 0xfc, !PT ;  /* 0x0000004208027812 */ /* 0x040fe200078efcff */
[----:B------:R1:W-:Y:S01]  /*4cc0*/  STL.64 [R1+0x538], R14 ;  /* 0x0005380e01007387 */ /* 0x0003e20000100a00 */
[----:B------:R-:W-:Y:S01]  /*4cd0*/  LOP3.LUT R0, R8, 0x4a, RZ, 0xfc, !PT ;  /* 0x0000004a08007812 */ /* 0x000fe200078efcff */
[C---:B------:R-:W-:Y:S01]  /*4ce0*/  IMAD.WIDE R248, R19.reuse, 0x4, R70 ;  /* 0x0000000413f87825 */ /* 0x040fe200078e0246 */
[----:B------:R-:W-:Y:S01]  /*4cf0*/  IABS R151, R2 ;  /* 0x0000000200977213 */ /* 0x000fe20000000000 */
[----:B------:R2:W-:Y:S01]  /*4d00*/  LDGSTS.E [R12+0x1000], [R22.64], !P2 ;  /* 0x01000000160c7fae */ /* 0x0005e2000d121846 */
[----:B------:R-:W-:Y:S01]  /*4d10*/  @!P5 IADD3 R154, -R154, RZ, RZ ;  /* 0x000000ff9a9ad210 */ /* 0x000fe20007ffe1ff */
[----:B------:R-:W-:Y:S01]  /*4d20*/  IMAD.WIDE R250, R19, 0x4, R74 ;  /* 0x0000000413fa7825 */ /* 0x000fe200078e024a */
[----:B------:R-:W-:Y:S01]  /*4d30*/  ISETP.GE.AND P5, PT, R17, RZ, PT ;  /* 0x000000ff1100720c */ /* 0x000fe20003fa6270 */
[----:B------:R3:W-:Y:S01]  /*4d40*/  LDGSTS.E [R12+0x1200], [R248.64], !P2 ;  /* 0x01200000f80c7fae */ /* 0x0007e2000d121846 */
[----:B------:R-:W-:Y:S01]  /*4d50*/  IABS R150, R0 ;  /* 0x0000000000967213 */ /* 0x000fe20000000000 */
[----:B------:R-:W-:Y:S01]  /*4d60*/  @!P6 IMAD.IADD R215, R215, 0x1, -R6 ;  /* 0x00000001d7d7e824 */ /* 0x000fe200078e0a06 */
[----:B------:R-:W-:Y:S01]  /*4d70*/  IADD3 R17, R48, -0xb, RZ ;  /* 0xfffffff530117810 */ /* 0x000fe20007ffe0ff */
[----:B-1----:R-:W-:Y:S01]  /*4d80*/  IMAD.WIDE R14, R19, 0x4, R66 ;  /* 0x00000004130e7825 */ /* 0x002fe200078e0242 */
[----:B------:R3:W-:Y:S02]  /*4d90*/  LDGSTS.E [R12+0x1400], [R250.64], !P2 ;  /* 0x01400000fa0c7fae */ /* 0x0007e4000d121846 */
[C---:B------:R-:W-:Y:S01]  /*4da0*/  ISETP.GT.U32.AND P6, PT, R6.reuse, R215, PT ;  /* 0x000000d70600720c */ /* 0x040fe20003fc4070 */
[----:B------:R-:W-:Y:S01]  /*4db0*/  IMAD.HI.U32 R18, R7, R151, RZ ;  /* 0x0000009707127227 */ /* 0x000fe200078e00ff */
[----:B------:R1:W-:Y:S01]  /*4dc0*/  LDGSTS.E [R12+0x1600], [R14.64], !P2 ;  /* 0x016000000e0c7fae */ /* 0x0003e2000d121846 */
[----:B------:R-:W-:-:S02]  /*4dd0*/  ISETP.GT.U32.AND P2, PT, R6, R90, PT ;  /* 0x0000005a0600720c */ /* 0x000fc40003f44070 */
[----:B------:R-:W-:Y:S01]  /*4de0*/  IMAD.HI.U32 R11, R7, R87, RZ ;  /* 0x00000057070b7227 */ /* 0x000fe200078e00ff */
[----:B------:R-:W-:Y:S03]  /*4df0*/  STL [R1+0x2588], R245 ;  /* 0x002588f501007387 */ /* 0x000fe60000100800 */
[----:B------:R-:W-:Y:S01]  /*4e00*/  IMAD.MOV R18, RZ, RZ, -R18 ;  /* 0x000000ffff127224 */ /* 0x000fe200078e0a12 */
[----:B------:R-:W-:Y:S01]  /*4e10*/  STL [R1+0x2594], R22 ;  /* 0x0025941601007387 */ /* 0x000fe20000100800 */
[----:B------:R-:W-:Y:S02]  /*4e20*/  IMAD.MOV R11, RZ, RZ, -R11 ;  /* 0x000000ffff0b7224 */ /* 0x000fe400078e0a0b */
[C---:B------:R-:W-:Y:S01]  /*4e30*/  IMAD R151, R6.reuse, R18, R151 ;  /* 0x0000001206977224 */ /* 0x040fe200078e0297 */
[----:B------:R-:W-:Y:S01]  /*4e40*/  STL.64 [R1], R14 ;  /* 0x0000000e01007387 */ /* 0x000fe20000100a00 */
[----:B------:R-:W-:-:S02]  /*4e50*/  IMAD R87, R6, R11, R87 ;  /* 0x0000000b06577224 */ /* 0x000fc400078e0257 */
[--C-:B------:R-:W-:Y:S01]  /*4e60*/  @!P2 IMAD.IADD R90, R90, 0x1, -R6.reuse ;  /* 0x000000015a5aa824 */ /* 0x100fe200078e0a06 */
[C---:B------:R-:W-:Y:S01]  /*4e70*/  ISETP.GT.U32.AND P2, PT, R6.reuse, R151, PT ;  /* 0x000000970600720c */ /* 0x040fe20003f44070 */
[----:B------:R-:W-:Y:S01]  /*4e80*/  IMAD.HI.U32 R3, R7, R214, RZ ;  /* 0x000000d607037227 */ /* 0x000fe200078e00ff */
[----:B------:R2:W-:Y:S03]  /*4e90*/  STL [R1+0x2590], R23 ;  /* 0x0025901701007387 */ /* 0x0005e60000100800 */
[----:B------:R-:W-:Y:S01]  /*4ea0*/  @!P6 IMAD.IADD R215, R215, 0x1, -R6 ;  /* 0x00000001d7d7e824 */ /* 0x000fe200078e0a06 */
[----:B------:R-:W-:Y:S01]  /*4eb0*/  ISETP.GT.U32.AND P6, PT, R6, R87, PT ;  /* 0x000000570600720c */ /* 0x000fe20003fc4070 */
[----:B------:R-:W-:Y:S01]  /*4ec0*/  IMAD.MOV R3, RZ, RZ, -R3 ;  /* 0x000000ffff037224 */ /* 0x000fe200078e0a03 */
[----:B------:R-:W-:Y:S01]  /*4ed0*/  STL [R1+0x259c], R248 ;  /* 0x00259cf801007387 */ /* 0x000fe20000100800 */
[----:B------:R-:W-:-:S02]  /*4ee0*/  @!P5 IMAD.MOV R215, RZ, RZ, -R215 ;  /* 0x000000ffffd7d224 */ /* 0x000fc400078e0ad7 */
[----:B------:R-:W-:Y:S01]  /*4ef0*/  IMAD R214, R6, R3, R214 ;  /* 0x0000000306d67224 */ /* 0x000fe200078e02d6 */
[----:B------:R-:W-:Y:S01]  /*4f00*/  LOP3.LUT R3, R8, 0x4c, RZ, 0xfc, !PT ;  /* 0x0000004c08037812 */ /* 0x000fe200078efcff */
[----:B------:R-:W-:Y:S01]  /*4f10*/  @!P2 IMAD.IADD R151, R151, 0x1, -R6 ;  /* 0x000000019797a824 */ /* 0x000fe200078e0a06 */
[----:B------:R-:W-:Y:S01]  /*4f20*/  ISETP.GE.AND P2, PT, R2, RZ, PT ;  /* 0x000000ff0200720c */ /* 0x000fe20003f46270 */
[----:B------:R-:W-:Y:S01]  /*4f30*/  IMAD.HI.U32 R11, R7, R150, RZ ;  /* 0x00000096070b7227 */ /* 0x000fe200078e00ff */
[C---:B------:R-:W-:Y:S01]  /*4f40*/  ISETP.GT.U32.AND P5, PT, R6.reuse, R214, PT ;  /* 0x000000d60600720c */ /* 0x040fe20003fa4070 */
[----:B------:R-:W-:Y:S01]  /*4f50*/  STL [R1+0x2598], R249 ;  /* 0x002598f901007387 */ /* 0x000fe20000100800 */
[----:B------:R-:W-:Y:S01]  /*4f60*/  IABS R86, R3 ;  /* 0x0000000300567213 */ /* 0x000fe20000000000 */
[----:B------:R-:W-:Y:S01]  /*4f70*/  @!P4 IMAD.MOV R90, RZ, RZ, -R90 ;  /* 0x000000ffff5ac224 */ /* 0x000fe200078e0a5a */
[----:B------:R-:W-:Y:S01]  /*4f80*/  @!P6 IADD3 R87, R87, -R6, RZ ;  /* 0x800000065757e210 */ /* 0x000fe20007ffe0ff */
[----:B------:R-:W-:Y:S01]  /*4f90*/  IMAD.MOV R11, RZ, RZ, -R11 ;  /* 0x000000ffff0b7224 */ /* 0x000fe200078e0a0b */
[----:B------:R-:W-:Y:S01]  /*4fa0*/  ISETP.GT.U32.AND P6, PT, R6, R151, PT ;  /* 0x000000970600720c */ /* 0x000fe20003fc4070 */
[----:B------:R-:W-:Y:S01]  /*4fb0*/  STL [R1+0x25a4], R250 ;  /* 0x0025a4fa01007387 */ /* 0x000fe20000100800 */
[----:B------:R-:W-:Y:S01]  /*4fc0*/  ISETP.GE.U32.AND P4, PT, R17, 0x7fffffb6, PT ;  /* 0x7fffffb61100780c */ /* 0x000fe20003f86070 */
[----:B------:R-:W-:Y:S01]  /*4fd0*/  IMAD R17, R240, 0x6, RZ ;  /* 0x00000006f0117824 */ /* 0x000fe200078e02ff */
[----:B------:R-:W-:Y:S01]  /*4fe0*/  LOP3.LUT R2, R8, 0x50, RZ, 0xfc, !PT ;  /* 0x0000005008027812 */ /* 0x000fe200078efcff */
[----:B------:R-:W-:Y:S01]  /*4ff0*/  IMAD R150, R6, R11, R150 ;  /* 0x0000000b06967224 */ /* 0x000fe200078e0296 */
[----:B------:R-:W-:Y:S01]  /*5000*/  STL [R1+0x25a0], R251 ;  /* 0x0025a0fb01007387 */ /* 0x000fe20000100800 */
[----:B------:R-:W-:Y:S01]  /*5010*/  @!P5 IMAD.IADD R214, R214, 0x1, -R6 ;  /* 0x00000001d6d6d824 */ /* 0x000fe200078e0a06 */
[----:B------:R-:W-:Y:S01]  /*5020*/  ISETP.GT.U32.AND P5, PT, R6, R87, PT ;  /* 0x000000570600720c */ /* 0x000fe20003fa4070 */
[----:B------:R-:W-:Y:S01]  /*5030*/  IMAD.WIDE R30, R17, 0x4, R78 ;  /* 0x00000004111e7825 */ /* 0x000fe200078e024e */
[----:B------:R-:W-:-:S03]  /*5040*/  IABS R211, R2 ;  /* 0x0000000200d37213 */ /* 0x000fc60000000000 */
[----:B------:R-:W-:Y:S01]  /*5050*/  IMAD.HI.U32 R11, R7, R86, RZ ;  /* 0x00000056070b7227 */ /* 0x000fe200078e00ff */
[----:B------:R4:W-:Y:S03]  /*5060*/  LDGSTS.E [R12+0x3000], [R30.64], !P3 ;  /* 0x030000001e0c7fae */ /* 0x0009e6000d921846 */
[----:B--2---:R-:W-:-:S04]  /*5070*/  IMAD.WIDE R22, R17, 0x4, R70 ;  /* 0x0000000411167825 */ /* 0x004fc800078e0246 */
[C---:B------:R-:W-:Y:S01]  /*5080*/  IMAD.WIDE R20, R17.reuse, 0x4, R74 ;  /* 0x0000000411147825 */ /* 0x040fe200078e024a */
[----:B------:R2:W-:Y:S03]  /*5090*/  LDGSTS.E [R12+0x3200], [R22.64], !P3 ;  /* 0x03200000160c7fae */ /* 0x0005e6000d921846 */
[----:B-1----:R-:W-:Y:S01]  /*50a0*/  IMAD.WIDE R14, R17, 0x4, R66 ;  /* 0x00000004110e7825 */ /* 0x002fe200078e0242 */
[----:B------:R1:W-:Y:S01]  /*50b0*/  LDGSTS.E [R12+0x3400], [R20.64], !P3 ;  /* 0x03400000140c7fae */ /* 0x0003e2000d921846 */
[----:B------:R-:W-:Y:S02]  /*50c0*/  IADD3 R17, R48, -0xf, RZ ;  /* 0xfffffff130117810 */ /* 0x000fe40007ffe0ff */
[--C-:B------:R-:W-:Y:S01]  /*50d0*/  @!P6 IMAD.IADD R151, R151, 0x1, -R6.reuse ;  /* 0x000000019797e824 */ /* 0x100fe200078e0a06 */
[C---:B------:R-:W-:Y:S01]  /*50e0*/  ISETP.GT.U32.AND P6, PT, R6.reuse, R150, PT ;  /* 0x000000960600720c */ /* 0x040fe20003fc4070 */
[----:B------:R-:W-:Y:S01]  /*50f0*/  IMAD.MOV R11, RZ, RZ, -R11 ;  /* 0x000000ffff0b7224 */ /* 0x000fe200078e0a0b */
[----:B------:R1:W-:Y:S01]  /*5100*/  LDGSTS.E [R12+0x3600], [R14.64], !P3 ;  /* 0x036000000e0c7fae */ /* 0x0003e2000d921846 */
[----:B------:R-:W-:Y:S01]  /*5110*/  ISETP.GT.U32.AND P3, PT, R6, R214, PT ;  /* 0x000000d60600720c */ /* 0x000fe20003f64070 */
[----:B------:R-:W-:-:S02]  /*5120*/  @!P5 IMAD.IADD R87, R87, 0x1, -R6 ;  /* 0x000000015757d824 */ /* 0x000fc400078e0a06 */
[----:B------:R-:W-:Y:S01]  /*5130*/  IMAD R86, R6, R11, R86 ;  /* 0x0000000b06567224 */ /* 0x000fe200078e0256 */
[----:B------:R2:W-:Y:S01]  /*5140*/  STL.64 [R1+0x50], R22 ;  /* 0x0000501601007387 */ /* 0x0005e20000100a00 */
[----:B------:R-:W-:-:S03]  /*5150*/  IMAD.HI.U32 R11, R7, R211, RZ ;  /* 0x000000d3070b7227 */ /* 0x000fc600078e00ff */
[----:B------:R-:W-:Y:S01]  /*5160*/  ISETP.GT.U32.AND P5, PT, R6, R86, PT ;  /* 0x000000560600720c */ /* 0x000fe20003fa4070 */
[----:B------:R-:W-:Y:S01]  /*5170*/  IMAD.MOV R11, RZ, RZ, -R11 ;  /* 0x000000ffff0b7224 */ /* 0x000fe200078e0a0b */
[----:B------:R1:W-:Y:S01]  /*5180*/  STL.64 [R1+0x58], R20 ;  /* 0x0000581401007387 */ /* 0x0003e20000100a00 */
[--C-:B------:R-:W-:Y:S01]  /*5190*/  @!P6 IMAD.IADD R150, R150, 0x1, -R6.reuse ;  /* 0x000000019696e824 */ /* 0x100fe200078e0a06 */
[----:B------:R-:W-:Y:S01]  /*51a0*/  ISETP.GE.AND P6, PT, R5, RZ, PT ;  /* 0x000000ff0500720c */ /* 0x000fe20003fc6270 */
[----:B------:R-:W-:Y:S01]  /*51b0*/  IMAD R211, R6, R11, R211 ;  /* 0x0000000b06d37224 */ /* 0x000fe200078e02d3 */
[----:B------:R-:W-:Y:S01]  /*51c0*/  @!P3 IADD3 R214, R214, -R6, RZ ;  /* 0x80000006d6d6b210 */ /* 0x000fe20007ffe0ff */
[----:B------:R-:W-:Y:S01]  /*51d0*/  @!P2 IMAD.MOV R151, RZ, RZ, -R151 ;  /* 0x000000ffff97a224 */ /* 0x000fe200078e0a97 */
[----:B------:R-:W-:Y:S01]  /*51e0*/  ISETP.GE.AND P3, PT, R16, RZ, PT ;  /* 0x000000ff1000720c */ /* 0x000fe20003f66270 */
[----:B------:R-:W-:Y:S01]  /*51f0*/  IMAD R11, R240, 0xa, RZ ;  /* 0x0000000af00b7824 */ /* 0x000fe200078e02ff */
[----:B------:R-:W-:Y:S01]  /*5200*/  LOP3.LUT R16, R8, 0x52, RZ, 0xfc, !PT ;  /* 0x0000005208107812 */ /* 0x000fe200078efcff */
[----:B------:R-:W-:Y:S01]  /*5210*/  STL [R1+0x25ac], R30 ;  /* 0x0025ac1e01007387 */ /* 0x000fe20000100800 */
[----:B------:R-:W-:Y:S01]  /*5220*/  ISETP.GE.U32.AND P2, PT, R17, 0x7fffffb2, PT ;  /* 0x7fffffb21100780c */ /* 0x000fe20003f46070 */
[----:B------:R-:W-:Y:S01]  /*5230*/  @!P5 IMAD.IADD R86, R86, 0x1, -R6 ;  /* 0x000000015656d824 */ /* 0x000fe200078e0a06 */
[----:B------:R-:W-:Y:S01]  /*5240*/  IABS R147, R16 ;  /* 0x0000001000937213 */ /* 0x000fe20000000000 */
[C---:B------:R-:W-:Y:S01]  /*5250*/  IMAD.WIDE R38, R11.reuse, 0x4, R78 ;  /* 0x000000040b267825 */ /* 0x040fe200078e024e */
[----:B------:R-:W-:Y:S01]  /*5260*/  ISETP.GT.U32.AND P5, PT, R6, R150, PT ;  /* 0x000000960600720c */ /* 0x000fe20003fa4070 */
[----:B------:R1:W-:Y:S01]  /*5270*/  STL.64 [R1+0x60], R14 ;  /* 0x0000600e01007387 */ /* 0x0003e20000100a00 */
[----:B------:R-:W-:Y:S01]  /*5280*/  SHF.R.U32.HI R5, RZ, 0x1, R4 ;  /* 0x00000001ff057819 */ /* 0x000fe20000011604 */
[----:B------:R-:W-:Y:S01]  /*5290*/  @!P6 IMAD.MOV R214, RZ, RZ, -R214 ;  /* 0x000000ffffd6e224 */ /* 0x000fe200078e0ad6 */
[----:B------:R-:W-:Y:S01]  /*52a0*/  ISETP.GE.AND P6, PT, R0, RZ, PT ;  /* 0x000000ff0000720c */ /* 0x000fe20003fc6270 */
[----:B------:R-:W-:Y:S01]  /*52b0*/  IMAD.WIDE R26, R11, 0x4, R70 ;  /* 0x000000040b1a7825 */ /* 0x000fe200078e0246 */
[----:B------:R3:W-:Y:S01]  /*52c0*/  LDGSTS.E [R12+0x5000], [R38.64], !P4 ;  /* 0x05000000260c7fae */ /* 0x0007e2000e121846 */
[----:B------:R-:W-:-:S02]  /*52d0*/  SHF.R.U32.HI R0, RZ, 0x9, R4 ;  /* 0x00000009ff007819 */ /* 0x000fc40000011604 */
[C---:B------:R-:W-:Y:S01]  /*52e0*/  IMAD.WIDE R24, R11.reuse, 0x4, R74 ;  /* 0x000000040b187825 */ /* 0x040fe200078e024a */
[----:B------:R1:W-:Y:S03]  /*52f0*/  LDGSTS.E [R12+0x5200], [R26.64], !P4 ;  /* 0x052000001a0c7fae */ /* 0x0003e6000e121846 */
[----:B--2---:R-:W-:Y:S01]  /*5300*/  IMAD.WIDE R22, R11, 0x4, R66 ;  /* 0x000000040b167825 */ /* 0x004fe200078e0242 */
[----:B------:R2:W-:Y:S03]  /*5310*/  LDGSTS.E [R12+0x5400], [R24.64], !P4 ;  /* 0x05400000180c7fae */ /* 0x0005e6000e121846 */
[----:B------:R-:W-:Y:S01]  /*5320*/  IMAD R17, R240, 0xe, RZ ;  /* 0x0000000ef0117824 */ /* 0x000fe200078e02ff */
[----:B------:R2:W-:Y:S01]  /*5330*/  LDGSTS.E [R12+0x5600], [R22.64], !P4 ;  /* 0x05600000160c7fae */ /* 0x0005e2000e121846 */
[----:B------:R-:W-:Y:S01]  /*5340*/  IMAD.HI.U32 R11, R7, R147, RZ ;  /* 0x00000093070b7227 */ /* 0x000fe200078e00ff */
[----:B------:R-:W-:-:S02]  /*5350*/  ISETP.GT.U32.AND P4, PT, R6, R86, PT ;  /* 0x000000560600720c */ /* 0x000fc40003f84070 */
[----:B------:R-:W-:Y:S01]  /*5360*/  STL [R1+0x25a8], R31 ;  /* 0x0025a81f01007387 */ /* 0x000fe20000100800 */
[----:B------:R-:W-:-:S03]  /*5370*/  IMAD.WIDE R46, R17, 0x4, R78 ;  /* 0x00000004112e7825 */ /* 0x000fc600078e024e */
[----:B------:R-:W-:Y:S01]  /*5380*/  STL.64 [R1+0xf8], R26 ;  /* 0x0000f81a01007387 */ /* 0x000fe20000100a00 */
[----:B------:R-:W-:Y:S02]  /*5390*/  IMAD.MOV R11, RZ, RZ, -R11 ;  /* 0x000000ffff0b7224 */ /* 0x000fe400078e0a0b */
[C---:B-1----:R-:W-:Y:S01]  /*53a0*/  IMAD.WIDE R20, R17.reuse, 0x4, R70 ;  /* 0x0000000411147825 */ /* 0x042fe200078e0246 */
[----:B------:R3:W-:Y:S03]  /*53b0*/  LDGSTS.E [R12+0x7000], [R46.64], !P2 ;  /* 0x070000002e0c7fae */ /* 0x0007e6000d121846 */
[C---:B------:R-:W-:Y:S01]  /*53c0*/  IMAD.WIDE R18, R17.reuse, 0x4, R74 ;  /* 0x0000000411127825 */ /* 0x040fe200078e024a */
[----:B------:R1:W-:Y:S01]  /*53d0*/  LDGSTS.E [R12+0x7200], [R20.64], !P2 ;  /* 0x07200000140c7fae */ /* 0x0003e2000d121846 */
[----:B------:R-:W-:Y:S02]  /*53e0*/  @!P4 IADD3 R86, R86, -R6, RZ ;  /* 0x800000065656c210 */ /* 0x000fe40007ffe0ff */
[----:B------:R-:W-:Y:S01]  /*53f0*/  IMAD.WIDE R14, R17, 0x4, R66 ;  /* 0x00000004110e7825 */ /* 0x000fe200078e0242 */
[----:B------:R1:W-:Y:S01]  /*5400*/  LDGSTS.E [R12+0x7400], [R18.64], !P2 ;  /* 0x07400000120c7fae */ /* 0x0003e2000d121846 */
[----:B------:R-:W-:-:S02]  /*5410*/  LOP3.LUT R17, R8, 0x5a, RZ, 0xfc, !PT ;  /* 0x0000005a08117812 */ /* 0x000fc400078efcff */
[----:B------:R-:W-:Y:S01]  /*5420*/  @!P5 IMAD.IADD R150, R150, 0x1, -R6 ;  /* 0x000000019696d824 */ /* 0x000fe200078e0a06 */
[----:B------:R1:W-:Y:S01]  /*5430*/  LDGSTS.E [R12+0x7600], [R14.64], !P2 ;  /* 0x076000000e0c7fae */ /* 0x0003e2000d121846 */
[C---:B------:R-:W-:Y:S01]  /*5440*/  IMAD R147, R6.reuse, R11, R147 ;  /* 0x0000000b06937224 */ /* 0x040fe200078e0293 */
[C---:B------:R-:W-:Y:S01]  /*5450*/  ISETP.GT.U32.AND P2, PT, R6.reuse, R211, PT ;  /* 0x000000d30600720c */ /* 0x040fe20003f44070 */
[----:B------:R-:W-:Y:S01]  /*5460*/  @!P6 IMAD.MOV R150, RZ, RZ, -R150 ;  /* 0x000000ffff96e224 */ /* 0x000fe200078e0a96 */
[----:B------:R-:W-:Y:S01]  /*5470*/  ISETP.GE.AND P5, PT, R3, RZ, PT ;  /* 0x000000ff0300720c */ /* 0x000fe20003fa6270 */
[----:B------:R-:W-:Y:S01]  /*5480*/  @!P3 IMAD.MOV R87, RZ, RZ, -R87 ;  /* 0x000000ffff57b224 */ /* 0x000fe200078e0a57 */
[----:B------:R-:W-:Y:S01]  /*5490*/  ISETP.GT.U32.AND P6, PT, R6, R147, PT ;  /* 0x000000930600720c */ /* 0x000fe20003fc4070 */
[----:B------:R-:W-:Y:S01]  /*54a0*/  STL.64 [R1+0x100], R24 ;  /* 0x0001001801007387 */ /* 0x000fe20000100a00 */
[----:B------:R-:W-:Y:S02]  /*54b0*/  LOP3.LUT R3, R8, 0x54, RZ, 0xfc, !PT ;  /* 0x0000005408037812 */ /* 0x000fe400078efcff */
[----:B------:R-:W-:Y:S01]  /*54c0*/  IABS R146, R17 ;  /* 0x0000001100927213 */ /* 0x000fe20000000000 */
[----:B------:R2:W-:Y:S01]  /*54d0*/  STL.64 [R1+0x110], R22 ;  /* 0x0001101601007387 */ /* 0x0005e20000100a00 */
[----:B------:R-:W-:-:S02]  /*54e0*/  IABS R83, R3 ;  /* 0x0000000300537213 */ /* 0x000fc40000000000 */
[----:B------:R-:W-:Y:S01]  /*54f0*/  LOP3.LUT P4, RZ, R0, 0x1, RZ, 0xc0, !PT ;  /* 0x0000000100ff7812 */ /* 0x000fe2000788c0ff */
[--C-:B------:R-:W-:Y:S01]  /*5500*/  @!P2 IMAD.IADD R211, R211, 0x1, -R6.reuse ;  /* 0x00000001d3d3a824 */ /* 0x100fe200078e0a06 */
[----:B------:R-:W-:Y:S01]  /*5510*/  LOP3.LUT R0, R8, 0x58, RZ, 0xfc, !PT ;  /* 0x0000005808007812 */ /* 0x000fe200078efcff */
[----:B------:R-:W-:Y:S01]  /*5520*/  IMAD.HI.U32 R11, R7, R83, RZ ;  /* 0x00000053070b7227 */ /* 0x000fe200078e00ff */
[----:B------:R-:W-:Y:S01]  /*5530*/  LOP3.LUT P3, RZ, R5, 0x1, RZ, 0xc0, !PT ;  /* 0x0000000105ff7812 */ /* 0x000fe2000786c0ff */
[----:B------:R1:W-:Y:S01]  /*5540*/  STL.64 [R1+0x1e8], R20 ;  /* 0x0001e81401007387 */ /* 0x0003e20000100a00 */
[C---:B------:R-:W-:Y:S01]  /*5550*/  ISETP.GT.U32.AND P2, PT, R6.reuse, R211, PT ;  /* 0x000000d30600720c */ /* 0x040fe20003f44070 */
[----:B------:R-:W-:Y:S01]  /*5560*/  @!P6 IMAD.IADD R147, R147, 0x1, -R6 ;  /* 0x000000019393e824 */ /* 0x000fe200078e0a06 */
[----:B------:R-:W-:Y:S01]  /*5570*/  IABS R210, R0 ;  /* 0x0000000000d27213 */ /* 0x000fe20000000000 */
[----:B------:R-:W-:Y:S01]  /*5580*/  IMAD.MOV R11, RZ, RZ, -R11 ;  /* 0x000000ffff0b7224 */ /* 0x000fe200078e0a0b */
[----:B------:R-:W-:Y:S01]  /*5590*/  STL [R1+0x25b4], R38 ;  /* 0x0025b42601007387 */ /* 0x000fe20000100800 */
[----:B------:R-:W-:Y:S01]  /*55a0*/  @!P5 IMAD.MOV R86, RZ, RZ, -R86 ;  /* 0x000000ffff56d224 */ /* 0x000fe200078e0a56 */
[C---:B------:R-:W-:Y:S01]  /*55b0*/  ISETP.GT.U32.AND P6, PT, R6.reuse, R147, PT ;  /* 0x000000930600720c */ /* 0x040fe20003fc4070 */
[----:B------:R-:W-:Y:S01]  /*55c0*/  IMAD R83, R6, R11, R83 ;  /* 0x0000000b06537224 */ /* 0x000fe200078e0253 */
[----:B------:R-:W-:Y:S01]  /*55d0*/  ISETP.GE.AND P5, PT, R2, RZ, PT ;  /* 0x000000ff0200720c */ /* 0x000fe20003fa6270 */
[----:B------:R-:W-:Y:S01]  /*55e0*/  IMAD R11, R240, 0x12, RZ ;  /* 0x00000012f00b7824 */ /* 0x000fe200078e02ff */
[----:B------:R-:W-:Y:S01]  /*55f0*/  SHF.R.U32.HI R2, RZ, 0xd, R4 ;  /* 0x0000000dff027819 */ /* 0x000fe20000011604 */
[----:B------:R-:W-:Y:S01]  /*5600*/  IMAD.HI.U32 R5, R7, R210, RZ ;  /* 0x000000d207057227 */ /* 0x000fe200078e00ff */
[----:B------:R1:W-:Y:S03]  /*5610*/  STL.64 [R1+0x200], R18 ;  /* 0x0002001201007387 */ /* 0x0003e60000100a00 */
[----:B------:R-:W-:Y:S01]  /*5620*/  @!P2 IMAD.IADD R211, R211, 0x1, -R6 ;  /* 0x00000001d3d3a824 */ /* 0x000fe200078e0a06 */
[----:B------:R-:W-:Y:S01]  /*5630*/  LOP3.LUT P2, RZ, R2, 0x1, RZ, 0xc0, !PT ;  /* 0x0000000102ff7812 */ /* 0x000fe2000784c0ff */
[----:B------:R-:W-:Y:S01]  /*5640*/  IMAD.HI.U32 R2, R7, R146, RZ ;  /* 0x0000009207027227 */ /* 0x000fe200078e00ff */
[----:B------:R-:W-:Y:S01]  /*5650*/  STL [R1+0x25b0], R39 ;  /* 0x0025b02701007387 */ /* 0x000fe20000100800 */
[----:B------:R-:W-:-:S02]  /*5660*/  IADD3 R5, -R5, RZ, RZ ;  /* 0x000000ff05057210 */ /* 0x000fc40007ffe1ff */
[----:B------:R-:W-:Y:S01]  /*5670*/  @!P6 IMAD.IADD R147, R147, 0x1, -R6 ;  /* 0x000000019393e824 */ /* 0x000fe200078e0a06 */
[----:B------:R-:W-:Y:S01]  /*5680*/  ISETP.GT.U32.AND P6, PT, R6, R83, PT ;  /* 0x000000530600720c */ /* 0x000fe20003fc4070 */
[----:B------:R-:W-:Y:S01]  /*5690*/  IMAD.MOV R2, RZ, RZ, -R2 ;  /* 0x000000ffff027224 */ /* 0x000fe200078e0a02 */
[----:B------:R1:W-:Y:S01]  /*56a0*/  STL.64 [R1+0x210], R14 ;  /* 0x0002100e01007387 */ /* 0x0003e20000100a00 */
[----:B------:R-:W-:-:S03]  /*56b0*/  IMAD.WIDE R60, R11, 0x4, R78 ;  /* 0x000000040b3c7825 */ /* 0x000fc600078e024e */
[----:B------:R-:W-:Y:S01]  /*56c0*/  STL [R1+0x25bc], R46 ;  /* 0x0025bc2e01007387 */ /* 0x000fe20000100800 */
[C---:B------:R-:W-:Y:S02]  /*56d0*/  IMAD R146, R6.reuse, R2, R146 ;  /* 0x0000000206927224 */ /* 0x040fe400078e0292 */
[----:B--2---:R-:W-:Y:S01]  /*56e0*/  IMAD.WIDE R22, R11, 0x4, R70 ;  /* 0x000000040b167825 */ /* 0x004fe200078e0246 */
[----:B------:R-:W-:Y:S03]  /*56f0*/  STL [R1+0x25b8], R47 ;  /* 0x0025b82f01007387 */ /* 0x000fe60000100800 */
[----:B------:R-:W-:Y:S01]  /*5700*/  @!P6 IMAD.IADD R83, R83, 0x1, -R6 ;  /* 0x000000015353e824 */ /* 0x000fe200078e0a06 */
[----:B------:R-:W-:Y:S01]  /*5710*/  ISETP.GT.U32.AND P6, PT, R6, R146, PT ;  /* 0x000000920600720c */ /* 0x000fe20003fc4070 */
[C---:B-1----:R-:W-:Y:S01]  /*5720*/  IMAD.WIDE R20, R11.reuse, 0x4, R74 ;  /* 0x000000040b147825 */ /* 0x042fe200078e024a */
[----:B------:R-:W-:Y:S03]  /*5730*/  STL.64 [R1+0x290], R22 ;  /* 0x0002901601007387 */ /* 0x000fe60000100a00 */
[----:B------:R-:W-:Y:S01]  /*5740*/  IMAD R18, R240, 0x16, RZ ;  /* 0x00000016f0127824 */ /* 0x000fe200078e02ff */
[----:B------:R3:W-:Y:S01]  /*5750*/  LDGSTS.E [R12+0x9000], [R60.64], P2 ;  /* 0x090000003c0c7fae */ /* 0x0007e20009121846 */
[----:B------:R-:W-:-:S03]  /*5760*/  IMAD.WIDE R14, R11, 0x4, R66 ;  /* 0x000000040b0e7825 */ /* 0x000fc600078e0242 */
[----:B------:R1:W-:Y:S01]  /*5770*/  STL.64 [R1+0x298], R20 ;  /* 0x0002981401007387 */ /* 0x0003e20000100a00 */
[----:B------:R-:W-:Y:S01]  /*5780*/  @!P5 IMAD.MOV R211, RZ, RZ, -R211 ;  /* 0x000000ffffd3d224 */ /* 0x000fe200078e0ad3 */
[----:B------:R-:W-:Y:S01]  /*5790*/  ISETP.GE.AND P5, PT, R16, RZ, PT ;  /* 0x000000ff1000720c */ /* 0x000fe20003fa6270 */
[----:B------:R-:W-:Y:S01]  /*57a0*/  IMAD R210, R6, R5, R210 ;  /* 0x0000000506d27224 */ /* 0x000fe200078e02d2 */
[----:B------:R-:W-:Y:S01]  /*57b0*/  LOP3.LUT R16, R8, 0x5c, RZ, 0xfc, !PT ;  /* 0x0000005c08107812 */ /* 0x000fe200078efcff */
[----:B------:R2:W-:Y:S01]  /*57c0*/  LDGSTS.E [R12+0x9200], [R22.64], P2 ;  /* 0x09200000160c7fae */ /* 0x0005e20009121846 */
[----:B------:R-:W-:Y:S01]  /*57d0*/  IMAD.WIDE R76, R18, 0x4, R78 ;  /* 0x00000004124c7825 */ /* 0x000fe200078e024e */
[----:B------:R-:W-:Y:S02]  /*57e0*/  LOP3.LUT R5, R8, 0x60, RZ, 0xfc, !PT ;  /* 0x0000006008057812 */ /* 0x000fe400078efcff */
[----:B------:R-:W-:Y:S01]  /*57f0*/  STL [R1+0x25c4], R60 ;  /* 0x0025c43c01007387 */ /* 0x000fe20000100800 */
[----:B------:R-:W-:Y:S01]  /*5800*/  IABS R82, R16 ;  /* 0x0000001000527213 */ /* 0x000fe20000000000 */
[----:B------:R-:W-:Y:S01]  /*5810*/  IMAD.WIDE R10, R18, 0x4, R66 ;  /* 0x00000004120a7825 */ /* 0x000fe200078e0242 */
[----:B------:R-:W-:Y:S01]  /*5820*/  IABS R207, R5 ;  /* 0x0000000500cf7213 */ /* 0x000fe20000000000 */
[----:B------:R1:W-:Y:S02]  /*5830*/  LDGSTS.E [R12+0x9400], [R20.64], P2 ;  /* 0x09400000140c7fae */ /* 0x0003e40009121846 */
[----:B------:R-:W-:-:S02]  /*5840*/  @!P6 IMAD.IADD R146, R146, 0x1, -R6 ;  /* 0x000000019292e824 */ /* 0x000fc400078e0a06 */
[----:B------:R2:W-:Y:S01]  /*5850*/  STL.64 [R1+0x2a0], R14 ;  /* 0x0002a00e01007387 */ /* 0x0005e20000100a00 */
[----:B------:R-:W-:Y:S02]  /*5860*/  IMAD.HI.U32 R2, R7, R82, RZ ;  /* 0x0000005207027227 */ /* 0x000fe400078e00ff */
[C---:B------:R-:W-:Y:S01]  /*5870*/  ISETP.GT.U32.AND P6, PT, R6.reuse, R146, PT ;  /* 0x000000920600720c */ /* 0x040fe20003fc4070 */
[----:B------:R2:W-:Y:S01]  /*5880*/  LDGSTS.E [R12+0x9600], [R14.64], P2 ;  /* 0x096000000e0c7fae */ /* 0x0005e20009121846 */
[----:B------:R-:W-:Y:S01]  /*5890*/  ISETP.GT.U32.AND P2, PT, R6, R83, PT ;  /* 0x000000530600720c */ /* 0x000fe20003f44070 */
[----:B------:R-:W-:Y:S01]  /*58a0*/  @!P5 IMAD.MOV R147, RZ, RZ, -R147 ;  /* 0x000000ffff93d224 */ /* 0x000fe200078e0a93 */
[----:B------:R-:W-:Y:S01]  /*58b0*/  IADD3 R2, -R2, RZ, RZ ;  /* 0x000000ff02027210 */ /* 0x000fe20007ffe1ff */
[----:B-1----:R-:W-:Y:S01]  /*58c0*/  IMAD.WIDE R20, R18, 0x4, R70 ;  /* 0x0000000412147825 */ /* 0x002fe200078e0246 */
[----:B------:R-:W-:Y:S01]  /*58d0*/  STL [R1+0x25c0], R61 ;  /* 0x0025c03d01007387 */ /* 0x000fe20000100800 */
[----:B------:R-:W-:-:S02]  /*58e0*/  ISETP.GT.U32.AND P5, PT, R6, R210, PT ;  /* 0x000000d20600720c */ /* 0x000fc40003fa4070 */
[----:B------:R-:W-:Y:S01]  /*58f0*/  IMAD R82, R6, R2, R82 ;  /* 0x0000000206527224 */ /* 0x000fe200078e0252 */
[----:B------:R3:W-:Y:S01]  /*5900*/  LDGSTS.E [R12+0xb000], [R76.64], P4 ;  /* 0x0b0000004c0c7fae */ /* 0x0007e2000a121846 */
[----:B------:R-:W-:Y:S01]  /*5910*/  LOP3.LUT R2, R8, 0x64, RZ, 0xfc, !PT ;  /* 0x0000006408027812 */ /* 0x000fe200078efcff */
[----:B--2---:R-:W-:Y:S02]  /*5920*/  IMAD.WIDE R14, R18, 0x4, R74 ;  /* 0x00000004120e7825 */ /* 0x004fe400078e024a */
[----:B------:R1:W-:Y:S01]  /*5930*/  STL.64 [R1+0x2d8], R20 ;  /* 0x0002d81401007387 */ /* 0x0003e20000100a00 */
[----:B------:R-:W-:Y:S01]  /*5940*/  IABS R233, R2 ;  /* 0x0000000200e97213 */ /* 0x000fe20000000000 */
[--C-:B------:R-:W-:Y:S02]  /*5950*/  @!P2 IMAD.IADD R83, R83, 0x1, -R6.reuse ;  /* 0x000000015353a824 */ /* 0x100fe400078e0a06 */
[----:B------:R1:W-:Y:S01]  /*5960*/  LDGSTS.E [R12+0xb200], [R20.64], P4 ;  /* 0x0b200000140c7fae */ /* 0x0003e2000a121846 */
[----:B------:R-:W-:-:S02]  /*5970*/  @!P6 IMAD.IADD R146, R146, 0x1, -R6 ;  /* 0x000000019292e824 */ /* 0x000fc400078e0a06 */
[----:B------:R-:W-:Y:S01]  /*5980*/  @!P5 IMAD.IADD R210, R210, 0x1, -R6 ;  /* 0x00000001d2d2d824 */ /* 0x000fe200078e0a06 */
[----:B------:R2:W-:Y:S01]  /*5990*/  STL.64 [R1+0x2e0], R14 ;  /* 0x0002e00e01007387 */ /* 0x0005e20000100a00 */
[----:B------:R-:W-:-:S03]  /*59a0*/  IMAD R18, R240, 0x1a, RZ ;  /* 0x0000001af0127824 */ /* 0x000fc600078e02ff */
[----:B------:R2:W-:Y:S01]  /*59b0*/  LDGSTS.E [R12+0xb400], [R14.64], P4 ;  /* 0x0b4000000e0c7fae */ /* 0x0005e2000a121846 */
[----:B------:R-:W-:Y:S01]  /*59c0*/  ISETP.GT.U32.AND P5, PT, R6, R210, PT ;  /* 0x000000d20600720c */ /* 0x000fe20003fa4070 */
[C---:B------:R-:W-:Y:S02]  /*59d0*/  IMAD.WIDE R92, R18.reuse, 0x4, R78 ;  /* 0x00000004125c7825 */ /* 0x040fe400078e024e */
[----:B------:R-:W-:Y:S02]  /*59e0*/  STL [R1+0x25cc], R76 ;  /* 0x0025cc4c01007387 */ /* 0x000fe40000100800 */
[C---:B------:R-:W-:Y:S02]  /*59f0*/  IMAD.WIDE R22, R18.reuse, 0x4, R70 ;  /* 0x0000000412167825 */ /* 0x040fe400078e0246 */
[----:B------:R3:W-:Y:S01]  /*5a00*/  LDGSTS.E [R12+0xb600], [R10.64], P4 ;  /* 0x0b6000000a0c7fae */ /* 0x0007e2000a121846 */
[----:B------:R-:W-:Y:S01]  /*5a10*/  ISETP.GE.AND P4, PT, R3, RZ, PT ;  /* 0x000000ff0300720c */ /* 0x000fe20003f86270 */
[C---:B-1----:R-:W-:Y:S01]  /*5a20*/  IMAD.WIDE R20, R18.reuse, 0x4, R74 ;  /* 0x0000000412147825 */ /* 0x042fe200078e024a */
[----:B------:R-:W-:Y:S01]  /*5a30*/  SHF.R.U32.HI R3, RZ, 0x5, R4 ;  /* 0x00000005ff037819 */ /* 0x000fe20000011604 */
[----:B------:R3:W-:Y:S02]  /*5a40*/  STL.64 [R1+0x2e8], R10 ;  /* 0x0002e80a01007387 */ /* 0x0007e40000100a00 */
[----:B--2---:R-:W-:Y:S01]  /*5a50*/  IMAD.WIDE R14, R18, 0x4, R66 ;  /* 0x00000004120e7825 */ /* 0x004fe200078e0242 */
[----:B------:R-:W-:Y:S01]  /*5a60*/  LOP3.LUT P2, RZ, R3, 0x1, RZ, 0xc0, !PT ;  /* 0x0000000103ff7812 */ /* 0x000fe2000784c0ff */
[----:B------:R-:W-:Y:S01]  /*5a70*/  STL [R1+0x25c8], R77 ;  /* 0x0025c84d01007387 */ /* 0x000fe20000100800 */
[----:B------:R-:W-:Y:S01]  /*5a80*/  LOP3.LUT R3, R8, 0x62, RZ, 0xfc, !PT ;  /* 0x0000006208037812 */ /* 0x000fe200078efcff */
[----:B------:R-:W-:Y:S01]  /*5a90*/  @!P5 IMAD.IADD R210, R210, 0x1, -R6 ;  /* 0x00000001d2d2d824 */ /* 0x000fe200078e0a06 */
[----:B------:R-:W-:Y:S01]  /*5aa0*/  ISETP.GE.AND P5, PT, R0, RZ, PT ;  /* 0x000000ff0000720c */ /* 0x000fe20003fa6270 */
[----:B------:R1:W-:Y:S01]  /*5ab0*/  STL.64 [R1+0x318], R22 ;  /* 0x0003181601007387 */ /* 0x0003e20000100a00 */
[----:B------:R-:W-:Y:S01]  /*5ac0*/  IABS R143, R3 ;  /* 0x00000003008f7213 */ /* 0x000fe20000000000 */
[----:B------:R-:W-:Y:S01]  /*5ad0*/  @!P4 IMAD.MOV R83, RZ, RZ, -R83 ;  /* 0x000000ffff53c224 */ /* 0x000fe200078e0a53 */
[----:B------:R-:W-:Y:S01]  /*5ae0*/  ISETP.GT.U32.AND P4, PT, R6, R82, PT ;  /* 0x000000520600720c */ /* 0x000fe20003f84070 */
[C---:B---3--:R-:W-:Y:S01]  /*5af0*/  IMAD.HI.U32 R11, R7.reuse, R207, RZ ;  /* 0x000000cf070b7227 */ /* 0x048fe200078e00ff */
[C---:B------:R-:W-:Y:S01]  /*5b00*/  LOP3.LUT R0, R8.reuse, 0x68, RZ, 0xfc, !PT ;  /* 0x0000006808007812 */ /* 0x040fe200078efcff */
[----:B------:R2:W-:Y:S01]  /*5b10*/  STL.64 [R1+0x320], R20 ;  /* 0x0003201401007387 */ /* 0x0005e20000100a00 */
[----:B------:R-:W-:Y:S01]  /*5b20*/  LOP3.LUT R18, R8, 0x6c, RZ, 0xfc, !PT ;  /* 0x0000006c08127812 */ /* 0x000fe200078efcff */
[----:B------:R-:W-:Y:S01]  /*5b30*/  IMAD.MOV R11, RZ, RZ, -R11 ;  /* 0x000000ffff0b7224 */ /* 0x000fe200078e0a0b */
[----:B------:R-:W-:Y:S01]  /*5b40*/  IABS R206, R0 ;  /* 0x0000000000ce7213 */ /* 0x000fe20000000000 */
[----:B------:R3:W-:Y:S01]  /*5b50*/  LDGSTS.E [R12+0xd000], [R92.64], P2 ;  /* 0x0d0000005c0c7fae */ /* 0x0007e20009121846 */
[----:B------:R-:W-:Y:S01]  /*5b60*/  IABS R232, R18 ;  /* 0x0000001200e87213 */ /* 0x000fe20000000000 */
[----:B------:R-:W-:Y:S01]  /*5b70*/  IMAD R207, R6, R11, R207 ;  /* 0x0000000b06cf7224 */ /* 0x000fe200078e02cf */
[----:B------:R-:W-:Y:S01]  /*5b80*/  LOP3.LUT R10, R52, 0x60, RZ, 0x3c, !PT ;  /* 0x00000060340a7812 */ /* 0x000fe200078e3cff */
[----:B------:R-:W-:Y:S01]  /*5b90*/  IMAD.HI.U32 R11, R7, R143, RZ ;  /* 0x0000008f070b7227 */ /* 0x000fe200078e00ff */
[----:B------:R1:W-:Y:S01]  /*5ba0*/  LDGSTS.E [R12+0xd200], [R22.64], P2 ;  /* 0x0d200000160c7fae */ /* 0x0003e20009121846 */
[----:B------:R-:W-:-:S02]  /*5bb0*/  @!P4 IADD3 R82, R82, -R6, RZ ;  /* 0x800000065252c210 */ /* 0x000fc40007ffe0ff */
[----:B------:R-:W-:Y:S01]  /*5bc0*/  ISETP.GT.U32.AND P6, PT, R6, R207, PT ;  /* 0x000000cf0600720c */ /* 0x000fe20003fc4070 */
[----:B------:R-:W-:Y:S01]  /*5bd0*/  IMAD.MOV R11, RZ, RZ, -R11 ;  /* 0x000000ffff0b7224 */ /* 0x000fe200078e0a0b */
[----:B------:R-:W-:Y:S01]  /*5be0*/  ISETP.GE.AND P4, PT, R17, RZ, PT ;  /* 0x000000ff1100720c */ /* 0x000fe20003f86270 */
[----:B------:R-:W-:Y:S01]  /*5bf0*/  IMAD.HI.U32 R17, R7, R233, RZ ;  /* 0x000000e907117227 */ /* 0x000fe200078e00ff */
[----:B------:R2:W-:Y:S01]  /*5c00*/  LDGSTS.E [R12+0xd400], [R20.64], P2 ;  /* 0x0d400000140c7fae */ /* 0x0005e20009121846 */
[----:B-----5:R-:W-:Y:S02]  /*5c10*/  LOP3.LUT R52, R8, 0xf4, RZ, 0xfc, !PT ;  /* 0x000000f408347812 */ /* 0x020fe400078efcff */
[C---:B------:R-:W-:Y:S01]  /*5c20*/  IMAD R143, R6.reuse, R11, R143 ;  /* 0x0000000b068f7224 */ /* 0x040fe200078e028f */
[----:B------:R5:W-:Y:S01]  /*5c30*/  LDGSTS.E [R12+0xd600], [R14.64], P2 ;  /* 0x0d6000000e0c7fae */ /* 0x000be20009121846 */
[----:B------:R-:W-:Y:S01]  /*5c40*/  IMAD.MOV R17, RZ, RZ, -R17 ;  /* 0x000000ffff117224 */ /* 0x000fe200078e0a11 */
[----:B------:R-:W-:Y:S01]  /*5c50*/  ISETP.GT.U32.AND P2, PT, R6, R82, PT ;  /* 0x000000520600720c */ /* 0x000fe20003f44070 */
[----:B------:R-:W-:Y:S01]  /*5c60*/  @!P5 IMAD.MOV R210, RZ, RZ, -R210 ;  /* 0x000000ffffd2d224 */ /* 0x000fe200078e0ad2 */
[----:B------:R-:W-:Y:S01]  /*5c70*/  ISETP.GE.AND P5, PT, R16, RZ, PT ;  /* 0x000000ff1000720c */ /* 0x000fe20003fa6270 */
[----:B------:R-:W-:Y:S01]  /*5c80*/  @!P6 IMAD.IADD R207, R207, 0x1, -R6 ;  /* 0x00000001cfcfe824 */ /* 0x000fe200078e0a06 */
[----:B------:R-:W-:Y:S01]  /*5c90*/  SHF.R.U64 R16, R9, 0x1d, RZ ;  /* 0x0000001d09107819 */ /* 0x000fe200000012ff */
[C---:B------:R-:W-:Y:S01]  /*5ca0*/  IMAD R233, R6.reuse, R17, R233 ;  /* 0x0000001106e97224 */ /* 0x040fe200078e02e9 */
[----:B------:R-:W-:Y:S01]  /*5cb0*/  STL [R1+0x25d4], R92 ;  /* 0x0025d45c01007387 */ /* 0x000fe20000100800 */
[----:B------:R-:W-:Y:S01]  /*5cc0*/  @!P4 IMAD.MOV R146, RZ, RZ, -R146 ;  /* 0x000000ffff92c224 */ /* 0x000fe200078e0a92 */
[C---:B------:R-:W-:Y:S01]  /*5cd0*/  ISETP.GT.U32.AND P6, PT, R6.reuse, R207, PT ;  /* 0x000000cf0600720c */ /* 0x040fe20003fc4070 */
[----:B------:R-:W-:Y:S01]  /*5ce0*/  IMAD.HI.U32 R11, R7, R206, RZ ;  /* 0x000000ce070b7227 */ /* 0x000fe200078e00ff */
[----:B------:R-:W-:Y:S01]  /*5cf0*/  ISETP.GT.U32.AND P4, PT, R6, R143, PT ;  /* 0x0000008f0600720c */ /* 0x000fe20003f84070 */
[----:B------:R5:W-:Y:S02]  /*5d00*/  STL.64 [R1+0x330], R14 ;  /* 0x0003300e01007387 */ /* 0x000be40000100a00 */
[----:B------:R-:W-:Y:S01]  /*5d10*/  @!P2 IADD3 R82, R82, -R6, RZ ;  /* 0x800000065252a210 */ /* 0x000fe20007ffe0ff */
[----:B------:R-:W-:Y:S01]  /*5d20*/  IMAD.MOV R11, RZ, RZ, -R11 ;  /* 0x000000ffff0b7224 */ /* 0x000fe200078e0a0b */
[----:B------:R-:W-:Y:S01]  /*5d30*/  ISETP.GE.AND P2, PT, R5, RZ, PT ;  /* 0x000000ff0500720c */ /* 0x000fe20003f46270 */
[----:B------:R-:W-:Y:S01]  /*5d40*/  STL [R1+0x25d0], R93 ;  /* 0x0025d05d01007387 */ /* 0x000fe20000100800 */
[----:B------:R-:W-:Y:S01]  /*5d50*/  LOP3.LUT R5, R8, 0x6a, RZ, 0xfc, !PT ;  /* 0x0000006a08057812 */ /* 0x000fe200078efcff */
[----:B------:R-:W-:Y:S01]  /*5d60*/  IMAD R206, R6, R11, R206 ;  /* 0x0000000b06ce7224 */ /* 0x000fe200078e02ce */
[----:B------:R-:W-:Y:S01]  /*5d70*/  LOP3.LUT R11, R8, 0x70, RZ, 0xfc, !PT ;  /* 0x00000070080b7812 */ /* 0x000fe200078efcff */
[----:B------:R-:W-:Y:S01]  /*5d80*/  @!P5 IMAD.MOV R82, RZ, RZ, -R82 ;  /* 0x000000ffff52d224 */ /* 0x000fe200078e0a52 */
[----:B------:R-:W-:Y:S01]  /*5d90*/  IABS R142, R5 ;  /* 0x00000005008e7213 */ /* 0x000fe20000000000 */
[--C-:B------:R-:W-:Y:S01]  /*5da0*/  @!P6 IMAD.IADD R207, R207, 0x1, -R6.reuse ;  /* 0x00000001cfcfe824 */ /* 0x100fe200078e0a06 */
[C---:B------:R-:W-:Y:S01]  /*5db0*/  ISETP.GT.U32.AND P6, PT, R6.reuse, R233, PT ;  /* 0x000000e90600720c */ /* 0x040fe20003fc4070 */
[----:B------:R-:W-:Y:S01]  /*5dc0*/  @!P4 IMAD.IADD R143, R143, 0x1, -R6 ;  /* 0x000000018f8fc824 */ /* 0x000fe200078e0a06 */
[----:B------:R-:W-:Y:S01]  /*5dd0*/  IABS R203, R11 ;  /* 0x0000000b00cb7213 */ /* 0x000fe20000000000 */
[----:B------:R-:W-:Y:S01]  /*5de0*/  IMAD.HI.U32 R19, R7, R142, RZ ;  /* 0x0000008e07137227 */ /* 0x000fe200078e00ff */
[----:B------:R-:W-:-:S02]  /*5df0*/  ISETP.GT.U32.AND P5, PT, R6, R206, PT ;  /* 0x000000ce0600720c */ /* 0x000fc40003fa4070 */
[----:B------:R-:W-:Y:S01]  /*5e00*/  ISETP.GT.U32.AND P4, PT, R6, R143, PT ;  /* 0x0000008f0600720c */ /* 0x000fe20003f84070 */
[----:B------:R-:W-:Y:S02]  /*5e10*/  IMAD.MOV R19, RZ, RZ, -R19 ;  /* 0x000000ffff137224 */ /* 0x000fe400078e0a13 */
[----:B------:R-:W-:Y:S01]  /*5e20*/  @!P2 IMAD.MOV R207, RZ, RZ, -R207 ;  /* 0x000000ffffcfa224 */ /* 0x000fe200078e0acf */
[----:B------:R-:W-:Y:S01]  /*5e30*/  LOP3.LUT P2, RZ, R16, 0x1, RZ, 0xc0, !PT ;  /* 0x0000000110ff7812 */ /* 0x000fe2000784c0ff */
[----:B------:R-:W-:Y:S02]  /*5e40*/  IMAD R142, R6, R19, R142 ;  /* 0x00000013068e7224 */ /* 0x000fe400078e028e */
[----:B------:R-:W-:Y:S02]  /*5e50*/  @!P6 IMAD.IADD R233, R233, 0x1, -R6 ;  /* 0x00000001e9e9e824 */ /* 0x000fe400078e0a06 */
[----:B------:R-:W-:-:S03]  /*5e60*/  IMAD.HI.U32 R16, R7, R232, RZ ;  /* 0x000000e807107227 */ /* 0x000fc600078e00ff */
[----:B------:R-:W-:Y:S01]  /*5e70*/  ISETP.GT.U32.AND P6, PT, R6, R233, PT ;  /* 0x000000e90600720c */ /* 0x000fe20003fc4070 */
[----:B------:R-:W-:Y:S01]  /*5e80*/  IMAD.HI.U32 R17, R7, R203, RZ ;  /* 0x000000cb07117227 */ /* 0x000fe200078e00ff */
[----:B------:R-:W-:Y:S02]  /*5e90*/  @!P4 IADD3 R143, R143, -R6, RZ ;  /* 0x800000068f8fc210 */ /* 0x000fe40007ffe0ff */
[----:B------:R-:W-:Y:S01]  /*5ea0*/  ISETP.GE.AND P4, PT, R3, RZ, PT ;  /* 0x000000ff0300720c */ /* 0x000fe20003f86270 */
[----:B------:R-:W-:Y:S01]  /*5eb0*/  IMAD.MOV R16, RZ, RZ, -R16 ;  /* 0x000000ffff107224 */ /* 0x000fe200078e0a10 */
[----:B------:R-:W-:Y:S01]  /*5ec0*/  LOP3.LUT R3, R8, 0x72, RZ, 0xfc, !PT ;  /* 0x0000007208037812 */ /* 0x000fe200078efcff */
[----:B------:R-:W-:Y:S02]  /*5ed0*/  IMAD.MOV R17, RZ, RZ, -R17 ;  /* 0x000000ffff117224 */ /* 0x000fe400078e0a11 */
[----:B------:R-:W-:Y:S01]  /*5ee0*/  IMAD R232, R6, R16, R232 ;  /* 0x0000001006e87224 */ /* 0x000fe200078e02e8 */
[----:B------:R-:W-:Y:S01]  /*5ef0*/  IABS R139, R3 ;  /* 0x00000003008b7213 */ /* 0x000fe20000000000 */
[----:B------:R-:W-:-:S02]  /*5f00*/  IMAD R16, R240, 0x1e, RZ ;  /* 0x0000001ef0107824 */ /* 0x000fc400078e02ff */
[--C-:B------:R-:W-:Y:S01]  /*5f10*/  @!P6 IMAD.IADD R233, R233, 0x1, -R6.reuse ;  /* 0x00000001e9e9e824 */ /* 0x100fe200078e0a06 */
[C---:B------:R-:W-:Y:S01]  /*5f20*/  ISETP.GT.U32.AND P6, PT, R6.reuse, R142, PT ;  /* 0x0000008e0600720c */ /* 0x040fe20003fc4070 */
[----:B------:R-:W-:Y:S02]  /*5f30*/  IMAD R203, R6, R17, R203 ;  /* 0x0000001106cb7224 */ /* 0x000fe400078e02cb */
[----:B------:R-:W-:Y:S01]  /*5f40*/  @!P5 IMAD.IADD R206, R206, 0x1, -R6 ;  /* 0x00000001ceced824 */ /* 0x000fe200078e0a06 */
[----:B------:R-:W-:Y:S01]  /*5f50*/  ISETP.GE.AND P5, PT, R2, RZ, PT ;  /* 0x000000ff0200720c */ /* 0x000fe20003fa6270 */
[----:B------:R-:W-:Y:S01]  /*5f60*/  IMAD.WIDE R108, R16, 0x4, R78 ;  /* 0x00000004106c7825 */ /* 0x000fe200078e024e */
[----:B------:R-:W-:-:S03]  /*5f70*/  LOP3.LUT R2, R8, 0x74, RZ, 0xfc, !PT ;  /* 0x0000007408027812 */ /* 0x000fc600078efcff */
[----:B------:R-:W-:Y:S01]  /*5f80*/  IMAD.HI.U32 R17, R7, R139, RZ ;  /* 0x0000008b07117227 */ /* 0x000fe200078e00ff */
[----:B------:R3:W-:Y:S01]  /*5f90*/  LDGSTS.E [R12+0xf000], [R108.64], P3 ;  /* 0x0f0000006c0c7fae */ /* 0x0007e20009921846 */
[----:B------:R-:W-:Y:S02]  /*5fa0*/  IABS R231, R2 ;  /* 0x0000000200e77213 */ /* 0x000fe40000000000 */
[----:B------:R-:W-:Y:S01]  /*5fb0*/  @!P4 IMAD.MOV R143, RZ, RZ, -R143 ;  /* 0x000000ffff8fc224 */ /* 0x000fe200078e0a8f */
[----:B------:R-:W-:Y:S01]  /*5fc0*/  ISETP.GT.U32.AND P4, PT, R6, R232, PT ;  /* 0x000000e80600720c */ /* 0x000fe20003f84070 */
[----:B-1----:R-:W-:Y:S01]  /*5fd0*/  IMAD.WIDE R22, R16, 0x4, R70 ;  /* 0x0000000410167825 */ /* 0x002fe200078e0246 */
[----:B------:R-:W-:-:S03]  /*5fe0*/  IADD3 R17, -R17, RZ, RZ ;  /* 0x000000ff11117210 */ /* 0x000fc60007ffe1ff */
[C---:B--2---:R-:W-:Y:S01]  /*5ff0*/  IMAD.WIDE R20, R16.reuse, 0x4, R74 ;  /* 0x0000000410147825 */ /* 0x044fe200078e024a */
[----:B------:R1:W-:Y:S03]  /*6000*/  LDGSTS.E [R12+0xf200], [R22.64], P3 ;  /* 0x0f200000160c7fae */ /* 0x0003e60009921846 */
[----:B-----5:R-:W-:Y:S01]  /*6010*/  IMAD.WIDE R14, R16, 0x4, R66 ;  /* 0x00000004100e7825 */ /* 0x020fe200078e0242 */
[----:B------:R2:W-:Y:S01]  /*6020*/  LDGSTS.E [R12+0xf400], [R20.64], P3 ;  /* 0x0f400000140c7fae */ /* 0x0005e20009921846 */
[----:B------:R-:W-:Y:S02]  /*6030*/  SHF.R.U64 R16, R9, 0x19, RZ ;  /* 0x0000001909107819 */ /* 0x000fe400000012ff */
[--C-:B------:R-:W-:Y:S01]  /*6040*/  @!P6 IMAD.IADD R142, R142, 0x1, -R6.reuse ;  /* 0x000000018e8ee824 */ /* 0x100fe200078e0a06 */
[C---:B------:R-:W-:Y:S01]  /*6050*/  ISETP.GT.U32.AND P6, PT, R6.reuse, R206, PT ;  /* 0x000000ce0600720c */ /* 0x040fe20003fc4070 */
[----:B------:R5:W-:Y:S01]  /*6060*/  LDGSTS.E [R12+0xf600], [R14.64], P3 ;  /* 0x0f6000000e0c7fae */ /* 0x000be20009921846 */
[----:B------:R-:W-:Y:S01]  /*6070*/  IMAD R139, R6, R17, R139 ;  /* 0x00000011068b7224 */ /* 0x000fe200078e028b */
[----:B------:R-:W-:Y:S01]  /*6080*/  LOP3.LUT R17, R8, 0x7a, RZ, 0xfc, !PT ;  /* 0x0000007a08117812 */ /* 0x000fe200078efcff */
[----:B------:R-:W-:Y:S01]  /*6090*/  @!P4 IMAD.IADD R232, R232, 0x1, -R6 ;  /* 0x00000001e8e8c824 */ /* 0x000fe200078e0a06 */
[C---:B------:R-:W-:Y:S01]  /*60a0*/  ISETP.GT.U32.AND P3, PT, R6.reuse, R142, PT ;  /* 0x0000008e0600720c */ /* 0x040fe20003f64070 */
[----:B------:R-:W-:Y:S01]  /*60b0*/  @!P5 IMAD.MOV R233, RZ, RZ, -R233 ;  /* 0x000000ffffe9d224 */ /* 0x000fe200078e0ae9 */
[----:B------:R-:W-:Y:S01]  /*60c0*/  ISETP.GT.U32.AND P4, PT, R6, R139, PT ;  /* 0x0000008b0600720c */ /* 0x000fe20003f84070 */
[----:B------:R-:W-:Y:S01]  /*60d0*/  IMAD R19, R240, 0x22, RZ ;  /* 0x00000022f0137824 */ /* 0x000fe200078e02ff */
[----:B------:R-:W-:Y:S01]  /*60e0*/  ISETP.GT.U32.AND P5, PT, R6, R203, PT ;  /* 0x000000cb0600720c */ /* 0x000fe20003fa4070 */
[----:B------:R-:W-:Y:S01]  /*60f0*/  STL.64 [R1+0x2f8], R22 ;  /* 0x0002f81601007387 */ /* 0x000fe20000100a00 */
[----:B------:R-:W-:Y:S01]  /*6100*/  IABS R138, R17 ;  /* 0x00000011008a7213 */ /* 0x000fe20000000000 */
[----:B------:R-:W-:-:S02]  /*6110*/  IMAD.WIDE R124, R19, 0x4, R78 ;  /* 0x00000004137c7825 */ /* 0x000fc400078e024e */
[----:B------:R2:W-:Y:S02]  /*6120*/  STL.64 [R1+0x300], R20 ;  /* 0x0003001401007387 */ /* 0x0005e40000100a00 */
[--C-:B------:R-:W-:Y:S01]  /*6130*/  @!P6 IMAD.IADD R206, R206, 0x1, -R6.reuse ;  /* 0x00000001cecee824 */ /* 0x100fe200078e0a06 */
[----:B------:R-:W-:Y:S01]  /*6140*/  LOP3.LUT P6, RZ, R16, 0x1, RZ, 0xc0, !PT ;  /* 0x0000000110ff7812 */ /* 0x000fe200078cc0ff */
[----:B------:R-:W-:Y:S01]  /*6150*/  @!P3 IMAD.IADD R142, R142, 0x1, -R6 ;  /* 0x000000018e8eb824 */ /* 0x000fe200078e0a06 */
[----:B------:R-:W-:Y:S01]  /*6160*/  ISETP.GE.AND P3, PT, R0, RZ, PT ;  /* 0x000000ff0000720c */ /* 0x000fe20003f66270 */
[----:B------:R-:W-:Y:S01]  /*6170*/  IMAD.HI.U32 R16, R7, R231, RZ ;  /* 0x000000e707107227 */ /* 0x000fe200078e00ff */
[----:B------:R-:W-:Y:S01]  /*6180*/  LOP3.LUT R0, R8, 0x78, RZ, 0xfc, !PT ;  /* 0x0000007808007812 */ /* 0x000fe200078efcff */
[----:B------:R-:W-:Y:S01]  /*6190*/  STL [R1+0x25dc], R108 ;  /* 0x0025dc6c01007387 */ /* 0x000fe20000100800 */
[----:B------:R-:W-:Y:S01]  /*61a0*/  @!P4 IADD3 R139, R139, -R6, RZ ;  /* 0x800000068b8bc210 */ /* 0x000fe20007ffe0ff */
[----:B----4-:R-:W-:Y:S01]  /*61b0*/  IMAD.WIDE R30, R19, 0x4, R70 ;  /* 0x00000004131e7825 */ /* 0x010fe200078e0246 */
[----:B------:R-:W-:Y:S01]  /*61c0*/  IABS R202, R0 ;  /* 0x0000000000ca7213 */ /* 0x000fe20000000000 */
[----:B------:R3:W-:Y:S01]  /*61d0*/  LDGSTS.E [R12+0x11000], [R124.64], P2 ;  /* 0x110000007c0c7fae */ /* 0x0007e20009121846 */
[----:B------:R-:W-:Y:S01]  /*61e0*/  ISETP.GT.U32.AND P4, PT, R6, R139, PT ;  /* 0x0000008b0600720c */ /* 0x000fe20003f84070 */
[----:B--2---:R-:W-:-:S02]  /*61f0*/  IMAD R20, R240, 0x26, RZ ;  /* 0x00000026f0147824 */ /* 0x004fc400078e02ff */
[C---:B------:R-:W-:Y:S01]  /*6200*/  IMAD.WIDE R28, R19.reuse, 0x4, R74 ;  /* 0x00000004131c7825 */ /* 0x040fe200078e024a */
[----:B------:R5:W-:Y:S03]  /*6210*/  STL.64 [R1+0x310], R14 ;  /* 0x0003100e01007387 */ /* 0x000be60000100a00 */
[----:B------:R-:W-:Y:S01]  /*6220*/  IMAD.WIDE R26, R19, 0x4, R66 ;  /* 0x00000004131a7825 */ /* 0x000fe200078e0242 */
[----:B------:R3:W-:Y:S03]  /*6230*/  LDGSTS.E [R12+0x11200], [R30.64], P2 ;  /* 0x112000001e0c7fae */ /* 0x0007e60009121846 */
[----:B------:R-:W-:Y:S01]  /*6240*/  IMAD.WIDE R140, R20, 0x4, R78 ;  /* 0x00000004148c7825 */ /* 0x000fe200078e024e */
[----:B------:R3:W-:Y:S01]  /*6250*/  LDGSTS.E [R12+0x11400], [R28.64], P2 ;  /* 0x114000001c0c7fae */ /* 0x0007e20009121846 */
[----:B------:R-:W-:-:S02]  /*6260*/  @!P4 IADD3 R139, R139, -R6, RZ ;  /* 0x800000068b8bc210 */ /* 0x000fc40007ffe0ff */
[----:B------:R-:W-:Y:S01]  /*6270*/  IMAD.MOV R16, RZ, RZ, -R16 ;  /* 0x000000ffff107224 */ /* 0x000fe200078e0a10 */
[----:B------:R3:W-:Y:S01]  /*6280*/  LDGSTS.E [R12+0x11600], [R26.64], P2 ;  /* 0x116000001a0c7fae */ /* 0x0007e20009121846 */
[----:B------:R-:W-:Y:S01]  /*6290*/  IMAD.WIDE R24, R20, 0x4, R70 ;  /* 0x0000000414187825 */ /* 0x000fe200078e0246 */
[----:B------:R-:W-:Y:S02]  /*62a0*/  ISETP.GT.U32.AND P2, PT, R6, R232, PT ;  /* 0x000000e80600720c */ /* 0x000fe40003f44070 */
[----:B------:R3:W-:Y:S01]  /*62b0*/  LDGSTS.E [R12+0x13000], [R140.64], P6 ;  /* 0x130000008c0c7fae */ /* 0x0007e2000b121846 */
[----:B-1----:R-:W-:-:S03]  /*62c0*/  IMAD.WIDE R22, R20, 0x4, R74 ;  /* 0x0000000414167825 */ /* 0x002fc600078e024a */
[----:B------:R1:W-:Y:S01]  /*62d0*/  LDGSTS.E [R12+0x13200], [R24.64], P6 ;  /* 0x13200000180c7fae */ /* 0x0003e2000b121846 */
[----:B-----5:R-:W-:-:S03]  /*62e0*/  IMAD.WIDE R14, R20, 0x4, R66 ;  /* 0x00000004140e7825 */ /* 0x020fc600078e0242 */
[----:B------:R2:W-:Y:S01]  /*62f0*/  LDGSTS.E [R12+0x13400], [R22.64], P6 ;  /* 0x13400000160c7fae */ /* 0x0005e2000b121846 */
[----:B------:R-:W-:Y:S01]  /*6300*/  @!P5 IMAD.IADD R203, R203, 0x1, -R6 ;  /* 0x00000001cbcbd824 */ /* 0x000fe200078e0a06 */
[----:B------:R-:W-:Y:S01]  /*6310*/  ISETP.GE.AND P5, PT, R5, RZ, PT ;  /* 0x000000ff0500720c */ /* 0x000fe20003fa6270 */
[C---:B------:R-:W-:Y:S01]  /*6320*/  IMAD R231, R6.reuse, R16, R231 ;  /* 0x0000001006e77224 */ /* 0x040fe200078e02e7 */
[----:B------:R4:W-:Y:S01]  /*6330*/  LDGSTS.E [R12+0x13600], [R14.64], P6 ;  /* 0x136000000e0c7fae */ /* 0x0009e2000b121846 */
[----:B------:R-:W-:Y:S01]  /*6340*/  IMAD.HI.U32 R16, R7, R202, RZ ;  /* 0x000000ca07107227 */ /* 0x000fe200078e00ff */
[C---:B------:R-:W-:Y:S02]  /*6350*/  ISETP.GT.U32.AND P6, PT, R6.reuse, R203, PT ;  /* 0x000000cb0600720c */ /* 0x040fe40003fc4070 */
[----:B------:R-:W-:Y:S01]  /*6360*/  SHF.R.U64 R5, R9, 0x15, RZ ;  /* 0x0000001509057819 */ /* 0x000fe200000012ff */
[----:B------:R-:W-:Y:S01]  /*6370*/  IMAD.MOV R16, RZ, RZ, -R16 ;  /* 0x000000ffff107224 */ /* 0x000fe200078e0a10 */
[----:B------:R-:W-:Y:S01]  /*6380*/  STL [R1+0x25d8], R109 ;  /* 0x0025d86d01007387 */ /* 0x000fe20000100800 */
[----:B------:R-:W-:Y:S01]  /*6390*/  @!P3 IMAD.MOV R206, RZ, RZ, -R206 ;  /* 0x000000ffffceb224 */ /* 0x000fe200078e0ace */
[C---:B------:R-:W-:Y:S01]  /*63a0*/  ISETP.GT.U32.AND P3, PT, R6.reuse, R231, PT ;  /* 0x000000e70600720c */ /* 0x040fe20003f64070 */
[----:B------:R-:W-:Y:S01]  /*63b0*/  IMAD R202, R6, R16, R202 ;  /* 0x0000001006ca7224 */ /* 0x000fe200078e02ca */
[----:B------:R-:W-:Y:S01]  /*63c0*/  STL.64 [R1+0x328], R30 ;  /* 0x0003281e01007387 */ /* 0x000fe20000100a00 */
[----:B------:R-:W-:Y:S01]  /*63d0*/  @!P5 IMAD.MOV R142, RZ, RZ, -R142 ;  /* 0x000000ffff8ed224 */ /* 0x000fe200078e0a8e */
[----:B------:R-:W-:Y:S01]  /*63e0*/  LOP3.LUT P5, RZ, R5, 0x1, RZ, 0xc0, !PT ;  /* 0x0000000105ff7812 */ /* 0x000fe200078ac0ff */
[--C-:B------:R-:W-:Y:S01]  /*63f0*/  @!P2 IMAD.IADD R232, R232, 0x1, -R6.reuse ;  /* 0x00000001e8e8a824 */ /* 0x100fe200078e0a06 */
[----:B------:R-:W-:Y:S01]  /*6400*/  ISETP.GT.U32.AND P4, PT, R6, R202, PT ;  /* 0x000000ca0600720c */ /* 0x000fe20003f84070 */
[----:B------:R-:W-:Y:S01]  /*6410*/  @!P6 IMAD.IADD R203, R203, 0x1, -R6 ;  /* 0x00000001cbcbe824 */ /* 0x000fe200078e0a06 */
[----:B------:R-:W-:Y:S01]  /*6420*/  ISETP.GE.AND P6, PT, R11, RZ, PT ;  /* 0x000000ff0b00720c */ /* 0x000fe20003fc6270 */
[----:B------:R-:W-:Y:S01]  /*6430*/  STL.64 [R1+0x338], R28 ;  /* 0x0003381c01007387 */ /* 0x000fe20000100a00 */
[----:B------:R-:W-:Y:S01]  /*6440*/  IMAD R11, R240, 0x2a, RZ ;  /* 0x0000002af00b7824 */ /* 0x000fe200078e02ff */
[----:B------:R-:W-:Y:S01]  /*6450*/  ISETP.GE.AND P2, PT, R18, RZ, PT ;  /* 0x000000ff1200720c */ /* 0x000fe20003f46270 */
[----:B------:R-:W-:Y:S01]  /*6460*/  IMAD.HI.U32 R5, R7, R138, RZ ;  /* 0x0000008a07057227 */ /* 0x000fe200078e00ff */
[----:B------:R-:W-:Y:S01]  /*6470*/  STL.64 [R1+0x340], R26 ;  /* 0x0003401a01007387 */ /* 0x000fe20000100a00 */
[----:B------:R-:W-:-:S02]  /*6480*/  LOP3.LUT R16, R8, 0x7c, RZ, 0xfc, !PT ;  /* 0x0000007c08107812 */ /* 0x000fc400078efcff */
[C---:B------:R-:W-:Y:S01]  /*6490*/  IMAD.WIDE R160, R11.reuse, 0x4, R78 ;  /* 0x000000040ba07825 */ /* 0x040fe200078e024e */
[----:B------:R-:W-:Y:S01]  /*64a0*/  STL.64 [R1+0x368], R24 ;  /* 0x0003681801007387 */ /* 0x000fe20000100a00 */
[----:B------:R-:W-:Y:S02]  /*64b0*/  IABS R230, R16 ;  /* 0x0000001000e67213 */ /* 0x000fe40000000000 */
[----:B------:R-:W-:Y:S01]  /*64c0*/  IMAD.WIDE R20, R11, 0x4, R74 ;  /* 0x000000040b147825 */ /* 0x000fe200078e024a */
[----:B------:R-:W-:Y:S03]  /*64d0*/  STL [R1+0x25e4], R124 ;  /* 0x0025e47c01007387 */ /* 0x000fe60000100800 */
[----:B------:R-:W-:Y:S01]  /*64e0*/  @!P4 IMAD.IADD R202, R202, 0x1, -R6 ;  /* 0x00000001cacac824 */ /* 0x000fe200078e0a06 */
[----:B------:R2:W-:Y:S01]  /*64f0*/  STL.64 [R1+0x378], R22 ;  /* 0x0003781601007387 */ /* 0x0005e20000100a00 */
[----:B------:R-:W-:-:S02]  /*6500*/  IMAD.MOV R5, RZ, RZ, -R5 ;  /* 0x000000ffff057224 */ /* 0x000fc400078e0a05 */
[----:B------:R-:W-:Y:S01]  /*6510*/  @!P3 IMAD.IADD R231, R231, 0x1, -R6 ;  /* 0x00000001e7e7b824 */ /* 0x000fe200078e0a06 */
[----:B------:R-:W-:Y:S01]  /*6520*/  STL [R1+0x25e0], R125 ;  /* 0x0025e07d01007387 */ /* 0x000fe20000100800 */
[C---:B------:R-:W-:Y:S01]  /*6530*/  IMAD R138, R6.reuse, R5, R138 ;  /* 0x00000005068a7224 */ /* 0x040fe200078e028a */
[----:B------:R-:W-:Y:S01]  /*6540*/  ISETP.GE.AND P3, PT, R3, RZ, PT ;  /* 0x000000ff0300720c */ /* 0x000fe20003f66270 */
[----:B------:R-:W-:Y:S01]  /*6550*/  @!P2 IMAD.MOV R232, RZ, RZ, -R232 ;  /* 0x000000ffffe8a224 */ /* 0x000fe200078e0ae8 */
[----:B------:R4:W-:Y:S01]  /*6560*/  STL.64 [R1+0x390], R14 ;  /* 0x0003900e01007387 */ /* 0x0009e20000100a00 */
[C---:B------:R-:W-:Y:S01]  /*6570*/  ISETP.GT.U32.AND P4, PT, R6.reuse, R231, PT ;  /* 0x000000e70600720c */ /* 0x040fe20003f84070 */
[----:B------:R-:W-:Y:S01]  /*6580*/  @!P6 IMAD.MOV R203, RZ, RZ, -R203 ;  /* 0x000000ffffcbe224 */ /* 0x000fe200078e0acb */
[----:B------:R-:W-:Y:S01]  /*6590*/  ISETP.GT.U32.AND P2, PT, R6, R138, PT ;  /* 0x0000008a0600720c */ /* 0x000fe20003f44070 */
[----:B--2---:R-:W-:Y:S01]  /*65a0*/  IMAD.WIDE R22, R11, 0x4, R70 ;  /* 0x000000040b167825 */ /* 0x004fe200078e0246 */
[----:B------:R3:W-:Y:S01]  /*65b0*/  LDGSTS.E [R12+0x15000], [R160.64], P5 ;  /* 0x15000000a00c7fae */ /* 0x0007e2000a921846 */
[----:B------:R-:W-:-:S02]  /*65c0*/  SHF.R.U64 R3, R9, 0x11, RZ ;  /* 0x0000001109037819 */ /* 0x000fc400000012ff */
[----:B------:R-:W-:Y:S01]  /*65d0*/  SHF.R.U64 R5, R9, 0xd, RZ ;  /* 0x0000000d09057819 */ /* 0x000fe200000012ff */
[----:B------:R2:W-:Y:S01]  /*65e0*/  LDGSTS.E [R12+0x15200], [R22.64], P5 ;  /* 0x15200000160c7fae */ /* 0x0005e2000a921846 */
[----:B------:R-:W-:Y:S01]  /*65f0*/  LOP3.LUT P6, RZ, R3, 0x1, RZ, 0xc0, !PT ;  /* 0x0000000103ff7812 */ /* 0x000fe200078cc0ff */
[----:B------:R-:W-:Y:S01]  /*6600*/  @!P3 IMAD.MOV R139, RZ, RZ, -R139 ;  /* 0x000000ffff8bb224 */ /* 0x000fe200078e0a8b */
[----:B------:R-:W-:Y:S01]  /*6610*/  LOP3.LUT P3, RZ, R5, 0x1, RZ, 0xc0, !PT ;  /* 0x0000000105ff7812 */ /* 0x000fe2000786c0ff */
[----:B----4-:R-:W-:Y:S01]  /*6620*/  IMAD.WIDE R14, R11, 0x4, R66 ;  /* 0x000000040b0e7825 */ /* 0x010fe200078e0242 */
[----:B------:R4:W-:Y:S01]  /*6630*/  LDGSTS.E [R12+0x15400], [R20.64], P5 ;  /* 0x15400000140c7fae */ /* 0x0009e2000a921846 */
[----:B------:R-:W-:Y:S02]  /*6640*/  @!P4 IADD3 R231, R231, -R6, RZ ;  /* 0x80000006e7e7c210 */ /* 0x000fe40007ffe0ff */
[----:B------:R-:W-:Y:S01]  /*6650*/  IMAD.HI.U32 R11, R7, R230, RZ ;  /* 0x000000e6070b7227 */ /* 0x000fe200078e00ff */
[----:B------:R5:W-:Y:S01]  /*6660*/  LDGSTS.E [R12+0x15600], [R14.64], P5 ;  /* 0x156000000e0c7fae */ /* 0x000be2000a921846 */
[----:B------:R-:W-:-:S02]  /*6670*/  ISETP.GT.U32.AND P5, PT, R6, R202, PT ;  /* 0x000000ca0600720c */ /* 0x000fc40003fa4070 */
[----:B------:R-:W-:Y:S01]  /*6680*/  IMAD.MOV R3, RZ, RZ, -R11 ;  /* 0x000000ffff037224 */ /* 0x000fe200078e0a0b */
[----:B------:R-:W-:Y:S01]  /*6690*/  LOP3.LUT R11, R8, 0x80, RZ, 0xfc, !PT ;  /* 0x00000080080b7812 */ /* 0x000fe200078efcff */
[----:B------:R-:W-:Y:S01]  /*66a0*/  @!P2 IMAD.IADD R138, R138, 0x1, -R6 ;  /* 0x000000018a8aa824 */ /* 0x000fe200078e0a06 */
[----:B------:R-:W-:Y:S01]  /*66b0*/  ISETP.GE.AND P4, PT, R2, RZ, PT ;  /* 0x000000ff0200720c */ /* 0x000fe20003f86270 */
[C---:B------:R-:W-:Y:S01]  /*66c0*/  IMAD R230, R6.reuse, R3, R230 ;  /* 0x0000000306e67224 */ /* 0x040fe200078e02e6 */
[----:B------:R-:W-:Y:S01]  /*66d0*/  IABS R199, R11 ;  /* 0x0000000b00c77213 */ /* 0x000fe20000000000 */
[----:B------:R-:W-:Y:S01]  /*66e0*/  STL [R1+0x25ec], R140 ;  /* 0x0025ec8c01007387 */ /* 0x000fe20000100800 */
[----:B------:R-:W-:Y:S02]  /*66f0*/  ISETP.GT.U32.AND P2, PT, R6, R138, PT ;  /* 0x0000008a0600720c */ /* 0x000fe40003f44070 */
[C---:B------:R-:W-:Y:S01]  /*6700*/  LOP3.LUT R5, R8.reuse, 0x84, RZ, 0xfc, !PT ;  /* 0x0000008408057812 */ /* 0x040fe200078efcff */
[C---:B------:R-:W-:Y:S01]  /*6710*/  IMAD.HI.U32 R3, R7.reuse, R199, RZ ;  /* 0x000000c707037227 */ /* 0x040fe200078e00ff */
[----:B------:R-:W-:Y:S01]  /*6720*/  LOP3.LUT R2, R8, 0x88, RZ, 0xfc, !PT ;  /* 0x0000008808027812 */ /* 0x000fe200078efcff */
[----:B------:R-:W-:Y:S01]  /*6730*/  STL [R1+0x25e8], R141 ;  /* 0x0025e88d01007387 */ /* 0x000fe20000100800 */
[----:B------:R-:W-:Y:S01]  /*6740*/  IABS R229, R5 ;  /* 0x0000000500e57213 */ /* 0x000fe20000000000 */
[--C-:B------:R-:W-:Y:S01]  /*6750*/  @!P5 IMAD.IADD R202, R202, 0x1, -R6.reuse ;  /* 0x00000001cacad824 */ /* 0x100fe200078e0a06 */
[----:B------:R-:W-:Y:S01]  /*6760*/  ISETP.GE.AND P5, PT, R0, RZ, PT ;  /* 0x000000ff0000720c */ /* 0x000fe20003fa6270 */
[----:B------:R-:W-:Y:S01]  /*6770*/  IMAD.MOV R3, RZ, RZ, -R3 ;  /* 0x000000ffff037224 */ /* 0x000fe200078e0a03 */
[----:B------:R-:W-:Y:S01]  /*6780*/  LOP3.LUT R0, R8, 0x82, RZ, 0xfc, !PT ;  /* 0x0000008208007812 */ /* 0x000fe200078efcff */
[----:B------:R-:W-:Y:S01]  /*6790*/  @!P4 IMAD.MOV R231, RZ, RZ, -R231 ;  /* 0x000000ffffe7c224 */ /* 0x000fe200078e0ae7 */
[----:B------:R-:W-:Y:S01]  /*67a0*/  ISETP.GT.U32.AND P4, PT, R6, R230, PT ;  /* 0x000000e60600720c */ /* 0x000fe20003f84070 */
[----:B------:R-:W-:Y:S01]  /*67b0*/  @!P2 IMAD.IADD R138, R138, 0x1, -R6 ;  /* 0x000000018a8aa824 */ /* 0x000fe200078e0a06 */
[----:B------:R-:W-:Y:S01]  /*67c0*/  IABS R135, R0 ;  /* 0x0000000000877213 */ /* 0x000fe20000000000 */
[----:B------:R-:W-:Y:S01]  /*67d0*/  IMAD R199, R6, R3, R199 ;  /* 0x0000000306c77224 */ /* 0x000fe200078e02c7 */
[----:B------:R-:W-:Y:S01]  /*67e0*/  IABS R198, R2 ;  /* 0x0000000200c67213 */ /* 0x000fe20000000000 */
[----:B------:R-:W-:Y:S01]  /*67f0*/  IMAD.HI.U32 R3, R7, R229, RZ ;  /* 0x000000e507037227 */ /* 0x000fe200078e00ff */
[----:B------:R-:W-:Y:S01]  /*6800*/  ISETP.GE.AND P2, PT, R16, RZ, PT ;  /* 0x000000ff1000720c */ /* 0x000fe20003f46270 */
[----:B------:R-:W-:Y:S02]  /*6810*/  STL.64 [R1+0x3c0], R22 ;  /* 0x0003c01601007387 */ /* 0x000fe40000100a00 */
[----:B------:R-:W-:Y:S01]  /*6820*/  @!P5 IMAD.MOV R202, RZ, RZ, -R202 ;  /* 0x000000ffffcad224 */ /* 0x000fe200078e0aca */
[----:B------:R-:W-:Y:S01]  /*6830*/  ISETP.GE.AND P5, PT, R17, RZ, PT ;  /* 0x000000ff1100720c */ /* 0x000fe20003fa6270 */
[----:B------:R-:W-:Y:S01]  /*6840*/  IMAD.MOV R3, RZ, RZ, -R3 ;  /* 0x000000ffff037224 */ /* 0x000fe200078e0a03 */
[----:B------:R4:W-:Y:S01]  /*6850*/  STL.64 [R1+0x3c8], R20 ;  /* 0x0003c81401007387 */ /* 0x0009e20000100a00 */
[----:B------:R-:W-:Y:S01]  /*6860*/  @!P4 IADD3 R230, R230, -R6, RZ ;  /* 0x80000006e6e6c210 */ /* 0x000fe20007ffe0ff */
[----:B------:R-:W-:-:S02]  /*6870*/  IMAD.HI.U32 R17, R7, R135, RZ ;  /* 0x0000008707117227 */ /* 0x000fc400078e00ff */
[----:B------:R-:W-:Y:S01]  /*6880*/  STL [R1+0x25f4], R160 ;  /* 0x0025f4a001007387 */ /* 0x000fe20000100800 */
[C---:B------:R-:W-:Y:S01]  /*6890*/  ISETP.GT.U32.AND P4, PT, R6.reuse, R230, PT ;  /* 0x000000e60600720c */ /* 0x040fe20003f84070 */
[----:B------:R-:W-:Y:S01]  /*68a0*/  IMAD R229, R6, R3, R229 ;  /* 0x0000000306e57224 */ /* 0x000fe200078e02e5 */
[----:B------:R-:W-:Y:S01]  /*68b0*/  LOP3.LUT R3, R8, 0x8a, RZ, 0xfc, !PT ;  /* 0x0000008a08037812 */ /* 0x000fe200078efcff */
[----:B------:R-:W-:Y:S01]  /*68c0*/  IMAD.HI.U32 R16, R7, R198, RZ ;  /* 0x000000c607107227 */ /* 0x000fe200078e00ff */
[----:B------:R5:W-:Y:S02]  /*68d0*/  STL.64 [R1+0x3d0], R14 ;  /* 0x0003d00e01007387 */ /* 0x000be40000100a00 */
[----:B------:R-:W-:Y:S01]  /*68e0*/  IABS R134, R3 ;  /* 0x0000000300867213 */ /* 0x000fe20000000000 */
[----:B------:R-:W-:Y:S01]  /*68f0*/  @!P5 IMAD.MOV R138, RZ, RZ, -R138 ;  /* 0x000000ffff8ad224 */ /* 0x000fe200078e0a8a */
[----:B------:R-:W-:Y:S01]  /*6900*/  ISETP.GT.U32.AND P5, PT, R6, R199, PT ;  /* 0x000000c70600720c */ /* 0x000fe20003fa4070 */
[----:B------:R-:W-:Y:S01]  /*6910*/  IMAD.MOV R17, RZ, RZ, -R17 ;  /* 0x000000ffff117224 */ /* 0x000fe200078e0a11 */
[----:B------:R-:W-:Y:S01]  /*6920*/  STL [R1+0x25f0], R161 ;  /* 0x0025f0a101007387 */ /* 0x000fe20000100800 */
[----:B------:R-:W-:-:S02]  /*6930*/  IMAD.MOV R16, RZ, RZ, -R16 ;  /* 0x000000ffff107224 */ /* 0x000fc400078e0a10 */
[C---:B------:R-:W-:Y:S02]  /*6940*/  IMAD R135, R6.reuse, R17, R135 ;  /* 0x0000001106877224 */ /* 0x040fe400078e0287 */
[----:B------:R-:W-:Y:S02]  /*6950*/  IMAD R198, R6, R16, R198 ;  /* 0x0000001006c67224 */ /* 0x000fe400078e02c6 */
[----:B------:R-:W-:Y:S02]  /*6960*/  IMAD R16, R240, 0x2e, RZ ;  /* 0x0000002ef0107824 */ /* 0x000fe400078e02ff */
[--C-:B------:R-:W-:Y:S01]  /*6970*/  @!P4 IMAD.IADD R230, R230, 0x1, -R6.reuse ;  /* 0x00000001e6e6c824 */ /* 0x100fe200078e0a06 */
[C---:B------:R-:W-:Y:S01]  /*6980*/  ISETP.GT.U32.AND P4, PT, R6.reuse, R135, PT ;  /* 0x000000870600720c */ /* 0x040fe20003f84070 */
[----:B------:R-:W-:Y:S01]  /*6990*/  @!P5 IMAD.IADD R199, R199, 0x1, -R6 ;  /* 0x00000001c7c7d824 */ /* 0x000fe200078e0a06 */
[----:B------:R-:W-:Y:S01]  /*69a0*/  ISETP.GT.U32.AND P5, PT, R6, R229, PT ;  /* 0x000000e50600720c */ /* 0x000fe20003fa4070 */
[----:B------:R-:W-:-:S04]  /*69b0*/  IMAD.WIDE R176, R16, 0x4, R78 ;  /* 0x0000000410b07825 */ /* 0x000fc800078e024e */
[C---:B----4-:R-:W-:Y:S01]  /*69c0*/  IMAD.WIDE R20, R16.reuse, 0x4, R70 ;  /* 0x0000000410147825 */ /* 0x050fe200078e0246 */
[----:B------:R3:W-:Y:S03]  /*69d0*/  LDGSTS.E [R12+0x17000], [R176.64], P6 ;  /* 0x17000000b00c7fae */ /* 0x0007e6000b121846 */
[C---:B------:R-:W-:Y:S01]  /*69e0*/  IMAD.WIDE R18, R16.reuse, 0x4, R74 ;  /* 0x0000000410127825 */ /* 0x040fe200078e024a */
[----:B------:R4:W-:Y:S01]  /*69f0*/  LDGSTS.E [R12+0x17200], [R20.64], P6 ;  /* 0x17200000140c7fae */ /* 0x0009e2000b121846 */
[----:B------:R-:W-:Y:S02]  /*6a00*/  @!P4 IADD3 R135, R135, -R6, RZ ;  /* 0x800000068787c210 */ /* 0x000fe40007ffe0ff */
[----:B------:R-:W-:Y:S01]  /*6a10*/  @!P5 IMAD.IADD R229, R229, 0x1, -R6 ;  /* 0x00000001e5e5d824 */ /* 0x000fe200078e0a06 */
[----:B------:R4:W-:Y:S01]  /*6a20*/  STL.64 [R1+0x388], R20 ;  /* 0x0003881401007387 */ /* 0x0009e20000100a00 */
[----:B-----5:R-:W-:Y:S01]  /*6a30*/  IMAD.WIDE R14, R16, 0x4, R66 ;  /* 0x00000004100e7825 */ /* 0x020fe200078e0242 */
[----:B------:R-:W-:-:S02]  /*6a40*/  ISETP.GE.AND P4, PT, R11, RZ, PT ;  /* 0x000000ff0b00720c */ /* 0x000fc40003f86270 */
[----:B------:R-:W-:Y:S01]  /*6a50*/  ISETP.GT.U32.AND P5, PT, R6, R229, PT ;  /* 0x000000e50600720c */ /* 0x000fe20003fa4070 */
[----:B------:R-:W-:Y:S01]  /*6a60*/  IMAD R17, R240, 0x32, RZ ;  /* 0x00000032f0117824 */ /* 0x000fe200078e02ff */
[----:B------:R5:W-:Y:S01]  /*6a70*/  LDGSTS.E [R12+0x17400], [R18.64], P6 ;  /* 0x17400000120c7fae */ /* 0x000be2000b121846 */
[----:B------:R-:W-:Y:S01]  /*6a80*/  IMAD.HI.U32 R16, R7, R134, RZ ;  /* 0x0000008607107227 */ /* 0x000fe200078e00ff */
[----:B------:R-:W-:Y:S02]  /*6a90*/  SHF.R.U64 R11, R9, 0x9, RZ ;  /* 0x00000009090b7819 */ /* 0x000fe400000012ff */
[----:B------:R5:W-:Y:S01]  /*6aa0*/  STL.64 [R1+0x3a8], R18 ;  /* 0x0003a81201007387 */ /* 0x000be20000100a00 */
[----:B------:R-:W-:-:S03]  /*6ab0*/  IMAD.WIDE R192, R17, 0x4, R78 ;  /* 0x0000000411c07825 */ /* 0x000fc600078e024e */
[----:B------:R1:W-:Y:S01]  /*6ac0*/  LDGSTS.E [R12+0x17600], [R14.64], P6 ;  /* 0x176000000e0c7fae */ /* 0x0003e2000b121846 */
[----:B------:R-:W-:Y:S01]  /*6ad0*/  ISETP.GT.U32.AND P6, PT, R6, R199, PT ;  /* 0x000000c70600720c */ /* 0x000fe20003fc4070 */
[C---:B----4-:R-:W-:Y:S02]  /*6ae0*/  IMAD.WIDE R20, R17.reuse, 0x4, R70 ;  /* 0x0000000411147825 */ /* 0x050fe400078e0246 */
[----:B------:R-:W-:Y:S02]  /*6af0*/  STL [R1+0x25fc], R176 ;  /* 0x0025fcb001007387 */ /* 0x000fe40000100800 */
[----:B------:R-:W-:Y:S02]  /*6b00*/  IMAD.MOV R16, RZ, RZ, -R16 ;  /* 0x000000ffff107224 */ /* 0x000fe400078e0a10 */
[----:B------:R1:W-:Y:S01]  /*6b10*/  STL.64 [R1+0x3b8], R14 ;  /* 0x0003b80e01007387 */ /* 0x0003e20000100a00 */
[----:B-----5:R-:W-:-:S03]  /*6b20*/  IMAD.WIDE R18, R17, 0x4, R74 ;  /* 0x0000000411127825 */ /* 0x020fc600078e024a */
[----:B------:R3:W-:Y:S01]  /*6b30*/  LDGSTS.E [R12+0x19000], [R192.64], P3 ;  /* 0x19000000c00c7fae */ /* 0x0007e20009921846 */
[----:B------:R-:W-:Y:S01]  /*6b40*/  IMAD R134, R6, R16, R134 ;  /* 0x0000001006867224 */ /* 0x000fe200078e0286 */
[----:B------:R-:W-:Y:S01]  /*6b50*/  LOP3.LUT R16, R8, 0x90, RZ, 0xfc, !PT ;  /* 0x0000009008107812 */ /* 0x000fe200078efcff */
[--C-:B------:R-:W-:Y:S01]  /*6b60*/  @!P5 IMAD.IADD R229, R229, 0x1, -R6.reuse ;  /* 0x00000001e5e5d824 */ /* 0x100fe200078e0a06 */
[----:B------:R4:W-:Y:S01]  /*6b70*/  LDGSTS.E [R12+0x19200], [R20.64], P3 ;  /* 0x19200000140c7fae */ /* 0x0009e20009921846 */
[----:B------:R-:W-:Y:S01]  /*6b80*/  @!P6 IMAD.IADD R199, R199, 0x1, -R6 ;  /* 0x00000001c7c7e824 */ /* 0x000fe200078e0a06 */
[C---:B------:R-:W-:Y:S01]  /*6b90*/  ISETP.GT.U32.AND P5, PT, R6.reuse, R134, PT ;  /* 0x000000860600720c */ /* 0x040fe20003fa4070 */
[----:B------:R-:W-:Y:S01]  /*6ba0*/  @!P2 IMAD.MOV R230, RZ, RZ, -R230 ;  /* 0x000000ffffe6a224 */ /* 0x000fe200078e0ae6 */
[----:B------:R5:W-:Y:S01]  /*6bb0*/  LDGSTS.E [R12+0x19400], [R18.64], P3 ;  /* 0x19400000120c7fae */ /* 0x000be20009921846 */
[----:B-1----:R-:W-:Y:S01]  /*6bc0*/  IMAD.WIDE R14, R17, 0x4, R66 ;  /* 0x00000004110e7825 */ /* 0x002fe200078e0242 */
[----:B------:R-:W-:-:S02]  /*6bd0*/  ISETP.GT.U32.AND P6, PT, R6, R198, PT ;  /* 0x000000c60600720c */ /* 0x000fc40003fc4070 */
[----:B------:R-:W-:Y:S01]  /*6be0*/  LOP3.LUT P2, RZ, R11, 0x1, RZ, 0xc0, !PT ;  /* 0x000000010bff7812 */ /* 0x000fe2000784c0ff */
[----:B------:R-:W-:Y:S01]  /*6bf0*/  @!P4 IMAD.MOV R199, RZ, RZ, -R199 ;  /* 0x000000ffffc7c224 */ /* 0x000fe200078e0ac7 */
[----:B------:R1:W-:Y:S01]  /*6c00*/  LDGSTS.E [R12+0x19600], [R14.64], P3 ;  /* 0x196000000e0c7fae */ /* 0x0003e20009921846 */
[----:B------:R-:W-:Y:S02]  /*6c10*/  ISETP.GT.U32.AND P3, PT, R6, R135, PT ;  /* 0x000000870600720c */ /* 0x000fe40003f64070 */
[----:B------:R-:W-:Y:S01]  /*6c20*/  ISETP.GE.AND P4, PT, R0, RZ, PT ;  /* 0x000000ff0000720c */ /* 0x000fe20003f86270 */
[----:B------:R-:W-:Y:S01]  /*6c30*/  STL [R1+0x25f8], R177 ;  /* 0x0025f8b101007387 */ /* 0x000fe20000100800 */
[----:B------:R-:W-:Y:S01]  /*6c40*/  LOP3.LUT R0, R8, 0x8c, RZ, 0xfc, !PT ;  /* 0x0000008c08007812 */ /* 0x000fe200078efcff */
[----:B------:R-:W-:Y:S01]  /*6c50*/  @!P5 IMAD.IADD R134, R134, 0x1, -R6 ;  /* 0x000000018686d824 */ /* 0x000fe200078e0a06 */
[----:B------:R-:W-:Y:S01]  /*6c60*/  IABS R195, R16 ;  /* 0x0000001000c37213 */ /* 0x000fe20000000000 */
[----:B------:R4:W-:Y:S01]  /*6c70*/  STL.64 [R1+0x400], R20 ;  /* 0x0004001401007387 */ /* 0x0009e20000100a00 */
[----:B------:R-:W-:-:S02]  /*6c80*/  IABS R228, R0 ;  /* 0x0000000000e47213 */ /* 0x000fc40000000000 */
[----:B------:R-:W-:Y:S01]  /*6c90*/  ISETP.GT.U32.AND P5, PT, R6, R134, PT ;  /* 0x000000860600720c */ /* 0x000fe20003fa4070 */
[----:B------:R5:W-:Y:S01]  /*6ca0*/  STL.64 [R1+0x408], R18 ;  /* 0x0004081201007387 */ /* 0x000be20000100a00 */
[----:B------:R-:W-:Y:S01]  /*6cb0*/  @!P6 IADD3 R198, R198, -R6, RZ ;  /* 0x80000006c6c6e210 */ /* 0x000fe20007ffe0ff */
[----:B------:R-:W-:Y:S01]  /*6cc0*/  @!P3 IMAD.IADD R135, R135, 0x1, -R6 ;  /* 0x000000018787b824 */ /* 0x000fe200078e0a06 */
[----:B------:R-:W-:Y:S01]  /*6cd0*/  ISETP.GE.AND P3, PT, R5, RZ, PT ;  /* 0x000000ff0500720c */ /* 0x000fe20003f66270 */
[----:B------:R-:W-:Y:S01]  /*6ce0*/  IMAD.HI.U32 R11, R7, R228, RZ ;  /* 0x000000e4070b7227 */ /* 0x000fe200078e00ff */
[----:B------:R-:W-:Y:S01]  /*6cf0*/  ISETP.GT.U32.AND P6, PT, R6, R198, PT ;  /* 0x000000c60600720c */ /* 0x000fe20003fc4070 */
[----:B------:R-:W-:Y:S01]  /*6d00*/  STL [R1+0x2604], R192 ;  /* 0x002604c001007387 */ /* 0x000fe20000100800 */
[----:B------:R-:W-:Y:S01]  /*6d10*/  SHF.R.U64 R5, R9, 0x5, RZ ;  /* 0x0000000509057819 */ /* 0x000fe200000012ff */
[----:B------:R-:W-:Y:S01]  /*6d20*/  IMAD.MOV R11, RZ, RZ, -R11 ;  /* 0x000000ffff0b7224 */ /* 0x000fe200078e0a0b */
[----:B------:R-:W-:Y:S01]  /*6d30*/  LOP3.LUT R17, R8, 0x9a, RZ, 0xfc, !PT ;  /* 0x0000009a08117812 */ /* 0x000fe200078efcff */
[----:B------:R-:W-:Y:S01]  /*6d40*/  @!P4 IMAD.MOV R135, RZ, RZ, -R135 ;  /* 0x000000ffff87c224 */ /* 0x000fe200078e0a87 */
[----:B------:R-:W-:Y:S01]  /*6d50*/  LOP3.LUT P4, RZ, R5, 0x1, RZ, 0xc0, !PT ;  /* 0x0000000105ff7812 */ /* 0x000fe2000788c0ff */
[----:B------:R-:W-:Y:S01]  /*6d60*/  IMAD R228, R6, R11, R228 ;  /* 0x0000000b06e47224 */ /* 0x000fe200078e02e4 */
[----:B------:R1:W-:Y:S01]  /*6d70*/  STL.64 [R1+0x418], R14 ;  /* 0x0004180e01007387 */ /* 0x0003e20000100a00 */
[----:B------:R-:W-:Y:S01]  /*6d80*/  IMAD.HI.U32 R5, R7, R195, RZ ;  /* 0x000000c307057227 */ /* 0x000fe200078e00ff */
[----:B------:R-:W-:-:S02]  /*6d90*/  IABS R130, R17 ;  /* 0x0000001100827213 */ /* 0x000fc40000000000 */
[----:B------:R-:W-:Y:S01]  /*6da0*/  STL [R1+0x2600], R193 ;  /* 0x002600c101007387 */ /* 0x000fe20000100800 */
[----:B------:R-:W-:Y:S01]  /*6db0*/  @!P3 IMAD.MOV R229, RZ, RZ, -R229 ;  /* 0x000000ffffe5b224 */ /* 0x000fe200078e0ae5 */
[----:B------:R-:W-:Y:S01]  /*6dc0*/  ISETP.GE.AND P3, PT, R2, RZ, PT ;  /* 0x000000ff0200720c */ /* 0x000fe20003f66270 */
[--C-:B------:R-:W-:Y:S01]  /*6dd0*/  @!P5 IMAD.IADD R134, R134, 0x1, -R6.reuse ;  /* 0x000000018686d824 */ /* 0x100fe200078e0a06 */
[----:B------:R-:W-:Y:S01]  /*6de0*/  ISETP.GT.U32.AND P5, PT, R6, R228, PT ;  /* 0x000000e40600720c */ /* 0x000fe20003fa4070 */
[----:B------:R-:W-:Y:S01]  /*6df0*/  @!P6 IMAD.IADD R198, R198, 0x1, -R6 ;  /* 0x00000001c6c6e824 */ /* 0x000fe200078e0a06 */
[----:B------:R-:W-:Y:S02]  /*6e00*/  LOP3.LUT R2, R8, 0x92, RZ, 0xfc, !PT ;  /* 0x0000009208027812 */ /* 0x000fe400078efcff */
[----:B------:R-:W-:Y:S02]  /*6e10*/  IADD3 R5, -R5, RZ, RZ ;  /* 0x000000ff05057210 */ /* 0x000fe40007ffe1ff */
[----:B------:R-:W-:-:S02]  /*6e20*/  IABS R131, R2 ;  /* 0x0000000200837213 */ /* 0x000fc40000000000 */
[----:B------:R-:W-:Y:S01]  /*6e30*/  ISETP.GE.AND P6, PT, R3, RZ, PT ;  /* 0x000000ff0300720c */ /* 0x000fe20003fc6270 */
[----:B------:R-:W-:Y:S01]  /*6e40*/  IMAD R195, R6, R5, R195 ;  /* 0x0000000506c37224 */ /* 0x000fe200078e02c3 */
[----:B------:R-:W-:Y:S01]  /*6e50*/  LOP3.LUT R11, R8, 0x98, RZ, 0xfc, !PT ;  /* 0x00000098080b7812 */ /* 0x000fe200078efcff */
[----:B------:R-:W-:Y:S01]  /*6e60*/  @!P3 IMAD.MOV R198, RZ, RZ, -R198 ;  /* 0x000000ffffc6b224 */ /* 0x000fe200078e0ac6 */
[----:B------:R-:W-:Y:S01]  /*6e70*/  ISETP.GE.AND P3, PT, R0, RZ, PT ;  /* 0x000000ff0000720c */ /* 0x000fe20003f66270 */
[----:B------:R-:W-:Y:S01]  /*6e80*/  IMAD R5, R240, 0x36, RZ ;  /* 0x00000036f0057824 */ /* 0x000fe200078e02ff */
[----:B------:R-:W-:Y:S01]  /*6e90*/  LOP3.LUT R0, R8, 0x94, RZ, 0xfc, !PT ;  /* 0x0000009408007812 */ /* 0x000fe200078efcff */
[----:B------:R-:W-:Y:S01]  /*6ea0*/  IMAD.HI.U32 R3, R7, R131, RZ ;  /* 0x0000008307037227 */ /* 0x000fe200078e00ff */
[----:B------:R-:W-:Y:S02]  /*6eb0*/  IABS R194, R11 ;  /* 0x0000000b00c27213 */ /* 0x000fe40000000000 */
[----:B------:R-:W-:Y:S01]  /*6ec0*/  IABS R227, R0 ;  /* 0x0000000000e37213 */ /* 0x000fe20000000000 */
[----:B------:R-:W-:-:S04]  /*6ed0*/  IMAD.WIDE R208, R5, 0x4, R78 ;  /* 0x0000000405d07825 */ /* 0x000fc800078e024e */
[C---:B----4-:R-:W-:Y:S01]  /*6ee0*/  IMAD.WIDE R20, R5.reuse, 0x4, R70 ;  /* 0x0000000405147825 */ /* 0x050fe200078e0246 */
[----:B------:R3:W-:Y:S03]  /*6ef0*/  LDGSTS.E [R12+0x1b000], [R208.64], P2 ;  /* 0x1b000000d00c7fae */ /* 0x0007e60009121846 */
[----:B------:R-:W-:Y:S01]  /*6f00*/  @!P5 IMAD.IADD R228, R228, 0x1, -R6 ;  /* 0x00000001e4e4d824 */ /* 0x000fe200078e0a06 */
[----:B------:R4:W-:Y:S01]  /*6f10*/  LDGSTS.E [R12+0x1b200], [R20.64], P2 ;  /* 0x1b200000140c7fae */ /* 0x0009e20009121846 */
[----:B------:R-:W-:Y:S02]  /*6f20*/  IMAD.MOV R3, RZ, RZ, -R3 ;  /* 0x000000ffff037224 */ /* 0x000fe400078e0a03 */
[C---:B-----5:R-:W-:Y:S01]  /*6f30*/  IMAD.WIDE R18, R5.reuse, 0x4, R74 ;  /* 0x0000000405127825 */ /* 0x060fe200078e024a */
[----:B------:R-:W-:Y:S01]  /*6f40*/  ISETP.GT.U32.AND P5, PT, R6, R228, PT ;  /* 0x000000e40600720c */ /* 0x000fe20003fa4070 */
[----:B------:R4:W-:Y:S02]  /*6f50*/  STL.64 [R1+0x3d8], R20 ;  /* 0x0003d81401007387 */ /* 0x0009e40000100a00 */
[----:B-1----:R-:W-:-:S02]  /*6f60*/  IMAD.WIDE R14, R5, 0x4, R66 ;  /* 0x00000004050e7825 */ /* 0x002fc400078e0242 */
[----:B------:R1:W-:Y:S02]  /*6f70*/  LDGSTS.E [R12+0x1b400], [R18.64], P2 ;  /* 0x1b400000120c7fae */ /* 0x0003e40009121846 */
[C---:B------:R-:W-:Y:S02]  /*6f80*/  IMAD R131, R6.reuse, R3, R131 ;  /* 0x0000000306837224 */ /* 0x040fe400078e0283 */
[C---:B------:R-:W-:Y:S01]  /*6f90*/  IMAD.HI.U32 R3, R7.reuse, R227, RZ ;  /* 0x000000e307037227 */ /* 0x040fe200078e00ff */
[----:B------:R5:W-:Y:S01]  /*6fa0*/  LDGSTS.E [R12+0x1b600], [R14.64], P2 ;  /* 0x1b6000000e0c7fae */ /* 0x000be20009121846 */
[C---:B------:R-:W-:Y:S02]  /*6fb0*/  ISETP.GT.U32.AND P2, PT, R6.reuse, R195, PT ;  /* 0x000000c30600720c */ /* 0x040fe40003f44070 */
[----:B------:R-:W-:Y:S01]  /*6fc0*/  IMAD.MOV R3, RZ, RZ, -R3 ;  /* 0x000000ffff037224 */ /* 0x000fe200078e0a03 */
[----:B------:R-:W-:Y:S01]  /*6fd0*/  STL.64 [R1+0x3e8], R18 ;  /* 0x0003e81201007387 */ /* 0x000fe20000100a00 */
[----:B------:R-:W-:Y:S01]  /*6fe0*/  @!P6 IMAD.MOV R134, RZ, RZ, -R134 ;  /* 0x000000ffff86e224 */ /* 0x000fe200078e0a86 */
[C---:B------:R-:W-:Y:S01]  /*6ff0*/  ISETP.GT.U32.AND P6, PT, R6.reuse, R131, PT ;  /* 0x000000830600720c */ /* 0x040fe20003fc4070 */
[----:B------:R-:W-:Y:S01]  /*7000*/  IMAD R227, R6, R3, R227 ;  /* 0x0000000306e37224 */ /* 0x000fe200078e02e3 */
[----:B------:R-:W-:Y:S01]  /*7010*/  STL [R1+0x260c], R208 ;  /* 0x00260cd001007387 */ /* 0x000fe20000100800 */
[----:B------:R-:W-:Y:S01]  /*7020*/  IMAD.HI.U32 R5, R7, R130, RZ ;  /* 0x0000008207057227 */ /* 0x000fe200078e00ff */
[----:B------:R-:W-:-:S02]  /*7030*/  LOP3.LUT R3, R8, 0x9c, RZ, 0xfc, !PT ;  /* 0x0000009c08037812 */ /* 0x000fc400078efcff */
[----:B------:R5:W-:Y:S01]  /*7040*/  STL.64 [R1+0x3f0], R14 ;  /* 0x0003f00e01007387 */ /* 0x000be20000100a00 */
[--C-:B------:R-:W-:Y:S01]  /*7050*/  @!P5 IMAD.IADD R228, R228, 0x1, -R6.reuse ;  /* 0x00000001e4e4d824 */ /* 0x100fe200078e0a06 */
[----:B------:R-:W-:Y:S01]  /*7060*/  ISETP.GT.U32.AND P5, PT, R6, R227, PT ;  /* 0x000000e30600720c */ /* 0x000fe20003fa4070 */
[----:B------:R-:W-:Y:S01]  /*7070*/  IMAD.MOV R5, RZ, RZ, -R5 ;  /* 0x000000ffff057224 */ /* 0x000fe200078e0a05 */
[----:B------:R-:W-:Y:S01]  /*7080*/  IABS R226, R3 ;  /* 0x0000000300e27213 */ /* 0x000fe20000000000 */
[----:B------:R-:W-:Y:S01]  /*7090*/  @!P2 IMAD.IADD R195, R195, 0x1, -R6 ;  /* 0x00000001c3c3a824 */ /* 0x000fe200078e0a06 */
[----:B------:R-:W-:Y:S01]  /*70a0*/  ISETP.GE.AND P2, PT, R16, RZ, PT ;  /* 0x000000ff1000720c */ /* 0x000fe20003f46270 */
[----:B------:R-:W-:Y:S01]  /*70b0*/  IMAD R130, R6, R5, R130 ;  /* 0x0000000506827224 */ /* 0x000fe200078e0282 */
[----:B------:R-:W-:Y:S01]  /*70c0*/  IADD3 R16, R48, -0x4, RZ ;  /* 0xfffffffc30107810 */ /* 0x000fe20007ffe0ff */
[----:B------:R-:W-:Y:S01]  /*70d0*/  IMAD R5, R240, 0x3a, RZ ;  /* 0x0000003af0057824 */ /* 0x000fe200078e02ff */
[----:B------:R-:W-:Y:S01]  /*70e0*/  STL [R1+0x2608], R209 ;  /* 0x002608d101007387 */ /* 0x000fe20000100800 */
[----:B------:R-:W-:Y:S01]  /*70f0*/  @!P6 IMAD.IADD R131, R131, 0x1, -R6 ;  /* 0x000000018383e824 */ /* 0x000fe200078e0a06 */
[----:B------:R-:W-:Y:S01]  /*7100*/  ISETP.GT.U32.AND P6, PT, R6, R195, PT ;  /* 0x000000c30600720c */ /* 0x000fe20003fc4070 */
[----:B------:R-:W-:Y:S01]  /*7110*/  IMAD.WIDE R236, R5, 0x4, R78 ;  /* 0x0000000405ec7825 */ /* 0x000fe200078e024e */
[----:B------:R-:W-:-:S02]  /*7120*/  @!P3 IADD3 R228, -R228, RZ, RZ ;  /* 0x000000ffe4e4b210 */ /* 0x000fc40007ffe1ff */
[----:B------:R-:W-:Y:S01]  /*7130*/  ISETP.GE.U32.AND P3, PT, R16, 0x7fffffbd, PT ;  /* 0x7fffffbd1000780c */ /* 0x000fe20003f66070 */
[C---:B--2---:R-:W-:Y:S01]  /*7140*/  IMAD.WIDE R22, R5.reuse, 0x4, R70 ;  /* 0x0000000405167825 */ /* 0x044fe200078e0246 */
[----:B------:R3:W-:Y:S03]  /*7150*/  LDGSTS.E [R12+0x1d000], [R236.64], P4 ;  /* 0x1d000000ec0c7fae */ /* 0x0007e6000a121846 */
[C---:B----4-:R-:W-:Y:S01]  /*7160*/  IMAD.WIDE R20, R5.reuse, 0x4, R74 ;  /* 0x0000000405147825 */ /* 0x050fe200078e024a */
[----:B------:R2:W-:Y:S03]  /*7170*/  LDGSTS.E [R12+0x1d200], [R22.64], P4 ;  /* 0x1d200000160c7fae */ /* 0x0005e6000a121846 */
[----:B-----5:R-:W-:Y:S01]  /*7180*/  IMAD.WIDE R14, R5, 0x4, R66 ;  /* 0x00000004050e7825 */ /* 0x020fe200078e0242 */
[----:B------:R4:W-:Y:S03]  /*7190*/  LDGSTS.E [R12+0x1d400], [R20.64], P4 ;  /* 0x1d400000140c7fae */ /* 0x0009e6000a121846 */
[--C-:B------:R-:W-:Y:S01]  /*71a0*/  @!P5 IMAD.IADD R227, R227, 0x1, -R6.reuse ;  /* 0x00000001e3e3d824 */ /* 0x100fe200078e0a06 */
[----:B------:R5:W-:Y:S01]  /*71b0*/  LDGSTS.E [R12+0x1d600], [R14.64], P4 ;  /* 0x1d6000000e0c7fae */ /* 0x000be2000a121846 */
[----:B------:R-:W-:Y:S01]  /*71c0*/  ISETP.GT.U32.AND P4, PT, R6, R131, PT ;  /* 0x000000830600720c */ /* 0x000fe20003f84070 */
[----:B------:R-:W-:-:S02]  /*71d0*/  @!P6 IMAD.IADD R195, R195, 0x1, -R6 ;  /* 0x00000001c3c3e824 */ /* 0x000fc400078e0a06 */
[C---:B------:R-:W-:Y:S01]  /*71e0*/  ISETP.GT.U32.AND P5, PT, R6.reuse, R227, PT ;  /* 0x000000e30600720c */ /* 0x040fe20003fa4070 */
[C---:B-1----:R-:W-:Y:S01]  /*71f0*/  IMAD.HI.U32 R18, R7.reuse, R194, RZ ;  /* 0x000000c207127227 */ /* 0x042fe200078e00ff */
[----:B------:R2:W-:Y:S03]  /*7200*/  STL.64 [R1+0x410], R22 ;  /* 0x0004101601007387 */ /* 0x0005e60000100a00 */
[----:B------:R-:W-:Y:S01]  /*7210*/  @!P2 IMAD.MOV R195, RZ, RZ, -R195 ;  /* 0x000000ffffc3a224 */ /* 0x000fe200078e0ac3 */
[----:B------:R-:W-:Y:S01]  /*7220*/  ISETP.GT.U32.AND P2, PT, R6, R130, PT ;  /* 0x000000820600720c */ /* 0x000fe20003f44070 */
[----:B------:R-:W-:Y:S01]  /*7230*/  IMAD.HI.U32 R5, R7, R226, RZ ;  /* 0x000000e207057227 */ /* 0x000fe200078e00ff */
[----:B------:R-:W-:Y:S01]  /*7240*/  IADD3 R18, -R18, RZ, RZ ;  /* 0x000000ff12127210 */ /* 0x000fe20007ffe1ff */
[----:B------:R4:W-:Y:S02]  /*7250*/  STL.64 [R1+0x428], R20 ;  /* 0x0004281401007387 */ /* 0x0009e40000100a00 */
[----:B------:R-:W-:Y:S01]  /*7260*/  @!P4 IMAD.IADD R131, R131, 0x1, -R6 ;  /* 0x000000018383c824 */ /* 0x000fe200078e0a06 */
[----:B------:R-:W-:Y:S01]  /*7270*/  ISETP.GE.AND P4, PT, R2, RZ, PT ;  /* 0x000000ff0200720c */ /* 0x000fe20003f86270 */
[----:B------:R-:W-:Y:S01]  /*7280*/  IMAD R194, R6, R18, R194 ;  /* 0x0000001206c27224 */ /* 0x000fe200078e02c2 */
[----:B------:R-:W-:Y:S01]  /*7290*/  LOP3.LUT R2, R8, 0xa0, RZ, 0xfc, !PT ;  /* 0x000000a008027812 */ /* 0x000fe200078efcff */
[--C-:B------:R-:W-:Y:S01]  /*72a0*/  @!P5 IMAD.IADD R227, R227, 0x1, -R6.reuse ;  /* 0x00000001e3e3d824 */ /* 0x100fe200078e0a06 */
[----:B------:R-:W-:Y:S01]  /*72b0*/  ISETP.GE.AND P5, PT, R0, RZ, PT ;  /* 0x000000ff0000720c */ /* 0x000fe20003fa6270 */
[----:B------:R-:W-:Y:S01]  /*72c0*/  IMAD.MOV R5, RZ, RZ, -R5 ;  /* 0x000000ffff057224 */ /* 0x000fe200078e0a05 */
[----:B------:R-:W-:Y:S01]  /*72d0*/  ISETP.GT.U32.AND P6, PT, R6, R194, PT ;  /* 0x000000c20600720c */ /* 0x000fe20003fc4070 */
[----:B------:R-:W-:Y:S01]  /*72e0*/  @!P2 IMAD.IADD R130, R130, 0x1, -R6 ;  /* 0x000000018282a824 */ /* 0x000fe200078e0a06 */
[----:B------:R-:W-:Y:S01]  /*72f0*/  IABS R191, R2 ;  /* 0x0000000200bf7213 */ /* 0x000fe20000000000 */
[C---:B------:R-:W-:Y:S01]  /*7300*/  IMAD R226, R6.reuse, R5, R226 ;  /* 0x0000000506e27224 */ /* 0x040fe200078e02e2 */
[----:B------:R-:W-:Y:S01]  /*7310*/  SHF.R.U64 R5, R9, 0x1, RZ ;  /* 0x0000000109057819 */ /* 0x000fe200000012ff */
[----:B------:R-:W-:Y:S01]  /*7320*/  STL [R1+0x2614], R236 ;  /* 0x002614ec01007387 */ /* 0x000fe20000100800 */
[----:B------:R-:W-:Y:S01]  /*7330*/  ISETP.GT.U32.AND P2, PT, R6, R130, PT ;  /* 0x000000820600720c */ /* 0x000fe20003f44070 */
[----:B------:R-:W-:Y:S01]  /*7340*/  IMAD R18, R240, 0x3, RZ ;  /* 0x00000003f0127824 */ /* 0x000fe200078e02ff */
[----:B------:R-:W-:Y:S01]  /*7350*/  @!P4 IADD3 R131, -R131, RZ, RZ ;  /* 0x000000ff8383c210 */ /* 0x000fe20007ffe1ff */
[----:B------:R5:W-:Y:S01]  /*7360*/  STL.64 [R1+0x438], R14 ;  /* 0x0004380e01007387 */ /* 0x000be20000100a00 */
[----:B------:R-:W-:Y:S01]  /*7370*/  LOP3.LUT P4, RZ, R5, 0x1, RZ, 0xc0, !PT ;  /* 0x0000000105ff7812 */ /* 0x000fe2000788c0ff */
[----:B------:R-:W-:Y:S01]  /*7380*/  @!P5 IMAD.MOV R227, RZ, RZ, -R227 ;  /* 0x000000ffffe3d224 */ /* 0x000fe200078e0ae3 */
[----:B------:R-:W-:Y:S01]  /*7390*/  ISETP.GT.U32.AND P5, PT, R6, R226, PT ;  /* 0x000000e20600720c */ /* 0x000fe20003fa4070 */
[----:B------:R-:W-:Y:S01]  /*73a0*/  IMAD.HI.U32 R5, R7, R191, RZ ;  /* 0x000000bf07057227 */ /* 0x000fe200078e00ff */
[----:B------:R-:W-:Y:S01]  /*73b0*/  LOP3.LUT R0, R8, 0xa2, RZ, 0xfc, !PT ;  /* 0x000000a208007812 */ /* 0x000fe200078efcff */
[----:B------:R-:W-:Y:S02]  /*73c0*/  STL [R1+0x2610], R237 ;  /* 0x002610ed01007387 */ /* 0x000fe40000100800 */
[----:B------:R-:W-:Y:S01]  /*73d0*/  @!P6 IMAD.IADD R194, R194, 0x1, -R6 ;  /* 0x00000001c2c2e824 */ /* 0x000fe200078e0a06 */
[----:B------:R-:W-:Y:S01]  /*73e0*/  IABS R127, R0 ;  /* 0x00000000007f7213 */ /* 0x000fe20000000000 */
[----:B------:R-:W-:-:S02]  /*73f0*/  IMAD.MOV R5, RZ, RZ, -R5 ;  /* 0x000000ffff057224 */ /* 0x000fc400078e0a05 */
[--C-:B------:R-:W-:Y:S01]  /*7400*/  @!P2 IMAD.IADD R130, R130, 0x1, -R6.reuse ;  /* 0x000000018282a824 */ /* 0x100fe200078e0a06 */
[C---:B------:R-:W-:Y:S01]  /*7410*/  ISETP.GT.U32.AND P6, PT, R6.reuse, R194, PT ;  /* 0x000000c20600720c */ /* 0x040fe20003fc4070 */
[----:B------:R-:W-:Y:S01]  /*7420*/  IMAD R191, R6, R5, R191 ;  /* 0x0000000506bf7224 */ /* 0x000fe200078e02bf */
[----:B------:R-:W-:Y:S01]  /*7430*/  ISETP.GE.AND P2, PT, R17, RZ, PT ;  /* 0x000000ff1100720c */ /* 0x000fe20003f46270 */
[----:B------:R-:W-:Y:S01]  /*7440*/  IMAD R17, R240, 0x3e, RZ ;  /* 0x0000003ef0117824 */ /* 0x000fe200078e02ff */
[----:B------:R-:W-:Y:S01]  /*7450*/  LOP3.LUT R5, R8, 0xa8, RZ, 0xfc, !PT ;  /* 0x000000a808057812 */ /* 0x000fe200078efcff */
[----:B------:R-:W-:Y:S01]  /*7460*/  @!P5 IMAD.IADD R226, R226, 0x1, -R6 ;  /* 0x00000001e2e2d824 */ /* 0x000fe200078e0a06 */
[----:B------:R-:W-:Y:S01]  /*7470*/  ISETP.GT.U32.AND P5, PT, R6, R191, PT ;  /* 0x000000bf0600720c */ /* 0x000fe20003fa4070 */
[----:B------:R-:W-:Y:S01]  /*7480*/  IMAD.WIDE R246, R17, 0x4, R78 ;  /* 0x0000000411f67825 */ /* 0x000fe200078e024e */
[----:B------:R-:W-:-:S03]  /*7490*/  IABS R190, R5 ;  /* 0x0000000500be7213 */ /* 0x000fc60000000000 */
[C---:B--2---:R-:W-:Y:S01]  /*74a0*/  IMAD.WIDE R22, R17.reuse, 0x4, R70 ;  /* 0x0000000411167825 */ /* 0x044fe200078e0246 */
[----:B------:R3:W-:Y:S03]  /*74b0*/  LDGSTS.E [R12+0x1f000], [R246.64], P4 ;  /* 0x1f000000f60c7fae */ /* 0x0007e6000a121846 */
[C---:B----4-:R-:W-:Y:S01]  /*74c0*/  IMAD.WIDE R20, R17.reuse, 0x4, R74 ;  /* 0x0000000411147825 */ /* 0x050fe200078e024a */
[----:B------:R-:W-:Y:S03]  /*74d0*/  STL.64 [R1+0x420], R22 ;  /* 0x0004201601007387 */ /* 0x000fe60000100a00 */
[----:B-----5:R-:W-:Y:S01]  /*74e0*/  IMAD.WIDE R14, R17, 0x4, R66 ;  /* 0x00000004110e7825 */ /* 0x020fe200078e0242 */
[----:B------:R1:W-:Y:S01]  /*74f0*/  STL.64 [R1+0x430], R20 ;  /* 0x0004301401007387 */ /* 0x0003e20000100a00 */
[----:B------:R-:W-:-:S02]  /*7500*/  IADD3 R17, R48, -0xc, RZ ;  /* 0xfffffff430117810 */ /* 0x000fc40007ffe0ff */
[----:B------:R-:W-:Y:S01]  /*7510*/  IMAD.HI.U32 R16, R7, R127, RZ ;  /* 0x0000007f07107227 */ /* 0x000fe200078e00ff */
[----:B------:R3:W-:Y:S03]  /*7520*/  LDGSTS.E [R12+0x1f200], [R22.64], P4 ;  /* 0x1f200000160c7fae */ /* 0x0007e6000a121846 */
[----:B------:R-:W-:Y:S01]  /*7530*/  @!P6 IMAD.IADD R194, R194, 0x1, -R6 ;  /* 0x00000001c2c2e824 */ /* 0x000fe200078e0a06 */
[----:B------:R-:W-:Y:S01]  /*7540*/  ISETP.GE.AND P6, PT, R11, RZ, PT ;  /* 0x000000ff0b00720c */ /* 0x000fe20003fc6270 */
[----:B------:R-:W-:Y:S01]  /*7550*/  STL [R1+0x261c], R246 ;  /* 0x00261cf601007387 */ /* 0x000fe20000100800 */
[----:B------:R-:W-:Y:S01]  /*7560*/  IMAD.WIDE R24, R18, 0x4, R78 ;  /* 0x0000000412187825 */ /* 0x000fe200078e024e */
[----:B------:R-:W-:Y:S02]  /*7570*/  LOP3.LUT R11, R8, 0xa4, RZ, 0xfc, !PT ;  /* 0x000000a4080b7812 */ /* 0x000fe400078efcff */
[----:B------:R1:W-:Y:S01]  /*7580*/  LDGSTS.E [R12+0x1f400], [R20.64], P4 ;  /* 0x1f400000140c7fae */ /* 0x0003e2000a121846 */
[----:B------:R-:W-:Y:S01]  /*7590*/  IMAD.MOV R16, RZ, RZ, -R16 ;  /* 0x000000ffff107224 */ /* 0x000fe200078e0a10 */
[----:B------:R-:W-:Y:S01]  /*75a0*/  IABS R63, R11 ;  /* 0x0000000b003f7213 */ /* 0x000fe20000000000 */
[----:B------:R-:W-:Y:S01]  /*75b0*/  @!P5 IMAD.IADD R191, R191, 0x1, -R6 ;  /* 0x00000001bfbfd824 */ /* 0x000fe200078e0a06 */
[----:B------:R2:W-:Y:S01]  /*75c0*/  STL.64 [R1+0x440], R14 ;  /* 0x0004400e01007387 */ /* 0x0005e20000100a00 */
[----:B------:R-:W-:-:S02]  /*75d0*/  IMAD R127, R6, R16, R127 ;  /* 0x00000010067f7224 */ /* 0x000fc400078e027f */
[----:B------:R-:W-:Y:S01]  /*75e0*/  @!P2 IMAD.MOV R130, RZ, RZ, -R130 ;  /* 0x000000ffff82a224 */ /* 0x000fe200078e0a82 */
[----:B------:R2:W-:Y:S01]  /*75f0*/  LDGSTS.E [R12+0x1f600], [R14.64], P4 ;  /* 0x1f6000000e0c7fae */ /* 0x0005e2000a121846 */
[----:B------:R-:W-:Y:S01]  /*7600*/  @!P6 IMAD.MOV R194, RZ, RZ, -R194 ;  /* 0x000000ffffc2e224 */ /* 0x000fe200078e0ac2 */
[----:B------:R-:W-:Y:S01]  /*7610*/  ISETP.GT.U32.AND P5, PT, R6, R127, PT ;  /* 0x0000007f0600720c */ /* 0x000fe20003fa4070 */
[----:B------:R-:W-:Y:S01]  /*7620*/  IMAD.HI.U32 R16, R7, R63, RZ ;  /* 0x0000003f07107227 */ /* 0x000fe200078e00ff */
[----:B------:R4:W-:Y:S01]  /*7630*/  LDGSTS.E [R10+0x1800], [R24.64], !P3 ;  /* 0x01800000180a7fae */ /* 0x0009e2000d921846 */
[----:B------:R-:W-:Y:S02]  /*7640*/  ISETP.GE.AND P6, PT, R3, RZ, PT ;  /* 0x000000ff0300720c */ /* 0x000fe40003fc6270 */
[----:B-1----:R-:W-:Y:S01]  /*7650*/  IMAD.WIDE R20, R18, 0x4, R70 ;  /* 0x0000000412147825 */ /* 0x002fe200078e0246 */
[----:B------:R-:W-:Y:S01]  /*7660*/  ISETP.GE.AND P2, PT, R2, RZ, PT ;  /* 0x000000ff0200720c */ /* 0x000fe20003f46270 */
[----:B------:R-:W-:Y:S01]  /*7670*/  STL [R1+0x2618], R247 ;  /* 0x002618f701007387 */ /* 0x000fe20000100800 */
[----:B------:R-:W-:Y:S01]  /*7680*/  ISETP.GT.U32.AND P4, PT, R6, R226, PT ;  /* 0x000000e20600720c */ /* 0x000fe20003f84070 */
[----:B------:R-:W-:Y:S01]  /*7690*/  IMAD.HI.U32 R3, R7, R190, RZ ;  /* 0x000000be07037227 */ /* 0x000fe200078e00ff */
[----:B------:R-:W-:Y:S01]  /*76a0*/  IADD3 R16, -R16, RZ, RZ ;  /* 0x000000ff10107210 */ /* 0x000fe20007ffe1ff */
[----:B------:R1:W-:Y:S01]  /*76b0*/  LDGSTS.E [R10+0x1a00], [R20.64], !P3 ;  /* 0x01a00000140a7fae */ /* 0x0003e2000d921846 */
[----:B------:R-:W-:Y:S01]  /*76c0*/  IADD3 R2, R48, -0x8, RZ ;  /* 0xfffffff830027810 */ /* 0x000fe20007ffe0ff */
[C---:B--2---:R-:W-:Y:S01]  /*76d0*/  IMAD.WIDE R14, R18.reuse, 0x4, R74 ;  /* 0x00000004120e7825 */ /* 0x044fe200078e024a */
[----:B------:R-:W-:Y:S01]  /*76e0*/  @!P5 IADD3 R127, R127, -R6, RZ ;  /* 0x800000067f7fd210 */ /* 0x000fe20007ffe0ff */
[----:B------:R-:W-:Y:S02]  /*76f0*/  STL.64 [R1+0x8], R20 ;  /* 0x0000081401007387 */ /* 0x000fe40000100a00 */
[----:B---3--:R-:W-:Y:S01]  /*7700*/  IMAD.WIDE R12, R18, 0x4, R66 ;  /* 0x00000004120c7825 */ /* 0x008fe200078e0242 */
[----:B------:R-:W-:Y:S01]  /*7710*/  ISETP.GT.U32.AND P5, PT, R6, R127, PT ;  /* 0x0000007f0600720c */ /* 0x000fe20003fa4070 */
[----:B------:R2:W-:Y:S02]  /*7720*/  LDGSTS.E [R10+0x1c00], [R14.64], !P3 ;  /* 0x01c000000e0a7fae */ /* 0x0005e4000d921846 */
[----:B------:R-:W-:-:S02]  /*7730*/  IMAD.MOV R3, RZ, RZ, -R3 ;  /* 0x000000ffff037224 */ /* 0x000fc400078e0a03 */
[----:B------:R3:W-:Y:S01]  /*7740*/  LDGSTS.E [R10+0x1e00], [R12.64], !P3 ;  /* 0x01e000000c0a7fae */ /* 0x0007e2000d921846 */
[C---:B------:R-:W-:Y:S01]  /*7750*/  ISETP.GT.U32.AND P3, PT, R6.reuse, R191, PT ;  /* 0x000000bf0600720c */ /* 0x040fe20003f64070 */
[----:B------:R-:W-:Y:S01]  /*7760*/  IMAD R190, R6, R3, R190 ;  /* 0x0000000306be7224 */ /* 0x000fe200078e02be */
[----:B------:R-:W-:Y:S01]  /*7770*/  LOP3.LUT R3, R8, 0xaa, RZ, 0xfc, !PT ;  /* 0x000000aa08037812 */ /* 0x000fe200078efcff */
[----:B------:R-:W-:Y:S01]  /*7780*/  IMAD R63, R6, R16, R63 ;  /* 0x00000010063f7224 */ /* 0x000fe200078e023f */
[----:B------:R2:W-:Y:S01]  /*7790*/  STL.64 [R1+0x10], R14 ;  /* 0x0000100e01007387 */ /* 0x0005e20000100a00 */
[--C-:B------:R-:W-:Y:S01]  /*77a0*/  @!P4 IMAD.IADD R226, R226, 0x1, -R6.reuse ;  /* 0x00000001e2e2c824 */ /* 0x100fe200078e0a06 */
[----:B------:R-:W-:Y:S01]  /*77b0*/  IABS R126, R3 ;  /* 0x00000003007e7213 */ /* 0x000fe20000000000 */
[----:B------:R-:W-:Y:S01]  /*77c0*/  @!P5 IMAD.IADD R127, R127, 0x1, -R6 ;  /* 0x000000017f7fd824 */ /* 0x000fe200078e0a06 */
[----:B------:R-:W-:Y:S01]  /*77d0*/  ISETP.GT.U32.AND P4, PT, R6, R63, PT ;  /* 0x0000003f0600720c */ /* 0x000fe20003f84070 */
[----:B------:R-:W-:Y:S01]  /*77e0*/  @!P6 IMAD.MOV R226, RZ, RZ, -R226 ;  /* 0x000000ffffe2e224 */ /* 0x000fe200078e0ae2 */
[----:B------:R-:W-:Y:S01]  /*77f0*/  ISETP.GE.AND P6, PT, R0, RZ, PT ;  /* 0x000000ff0000720c */ /* 0x000fe20003fc6270 */
[----:B------:R-:W-:Y:S01]  /*7800*/  STL [R1+0x2624], R24 ;  /* 0x0026241801007387 */ /* 0x000fe20000100800 */
[----:B------:R-:W-:Y:S01]  /*7810*/  LOP3.LUT R0, R8, 0xac, RZ, 0xfc, !PT ;  /* 0x000000ac08007812 */ /* 0x000fe200078efcff */
[--C-:B------:R-:W-:Y:S01]  /*7820*/  @!P3 IMAD.IADD R191, R191, 0x1, -R6.reuse ;  /* 0x00000001bfbfb824 */ /* 0x100fe200078e0a06 */
[----:B------:R-:W-:Y:S01]  /*7830*/  ISETP.GE.AND P5, PT, R11, RZ, PT ;  /* 0x000000ff0b00720c */ /* 0x000fe20003fa6270 */
[C---:B------:R-:W-:Y:S01]  /*7840*/  IMAD.HI.U32 R11, R7.reuse, R126, RZ ;  /* 0x0000007e070b7227 */ /* 0x040fe200078e00ff */
[----:B------:R-:W-:Y:S01]  /*7850*/  IABS R62, R0 ;  /* 0x00000000003e7213 */ /* 0x000fe20000000000 */
[----:B------:R3:W-:Y:S01]  /*7860*/  STL.64 [R1+0x18], R12 ;  /* 0x0000180c01007387 */ /* 0x0007e20000100a00 */
[----:B------:R-:W-:Y:S01]  /*7870*/  ISETP.GE.U32.AND P3, PT, R2, 0x7fffffb9, PT ;  /* 0x7fffffb90200780c */ /* 0x000fe20003f66070 */
[----:B------:R-:W-:Y:S01]  /*7880*/  @!P2 IMAD.MOV R191, RZ, RZ, -R191 ;  /* 0x000000ffffbfa224 */ /* 0x000fe200078e0abf */
[----:B------:R-:W-:Y:S01]  /*7890*/  ISETP.GT.U32.AND P2, PT, R6, R190, PT ;  /* 0x000000be0600720c */ /* 0x000fe20003f44070 */
[----:B------:R-:W-:Y:S01]  /*78a0*/  IMAD.MOV R11, RZ, RZ, -R11 ;  /* 0x000000ffff0b7224 */ /* 0x000fe200078e0a0b */
[----:B------:R-:W-:Y:S01]  /*78b0*/  LOP3.LUT R2, R8, 0xb0, RZ, 0xfc, !PT ;  /* 0x000000b008027812 */ /* 0x000fe200078efcff */
[----:B------:R-:W-:Y:S01]  /*78c0*/  IMAD.HI.U32 R16, R7, R62, RZ ;  /* 0x0000003e07107227 */ /* 0x000fe200078e00ff */
[----:B------:R-:W-:Y:S02]  /*78d0*/  STL [R1+0x2620], R25 ;  /* 0x0026201901007387 */ /* 0x000fe40000100800 */
[----:B------:R-:W-:Y:S01]  /*78e0*/  IABS R187, R2 ;  /* 0x0000000200bb7213 */ /* 0x000fe20000000000 */
[----:B------:R-:W-:-:S02]  /*78f0*/  @!P4 IMAD.IADD R63, R63, 0x1, -R6 ;  /* 0x000000013f3fc824 */ /* 0x000fc400078e0a06 */
[C---:B------:R-:W-:Y:S02]  /*7900*/  IMAD R126, R6.reuse, R11, R126 ;  /* 0x0000000b067e7224 */ /* 0x040fe400078e027e */
[----:B------:R-:W-:Y:S01]  /*7910*/  IMAD.MOV R16, RZ, RZ, -R16 ;  /* 0x000000ffff107224 */ /* 0x000fe200078e0a10 */
[----:B------:R-:W-:Y:S01]  /*7920*/  ISETP.GT.U32.AND P4, PT, R6, R63, PT ;  /* 0x0000003f0600720c */ /* 0x000fe20003f84070 */
[----:B------:R-:W-:Y:S02]  /*7930*/  @!P2 IMAD.IADD R190, R190, 0x1, -R6 ;  /* 0x00000001bebea824 */ /* 0x000fe400078e0a06 */
[----:B------:R-:W-:Y:S01]  /*7940*/  @!P6 IMAD.MOV R127, RZ, RZ, -R127 ;  /* 0x000000ffff7fe224 */ /* 0x000fe200078e0a7f */
[C---:B------:R-:W-:Y:S01]  /*7950*/  ISETP.GT.U32.AND P6, PT, R6.reuse, R126, PT ;  /* 0x0000007e0600720c */ /* 0x040fe20003fc4070 */
[C---:B------:R-:W-:Y:S01]  /*7960*/  IMAD R62, R6.reuse, R16, R62 ;  /* 0x00000010063e7224 */ /* 0x040fe200078e023e */
[----:B------:R-:W-:Y:S01]  /*7970*/  ISETP.GT.U32.AND P2, PT, R6, R190, PT ;  /* 0x000000be0600720c */ /* 0x000fe20003f44070 */
[----:B------:R-:W-:-:S04]  /*7980*/  IMAD.HI.U32 R11, R7, R187, RZ ;  /* 0x000000bb070b7227 */ /* 0x000fc800078e00ff */
[----:B------:R-:W-:Y:S02]  /*7990*/  IMAD.MOV R11, RZ, RZ, -R11 ;  /* 0x000000ffff0b7224 */ /* 0x000fe400078e0a0b */
[----:B------:R-:W-:Y:S01]  /*79a0*/  @!P4 IADD3 R63, R63, -R6, RZ ;  /* 0x800000063f3fc210 */ /* 0x000fe20007ffe0ff */
[----:B------:R-:W-:Y:S01]  /*79b0*/  IMAD R16, R240, 0xb, RZ ;  /* 0x0000000bf0107824 */ /* 0x000fe200078e02ff */
[----:B------:R-:W-:Y:S01]  /*79c0*/  ISETP.GE.U32.AND P4, PT, R17, 0x7fffffb5, PT ;  /* 0x7fffffb51100780c */ /* 0x000fe20003f86070 */
[----:B------:R-:W-:Y:S01]  /*79d0*/  IMAD R187, R6, R11, R187 ;  /* 0x0000000b06bb7224 */ /* 0x000fe200078e02bb */
[----:B------:R-:W-:Y:S01]  /*79e0*/  IADD3 R17, R48, -0x10, RZ ;  /* 0xfffffff030117810 */ /* 0x000fe20007ffe0ff */
[--C-:B------:R-:W-:Y:S02]  /*79f0*/  @!P6 IMAD.IADD R126, R126, 0x1, -R6.reuse ;  /* 0x000000017e7ee824 */ /* 0x100fe400078e0a06 */
[----:B------:R-:W-:Y:S01]  /*7a00*/  @!P2 IMAD.IADD R190, R190, 0x1, -R6 ;  /* 0x00000001bebea824 */ /* 0x000fe200078e0a06 */
[----:B------:R-:W-:Y:S01]  /*7a10*/  ISETP.GT.U32.AND P2, PT, R6, R62, PT ;  /* 0x0000003e0600720c */ /* 0x000fe20003f44070 */
[----:B------:R-:W-:Y:S01]  /*7a20*/  IMAD R11, R240, 0x7, RZ ;  /* 0x00000007f00b7824 */ /* 0x000fe200078e02ff */
[----:B------:R-:W-:Y:S01]  /*7a30*/  ISETP.GT.U32.AND P6, PT, R6, R187, PT ;  /* 0x000000bb0600720c */ /* 0x000fe20003fc4070 */
[----:B------:R-:W-:Y:S01]  /*7a40*/  @!P5 IMAD.MOV R63, RZ, RZ, -R63 ;  /* 0x000000ffff3fd224 */ /* 0x000fe200078e0a3f */
[----:B------:R-:W-:Y:S01]  /*7a50*/  ISETP.GE.AND P5, PT, R5, RZ, PT ;  /* 0x000000ff0500720c */ /* 0x000fe20003fa6270 */
[----:B------:R-:W-:Y:S01]  /*7a60*/  IMAD.WIDE R32, R11, 0x4, R78 ;  /* 0x000000040b207825 */ /* 0x000fe200078e024e */
[----:B------:R-:W-:-:S03]  /*7a70*/  LOP3.LUT R5, R8, 0xb2, RZ, 0xfc, !PT ;  /* 0x000000b208057812 */ /* 0x000fc600078efcff */
[C---:B------:R-:W-:Y:S01]  /*7a80*/  IMAD.WIDE R18, R11.reuse, 0x4, R70 ;  /* 0x000000040b127825 */ /* 0x040fe200078e0246 */
[----:B------:R5:W-:Y:S01]  /*7a90*/  LDGSTS.E [R10+0x3800], [R32.64], !P3 ;  /* 0x03800000200a7fae */ /* 0x000be2000d921846 */
[----:B------:R-:W-:Y:S02]  /*7aa0*/  IABS R123, R5 ;  /* 0x00000005007b7213 */ /* 0x000fe40000000000 */
[----:B------:R-:W-:Y:S01]  /*7ab0*/  @!P2 IADD3 R62, R62, -R6, RZ ;  /* 0x800000063e3ea210 */ /* 0x000fe20007ffe0ff */
[C---:B--2---:R-:W-:Y:S01]  /*7ac0*/  IMAD.WIDE R14, R11.reuse, 0x4, R74 ;  /* 0x000000040b0e7825 */ /* 0x044fe200078e024a */
[C---:B------:R-:W-:Y:S01]  /*7ad0*/  ISETP.GT.U32.AND P2, PT, R6.reuse, R126, PT ;  /* 0x0000007e0600720c */ /* 0x040fe20003f44070 */
[----:B------:R2:W-:Y:S02]  /*7ae0*/  LDGSTS.E [R10+0x3a00], [R18.64], !P3 ;  /* 0x03a00000120a7fae */ /* 0x0005e4000d921846 */
[----:B---3--:R-:W-:Y:S02]  /*7af0*/  IMAD.WIDE R12, R11, 0x4, R66 ;  /* 0x000000040b0c7825 */ /* 0x008fe400078e0242 */
[----:B------:R3:W-:Y:S02]  /*7b00*/  LDGSTS.E [R10+0x3c00], [R14.64], !P3 ;  /* 0x03c000000e0a7fae */ /* 0x0007e4000d921846 */
[----:B------:R-:W-:Y:S01]  /*7b10*/  @!P5 IMAD.MOV R190, RZ, RZ, -R190 ;  /* 0x000000ffffbed224 */ /* 0x000fe200078e0abe */
[----:B------:R-:W-:Y:S01]  /*7b20*/  ISETP.GE.AND P5, PT, R3, RZ, PT ;  /* 0x000000ff0300720c */ /* 0x000fe20003fa6270 */
[----:B------:R1:W-:Y:S01]  /*7b30*/  LDGSTS.E [R10+0x3e00], [R12.64], !P3 ;  /* 0x03e000000c0a7fae */ /* 0x0003e2000d921846 */
[----:B------:R-:W-:Y:S01]  /*7b40*/  ISETP.GT.U32.AND P3, PT, R6, R62, PT ;  /* 0x0000003e0600720c */ /* 0x000fe20003f64070 */
[----:B------:R-:W-:Y:S01]  /*7b50*/  IMAD.HI.U32 R11, R7, R123, RZ ;  /* 0x0000007b070b7227 */ /* 0x000fe200078e00ff */
[----:B------:R-:W-:Y:S01]  /*7b60*/  LOP3.LUT R3, R8, 0xb4, RZ, 0xfc, !PT ;  /* 0x000000b408037812 */ /* 0x000fe200078efcff */
[----:B------:R2:W-:Y:S02]  /*7b70*/  STL.64 [R1+0x68], R18 ;  /* 0x0000681201007387 */ /* 0x0005e40000100a00 */
[----:B------:R-:W-:Y:S01]  /*7b80*/  @!P2 IMAD.IADD R126, R126, 0x1, -R6 ;  /* 0x000000017e7ea824 */ /* 0x000fe200078e0a06 */
[----:B------:R-:W-:Y:S01]  /*7b90*/  ISETP.GE.AND P2, PT, R0, RZ, PT ;  /* 0x000000ff0000720c */ /* 0x000fe20003f46270 */
[----:B------:R-:W-:Y:S01]  /*7ba0*/  IMAD.MOV R11, RZ, RZ, -R11 ;  /* 0x000000ffff0b7224 */ /* 0x000fe200078e0a0b */
[----:B------:R3:W-:Y:S01]  /*7bb0*/  STL.64 [R1+0x70], R14 ;  /* 0x0000700e01007387 */ /* 0x0007e20000100a00 */
[----:B------:R-:W-:Y:S01]  /*7bc0*/  IMAD.WIDE R40, R16, 0x4, R78 ;  /* 0x0000000410287825 */ /* 0x000fe200078e024e */
[----:B------:R-:W-:-:S02]  /*7bd0*/  IABS R59, R3 ;  /* 0x00000003003b7213 */ /* 0x000fc40000000000 */
[----:B------:R-:W-:Y:S01]  /*7be0*/  STL [R1+0x262c], R32 ;  /* 0x00262c2001007387 */ /* 0x000fe20000100800 */
[----:B------:R-:W-:Y:S01]  /*7bf0*/  @!P6 IMAD.IADD R187, R187, 0x1, -R6 ;  /* 0x00000001bbbbe824 */ /* 0x000fe200078e0a06 */
[----:B------:R-:W-:Y:S01]  /*7c00*/  SHF.R.U32.HI R0, RZ, 0xc, R4 ;  /* 0x0000000cff007819 */ /* 0x000fe20000011604 */
[----:B--2---:R-:W-:Y:S01]  /*7c10*/  IMAD.WIDE R18, R16, 0x4, R70 ;  /* 0x0000000410127825 */ /* 0x004fe200078e0246 */
[----:B------:R1:W-:Y:S02]  /*7c20*/  STL.64 [R1+0x90], R12 ;  /* 0x0000900c01007387 */ /* 0x0003e40000100a00 */
[C---:B------:R-:W-:Y:S01]  /*7c30*/  ISETP.GT.U32.AND P6, PT, R6.reuse, R187, PT ;  /* 0x000000bb0600720c */ /* 0x040fe20003fc4070 */
[----:B------:R-:W-:Y:S01]  /*7c40*/  IMAD R123, R6, R11, R123 ;  /* 0x0000000b067b7224 */ /* 0x000fe200078e027b */
[----:B------:R2:W-:Y:S01]  /*7c50*/  LDGSTS.E [R10+0x5800], [R40.64], !P4 ;  /* 0x05800000280a7fae */ /* 0x0005e2000e121846 */
[----:B---3--:R-:W-:Y:S01]  /*7c60*/  IMAD.WIDE R14, R16, 0x4, R74 ;  /* 0x00000004100e7825 */ /* 0x008fe200078e024a */
[----:B------:R-:W-:-:S02]  /*7c70*/  LOP3.LUT R11, R8, 0xc0, RZ, 0xfc, !PT ;  /* 0x000000c0080b7812 */ /* 0x000fc400078efcff */
[----:B------:R3:W-:Y:S01]  /*7c80*/  LDGSTS.E [R10+0x5a00], [R18.64], !P4 ;  /* 0x05a00000120a7fae */ /* 0x0007e2000e121846 */
[----:B------:R-:W-:Y:S01]  /*7c90*/  @!P3 IMAD.IADD R62, R62, 0x1, -R6 ;  /* 0x000000013e3eb824 */ /* 0x000fe200078e0a06 */
[----:B------:R-:W-:Y:S01]  /*7ca0*/  LOP3.LUT P3, RZ, R0, 0x1, RZ, 0xc0, !PT ;  /* 0x0000000100ff7812 */ /* 0x000fe2000786c0ff */
[----:B------:R-:W-:Y:S01]  /*7cb0*/  @!P5 IMAD.MOV R126, RZ, RZ, -R126 ;  /* 0x000000ffff7ed224 */ /* 0x000fe200078e0a7e */
[----:B------:R2:W-:Y:S01]  /*7cc0*/  LDGSTS.E [R10+0x5c00], [R14.64], !P4 ;  /* 0x05c000000e0a7fae */ /* 0x0005e2000e121846 */
[----:B-1----:R-:W-:Y:S01]  /*7cd0*/  IMAD.WIDE R12, R16, 0x4, R66 ;  /* 0x00000004100c7825 */ /* 0x002fe200078e0242 */
[----:B------:R-:W-:Y:S02]  /*7ce0*/  ISETP.GT.U32.AND P5, PT, R6, R123, PT ;  /* 0x0000007b0600720c */ /* 0x000fe40003fa4070 */
[----:B------:R-:W-:Y:S01]  /*7cf0*/  STL [R1+0x2628], R33 ;  /* 0x0026282101007387 */ /* 0x000fe20000100800 */
[----:B------:R-:W-:Y:S01]  /*7d00*/  IMAD.HI.U32 R0, R7, R59, RZ ;  /* 0x0000003b07007227 */ /* 0x000fe200078e00ff */
[----:B------:R-:W-:-:S02]  /*7d10*/  IABS R183, R11 ;  /* 0x0000000b00b77213 */ /* 0x000fc40000000000 */
[----:B------:R1:W-:Y:S01]  /*7d20*/  LDGSTS.E [R10+0x5e00], [R12.64], !P4 ;  /* 0x05e000000c0a7fae */ /* 0x0003e2000e121846 */
[----:B------:R-:W-:Y:S01]  /*7d30*/  @!P2 IMAD.MOV R62, RZ, RZ, -R62 ;  /* 0x000000ffff3ea224 */ /* 0x000fe200078e0a3e */
[----:B------:R-:W-:Y:S01]  /*7d40*/  ISETP.GE.U32.AND P4, PT, R17, 0x7fffffb1, PT ;  /* 0x7fffffb11100780c */ /* 0x000fe20003f86070 */
[--C-:B------:R-:W-:Y:S01]  /*7d50*/  @!P6 IMAD.IADD R187, R187, 0x1, -R6.reuse ;  /* 0x00000001bbbbe824 */ /* 0x100fe200078e0a06 */
[----:B------:R-:W-:Y:S01]  /*7d60*/  ISETP.GE.AND P2, PT, R2, RZ, PT ;  /* 0x000000ff0200720c */ /* 0x000fe20003f46270 */
[----:B------:R-:W-:Y:S01]  /*7d70*/  STL.64 [R1+0x128], R18 ;  /* 0x0001281201007387 */ /* 0x000fe20000100a00 */
[----:B------:R-:W-:Y:S01]  /*7d80*/  LOP3.LUT R17, R8, 0xb8, RZ, 0xfc, !PT ;  /* 0x000000b808117812 */ /* 0x000fe200078efcff */
[----:B------:R-:W-:Y:S01]  /*7d90*/  @!P5 IMAD.IADD R123, R123, 0x1, -R6 ;  /* 0x000000017b7bd824 */ /* 0x000fe200078e0a06 */
[----:B------:R-:W-:Y:S01]  /*7da0*/  IADD3 R0, -R0, RZ, RZ ;  /* 0x000000ff00007210 */ /* 0x000fe20007ffe1ff */
[----:B------:R2:W-:Y:S01]  /*7db0*/  STL.64 [R1+0x150], R14 ;  /* 0x0001500e01007387 */ /* 0x0005e20000100a00 */
[----:B------:R-:W-:-:S02]  /*7dc0*/  IABS R186, R17 ;  /* 0x0000001100ba7213 */ /* 0x000fc40000000000 */
[C---:B------:R-:W-:Y:S01]  /*7dd0*/  ISETP.GT.U32.AND P5, PT, R6.reuse, R123, PT ;  /* 0x0000007b0600720c */ /* 0x040fe20003fa4070 */
[----:B------:R-:W-:Y:S01]  /*7de0*/  IMAD R59, R6, R0, R59 ;  /* 0x00000000063b7224 */ /* 0x000fe200078e023b */
[----:B------:R-:W-:Y:S01]  /*7df0*/  STL [R1+0x2634], R40 ;  /* 0x0026342801007387 */ /* 0x000fe20000100800 */
[----:B------:R-:W-:Y:S01]  /*7e00*/  IMAD.HI.U32 R16, R7, R186, RZ ;  /* 0x000000ba07107227 */ /* 0x000fe200078e00ff */
[----:B------:R-:W-:Y:S02]  /*7e10*/  LOP3.LUT R2, R8, 0xba, RZ, 0xfc, !PT ;  /* 0x000000ba08027812 */ /* 0x000fe400078efcff */
[----:B------:R1:W-:Y:S01]  /*7e20*/  STL.64 [R1+0x170], R12 ;  /* 0x0001700c01007387 */ /* 0x0003e20000100a00 */
[----:B------:R-:W-:Y:S01]  /*7e30*/  @!P2 IMAD.MOV R187, RZ, RZ, -R187 ;  /* 0x000000ffffbba224 */ /* 0x000fe200078e0abb */
[----:B------:R-:W-:Y:S01]  /*7e40*/  ISETP.GT.U32.AND P2, PT, R6, R59, PT ;  /* 0x0000003b0600720c */ /* 0x000fe20003f44070 */
[----:B------:R-:W-:Y:S01]  /*7e50*/  IMAD.MOV R16, RZ, RZ, -R16 ;  /* 0x000000ffff107224 */ /* 0x000fe200078e0a10 */
[----:B------:R-:W-:Y:S01]  /*7e60*/  ISETP.GE.AND P6, PT, R5, RZ, PT ;  /* 0x000000ff0500720c */ /* 0x000fe20003fc6270 */
[----:B------:R-:W-:Y:S01]  /*7e70*/  STL [R1+0x2630], R41 ;  /* 0x0026302901007387 */ /* 0x000fe20000100800 */
[----:B------:R-:W-:Y:S01]  /*7e80*/  LOP3.LUT R5, R8, 0xbc, RZ, 0xfc, !PT ;  /* 0x000000bc08057812 */ /* 0x000fe200078efcff */
[----:B------:R-:W-:Y:S01]  /*7e90*/  IMAD R186, R6, R16, R186 ;  /* 0x0000001006ba7224 */ /* 0x000fe200078e02ba */
[----:B------:R-:W-:Y:S01]  /*7ea0*/  IABS R122, R2 ;  /* 0x00000002007a7213 */ /* 0x000fe20000000000 */
[----:B------:R-:W-:Y:S01]  /*7eb0*/  IMAD R16, R240, 0xf, RZ ;  /* 0x0000000ff0107824 */ /* 0x000fe200078e02ff */
[----:B------:R-:W-:-:S02]  /*7ec0*/  @!P5 IADD3 R123, R123, -R6, RZ ;  /* 0x800000067b7bd210 */ /* 0x000fc40007ffe0ff */
[----:B------:R-:W-:Y:S01]  /*7ed0*/  ISETP.GT.U32.AND P5, PT, R6, R186, PT ;  /* 0x000000ba0600720c */ /* 0x000fe20003fa4070 */
[----:B------:R-:W-:Y:S01]  /*7ee0*/  IMAD.WIDE R48, R16, 0x4, R78 ;  /* 0x0000000410307825 */ /* 0x000fe200078e024e */
[----:B------:R-:W-:-:S03]  /*7ef0*/  IABS R58, R5 ;  /* 0x00000005003a7213 */ /* 0x000fc60000000000 */
[C---:B------:R-:W-:Y:S01]  /*7f00*/  IMAD.WIDE R20, R16.reuse, 0x4, R70 ;  /* 0x0000000410147825 */ /* 0x040fe200078e0246 */
[----:B------:R3:W-:Y:S03]  /*7f10*/  LDGSTS.E [R10+0x7800], [R48.64], !P4 ;  /* 0x07800000300a7fae */ /* 0x0007e6000e121846 */
[C---:B--2---:R-:W-:Y:S01]  /*7f20*/  IMAD.WIDE R14, R16.reuse, 0x4, R74 ;  /* 0x00000004100e7825 */ /* 0x044fe200078e024a */
[----:B------:R2:W-:Y:S03]  /*7f30*/  LDGSTS.E [R10+0x7a00], [R20.64], !P4 ;  /* 0x07a00000140a7fae */ /* 0x0005e6000e121846 */
[----:B-1----:R-:W-:Y:S01]  /*7f40*/  IMAD.WIDE R12, R16, 0x4, R66 ;  /* 0x00000004100c7825 */ /* 0x002fe200078e0242 */
[----:B------:R1:W-:Y:S01]  /*7f50*/  LDGSTS.E [R10+0x7c00], [R14.64], !P4 ;  /* 0x07c000000e0a7fae */ /* 0x0003e2000e121846 */
[----:B------:R-:W-:-:S02]  /*7f60*/  LOP3.LUT R16, R8, 0xc2, RZ, 0xfc, !PT ;  /* 0x000000c208107812 */ /* 0x000fc400078efcff */
[----:B------:R-:W-:Y:S01]  /*7f70*/  @!P2 IMAD.IADD R59, R59, 0x1, -R6 ;  /* 0x000000013b3ba824 */ /* 0x000fe200078e0a06 */
[----:B------:R1:W-:Y:S01]  /*7f80*/  LDGSTS.E [R10+0x7e00], [R12.64], !P4 ;  /* 0x07e000000c0a7fae */ /* 0x0003e2000e121846 */
[----:B------:R-:W-:Y:S01]  /*7f90*/  IMAD.HI.U32 R0, R7, R122, RZ ;  /* 0x0000007a07007227 */ /* 0x000fe200078e00ff */
[----:B------:R-:W-:Y:S02]  /*7fa0*/  ISETP.GE.AND P2, PT, R3, RZ, PT ;  /* 0x000000ff0300720c */ /* 0x000fe40003f46270 */
[----:B------:R-:W-:Y:S01]  /*7fb0*/  ISETP.GT.U32.AND P4, PT, R6, R59, PT ;  /* 0x0000003b0600720c */ /* 0x000fe20003f84070 */
[----:B---3--:R-:W-:Y:S01]  /*7fc0*/  IMAD.HI.U32 R18, R7, R58, RZ ;  /* 0x0000003a07127227 */ /* 0x008fe200078e00ff */
[----:B------:R2:W-:Y:S01]  /*7fd0*/  STL.64 [R1+0x120], R20 ;  /* 0x0001201401007387 */ /* 0x0005e20000100a00 */
[----:B------:R-:W-:Y:S02]  /*7fe0*/  IABS R119, R16 ;  /* 0x0000001000777213 */ /* 0x000fe40000000000 */
[----:B------:R-:W-:Y:S01]  /*7ff0*/  IMAD.MOV R0, RZ, RZ, -R0 ;  /* 0x000000ffff007224 */ /* 0x000fe200078e0a00 */
[----:B------:R1:W-:Y:S01]  /*8000*/  STL.64 [R1+0x138], R14 ;  /* 0x0001380e01007387 */ /* 0x0003e20000100a00 */
[----:B------:R-:W-:-:S02]  /*8010*/  IMAD.MOV R18, RZ, RZ, -R18 ;  /* 0x000000ffff127224 */ /* 0x000fc400078e0a12 */
[----:B------:R-:W-:Y:S01]  /*8020*/  IMAD R122, R6, R0, R122 ;  /* 0x00000000067a7224 */ /* 0x000fe200078e027a */
[----:B------:R-:W-:Y:S01]  /*8030*/  LOP3.LUT R0, R8, 0xc4, RZ, 0xfc, !PT ;  /* 0x000000c408007812 */ /* 0x000fe200078efcff */
[----:B------:R-:W-:Y:S01]  /*8040*/  @!P5 IMAD.IADD R186, R186, 0x1, -R6 ;  /* 0x00000001babad824 */ /* 0x000fe200078e0a06 */
[----:B------:R-:W-:Y:S01]  /*8050*/  STL [R1+0x263c], R48 ;  /* 0x00263c3001007387 */ /* 0x000fe20000100800 */
[C---:B------:R-:W-:Y:S01]  /*8060*/  IMAD R58, R6.reuse, R18, R58 ;  /* 0x00000012063a7224 */ /* 0x040fe200078e023a */
[----:B------:R-:W-:Y:S01]  /*8070*/  IABS R55, R0 ;  /* 0x0000000000377213 */ /* 0x000fe20000000000 */
[----:B------:R-:W-:Y:S01]  /*8080*/  @!P4 IMAD.IADD R59, R59, 0x1, -R6 ;  /* 0x000000013b3bc824 */ /* 0x000fe200078e0a06 */
[C---:B------:R-:W-:Y:S01]  /*8090*/  ISETP.GT.U32.AND P4, PT, R6.reuse, R122, PT ;  /* 0x0000007a0600720c */ /* 0x040fe20003f84070 */
[----:B------:R-:W-:Y:S01]  /*80a0*/  @!P6 IMAD.MOV R123, RZ, RZ, -R123 ;  /* 0x000000ffff7be224 */ /* 0x000fe200078e0a7b */
[C---:B------:R-:W-:Y:S01]  /*80b0*/  ISETP.GT.U32.AND P5, PT, R6.reuse, R186, PT ;  /* 0x000000ba0600720c */ /* 0x040fe20003fa4070 */
[----:B------:R-:W-:Y:S01]  /*80c0*/  IMAD.HI.U32 R3, R7, R183, RZ ;  /* 0x000000b707037227 */ /* 0x000fe200078e00ff */
[----:B------:R-:W-:Y:S01]  /*80d0*/  ISETP.GT.U32.AND P6, PT, R6, R58, PT ;  /* 0x0000003a0600720c */ /* 0x000fe20003fc4070 */
[----:B------:R3:W-:Y:S01]  /*80e0*/  STL.64 [R1+0x158], R12 ;  /* 0x0001580c01007387 */ /* 0x0007e20000100a00 */
[----:B------:R-:W-:Y:S01]  /*80f0*/  @!P2 IADD3 R59, -R59, RZ, RZ ;  /* 0x000000ff3b3ba210 */ /* 0x000fe20007ffe1ff */
[----:B------:R-:W-:Y:S01]  /*8100*/  IMAD.MOV R3, RZ, RZ, -R3 ;  /* 0x000000ffff037224 */ /* 0x000fe200078e0a03 */
[----:B------:R-:W-:Y:S01]  /*8110*/  ISETP.GE.AND P2, PT, R17, RZ, PT ;  /* 0x000000ff1100720c */ /* 0x000fe20003f46270 */
[----:B------:R-:W-:Y:S01]  /*8120*/  IMAD R17, R240, 0x13, RZ ;  /* 0x00000013f0117824 */ /* 0x000fe200078e02ff */
[----:B------:R-:W-:Y:S01]  /*8130*/  STL [R1+0x2638], R49 ;  /* 0x0026383101007387 */ /* 0x000fe20000100800 */
[----:B------:R-:W-:-:S02]  /*8140*/  IMAD R183, R6, R3, R183 ;  /* 0x0000000306b77224 */ /* 0x000fc400078e02b7 */
[--C-:B------:R-:W-:Y:S01]  /*8150*/  @!P4 IMAD.IADD R122, R122, 0x1, -R6.reuse ;  /* 0x000000017a7ac824 */ /* 0x100fe200078e0a06 */
[----:B------:R-:W-:Y:S01]  /*8160*/  ISETP.GE.AND P4, PT, R2, RZ, PT ;  /* 0x000000ff0200720c */ /* 0x000fe20003f86270 */
[--C-:B------:R-:W-:Y:S01]  /*8170*/  @!P5 IMAD.IADD R186, R186, 0x1, -R6.reuse ;  /* 0x00000001babad824 */ /* 0x100fe200078e0a06 */
[----:B------:R-:W-:Y:S01]  /*8180*/  ISETP.GT.U32.AND P5, PT, R6, R183, PT ;  /* 0x000000b70600720c */ /* 0x000fe20003fa4070 */
[----:B------:R-:W-:Y:S01]  /*8190*/  @!P6 IMAD.IADD R58, R58, 0x1, -R6 ;  /* 0x000000013a3ae824 */ /* 0x000fe200078e0a06 */
[----:B------:R-:W-:Y:S01]  /*81a0*/  ISETP.GT.U32.AND P6, PT, R6, R122, PT ;  /* 0x0000007a0600720c */ /* 0x000fe20003fc4070 */
[----:B------:R-:W-:Y:S01]  /*81b0*/  IMAD.WIDE R64, R17, 0x4, R78 ;  /* 0x0000000411407825 */ /* 0x000fe200078e024e */
[----:B------:R-:W-:-:S03]  /*81c0*/  LOP3.LUT R2, R8, 0xc8, RZ, 0xfc, !PT ;  /* 0x000000c808027812 */ /* 0x000fc600078efcff */
[----:B--2---:R-:W-:Y:S01]  /*81d0*/  IMAD.WIDE R20, R17, 0x4, R70 ;  /* 0x0000000411147825 */ /* 0x004fe200078e0246 */
[----:B------:R2:W-:Y:S01]  /*81e0*/  LDGSTS.E [R10+0x9800], [R64.64], P3 ;  /* 0x09800000400a7fae */ /* 0x0005e20009921846 */
[----:B------:R-:W-:Y:S02]  /*81f0*/  IABS R182, R2 ;  /* 0x0000000200b67213 */ /* 0x000fe40000000000 */
[----:B------:R-:W-:Y:S01]  /*8200*/  IMAD.HI.U32 R3, R7, R55, RZ ;  /* 0x0000003707037227 */ /* 0x000fe200078e00ff */
[----:B------:R2:W-:Y:S03]  /*8210*/  LDGSTS.E [R10+0x9a00], [R20.64], P3 ;  /* 0x09a00000140a7fae */ /* 0x0005e60009921846 */
[C---:B-1----:R-:W-:Y:S01]  /*8220*/  IMAD.WIDE R14, R17.reuse, 0x4, R74 ;  /* 0x00000004110e7825 */ /* 0x042fe200078e024a */
[----:B------:R-:W-:Y:S01]  /*8230*/  @!P6 IADD3 R122, R122, -R6, RZ ;  /* 0x800000067a7ae210 */ /* 0x000fe20007ffe0ff */
[----:B------:R2:W-:Y:S02]  /*8240*/  STL.64 [R1+0x148], R20 ;  /* 0x0001481401007387 */ /* 0x0005e40000100a00 */
[----:B---3--:R-:W-:Y:S01]  /*8250*/  IMAD.WIDE R12, R17, 0x4, R66 ;  /* 0x00000004110c7825 */ /* 0x008fe200078e0242 */
[----:B------:R-:W-:Y:S01]  /*8260*/  LOP3.LUT R17, R8, 0xe8, RZ, 0xfc, !PT ;  /* 0x000000e808117812 */ /* 0x000fe200078efcff */
[----:B------:R1:W-:Y:S02]  /*8270*/  LDGSTS.E [R10+0x9c00], [R14.64], P3 ;  /* 0x09c000000e0a7fae */ /* 0x0003e40009921846 */
[----:B------:R-:W-:Y:S01]  /*8280*/  IMAD.MOV R3, RZ, RZ, -R3 ;  /* 0x000000ffff037224 */ /* 0x000fe200078e0a03 */
[----:B------:R-:W-:Y:S01]  /*8290*/  IABS R174, R17 ;  /* 0x0000001100ae7213 */ /* 0x000fe20000000000 */
[----:B------:R-:W-:Y:S01]  /*82a0*/  @!P5 IMAD.IADD R183, R183, 0x1, -R6 ;  /* 0x00000001b7b7d824 */ /* 0x000fe200078e0a06 */
[----:B------:R3:W-:Y:S01]  /*82b0*/  LDGSTS.E [R10+0x9e00], [R12.64], P3 ;  /* 0x09e000000c0a7fae */ /* 0x0007e20009921846 */
[----:B------:R-:W-:Y:S01]  /*82c0*/  ISETP.GT.U32.AND P3, PT, R6, R58, PT ;  /* 0x0000003a0600720c */ /* 0x000fe20003f64070 */
[----:B------:R-:W-:-:S02]  /*82d0*/  IMAD.HI.U32 R18, R7, R119, RZ ;  /* 0x0000007707127227 */ /* 0x000fc400078e00ff */
[C---:B------:R-:W-:Y:S01]  /*82e0*/  ISETP.GT.U32.AND P5, PT, R6.reuse, R183, PT ;  /* 0x000000b70600720c */ /* 0x040fe20003fa4070 */
[----:B------:R1:W-:Y:S01]  /*82f0*/  STL.64 [R1+0x168], R14 ;  /* 0x0001680e01007387 */ /* 0x0003e20000100a00 */
[C---:B------:R-:W-:Y:S01]  /*8300*/  IMAD R55, R6.reuse, R3, R55 ;  /* 0x0000000306377224 */ /* 0x040fe200078e0237 */
[----:B------:R-:W-:Y:S01]  /*8310*/  SHF.R.U32.HI R3, RZ, 0x8, R4 ;  /* 0x00000008ff037819 */ /* 0x000fe20000011604 */
[----:B------:R-:W-:Y:S01]  /*8320*/  IMAD.MOV R18, RZ, RZ, -R18 ;  /* 0x000000ffff127224 */ /* 0x000fe200078e0a12 */
[----:B------:R-:W-:Y:S01]  /*8330*/  STL [R1+0x2644], R64 ;  /* 0x0026444001007387 */ /* 0x000fe20000100800 */
[----:B------:R-:W-:Y:S01]  /*8340*/  @!P4 IMAD.MOV R122, RZ, RZ, -R122 ;  /* 0x000000ffff7ac224 */ /* 0x000fe200078e0a7a */
[C---:B------:R-:W-:Y:S01]  /*8350*/  ISETP.GT.U32.AND P4, PT, R6.reuse, R55, PT ;  /* 0x000000370600720c */ /* 0x040fe20003f84070 */
[----:B------:R-:W-:Y:S01]  /*8360*/  IMAD R119, R6, R18, R119 ;  /* 0x0000001206777224 */ /* 0x000fe200078e0277 */
        /* <DEDUP_REMOVED lines=13> */
[----:B--2---:R-:W-:Y:S01]  /*8440*/  IMAD R20, R240, 0x1b, RZ ;  /* 0x0000001bf0147824 */ /* 0x004fe200078e02ff */
[----:B------:R-:W-:Y:S01]  /*8450*/  @!P4 IADD3 R55, R55, -R6, RZ ;  /* 0x800000063737c210 */ /* 0x000fe20007ffe0ff */
[----:B------:R-:W-:Y:S01]  /*8460*/  IMAD R182, R6, R3, R182 ;  /* 0x0000000306b67224 */ /* 0x000fe200078e02b6 */
[----:B------:R-:W-:Y:S01]  /*8470*/  LOP3.LUT R11, R8, 0xcc, RZ, 0xfc, !PT ;  /* 0x000000cc080b7812 */ /* 0x000fe200078efcff */
[----:B------:R-:W-:Y:S01]  /*8480*/  IMAD.HI.U32 R3, R7, R118, RZ ;  /* 0x0000007607037227 */ /* 0x000fe200078e00ff */
[----:B------:R-:W-:-:S02]  /*8490*/  ISETP.GT.U32.AND P4, PT, R6, R55, PT ;  /* 0x000000370600720c */ /* 0x000fc40003f84070 */
[----:B------:R-:W-:Y:S01]  /*84a0*/  IABS R54, R11 ;  /* 0x0000000b00367213 */ /* 0x000fe20000000000 */
[----:B------:R-:W-:Y:S01]  /*84b0*/  @!P6 IMAD.IADD R119, R119, 0x1, -R6 ;  /* 0x000000017777e824 */ /* 0x000fe200078e0a06 */
[----:B------:R-:W-:Y:S01]  /*84c0*/  SHF.R.U32.HI R4, RZ, 0x4, R4 ;  /* 0x00000004ff047819 */ /* 0x000fe20000011604 */
[----:B------:R-:W-:Y:S02]  /*84d0*/  IMAD.MOV R3, RZ, RZ, -R3 ;  /* 0x000000ffff037224 */ /* 0x000fe400078e0a03 */
[----:B------:R-:W-:Y:S01]  /*84e0*/  @!P5 IMAD.MOV R183, RZ, RZ, -R183 ;  /* 0x000000ffffb7d224 */ /* 0x000fe200078e0ab7 */
[C---:B------:R-:W-:Y:S01]  /*84f0*/  ISETP.GT.U32.AND P6, PT, R6.reuse, R119, PT ;  /* 0x000000770600720c */ /* 0x040fe20003fc4070 */
[----:B------:R-:W-:Y:S01]  /*8500*/  IMAD R118, R6, R3, R118 ;  /* 0x0000000306767224 */ /* 0x000fe200078e0276 */
[----:B------:R-:W-:Y:S01]  /*8510*/  ISETP.GE.AND P5, PT, R16, RZ, PT ;  /* 0x000000ff1000720c */ /* 0x000fe20003fa6270 */
[----:B------:R-:W-:Y:S01]  /*8520*/  IMAD.HI.U32 R16, R7, R54, RZ ;  /* 0x0000003607107227 */ /* 0x000fe200078e00ff */
[----:B------:R-:W-:-:S03]  /*8530*/  LOP3.LUT R3, R8, 0xd2, RZ, 0xfc, !PT ;  /* 0x000000d208037812 */ /* 0x000fc600078efcff */
[----:B------:R-:W-:Y:S01]  /*8540*/  @!P3 IMAD.MOV R58, RZ, RZ, -R58 ;  /* 0x000000ffff3ab224 */ /* 0x000fe200078e0a3a */
[C---:B------:R-:W-:Y:S01]  /*8550*/  ISETP.GT.U32.AND P3, PT, R6.reuse, R182, PT ;  /* 0x000000b60600720c */ /* 0x040fe20003f64070 */
[----:B------:R-:W-:Y:S01]  /*8560*/  @!P4 IMAD.IADD R55, R55, 0x1, -R6 ;  /* 0x000000013737c824 */ /* 0x000fe200078e0a06 */
        /* <DEDUP_REMOVED lines=10> */
[----:B------:R-:W-:Y:S01]  /*8610*/  IMAD.WIDE R80, R16, 0x4, R78 ;  /* 0x0000000410507825 */ /* 0x000fe200078e024e */
[----:B------:R-:W-:Y:S02]  /*8620*/  @!P3 IADD3 R182, R182, -R6, RZ ;  /* 0x80000006b6b6b210 */ /* 0x000fe40007ffe0ff */
[----:B------:R-:W-:Y:S01]  /*8630*/  ISETP.GT.U32.AND P5, PT, R6, R54, PT ;  /* 0x000000360600720c */ /* 0x000fe20003fa4070 */
[----:B------:R-:W-:Y:S01]  /*8640*/  IMAD.WIDE R18, R16, 0x4, R70 ;  /* 0x0000000410127825 */ /* 0x000fe200078e0246 */
[----:B------:R2:W-:Y:S01]  /*8650*/  LDGSTS.E [R10+0xb800], [R80.64], P2 ;  /* 0x0b800000500a7fae */ /* 0x0005e20009121846 */
[----:B------:R-:W-:Y:S02]  /*8660*/  ISETP.GE.AND P3, PT, R2, RZ, PT ;  /* 0x000000ff0200720c */ /* 0x000fe40003f66270 */
[----:B-1----:R-:W-:Y:S01]  /*8670*/  IMAD.WIDE R14, R16, 0x4, R74 ;  /* 0x00000004100e7825 */ /* 0x002fe200078e024a */
[----:B------:R1:W-:Y:S01]  /*8680*/  LDGSTS.E [R10+0xba00], [R18.64], P2 ;  /* 0x0ba00000120a7fae */ /* 0x0003e20009121846 */
[----:B------:R-:W-:-:S02]  /*8690*/  LOP3.LUT R2, R8, 0xd4, RZ, 0xfc, !PT ;  /* 0x000000d408027812 */ /* 0x000fc400078efcff */
[----:B---3--:R-:W-:Y:S01]  /*86a0*/  IMAD.WIDE R12, R16, 0x4, R66 ;  /* 0x00000004100c7825 */ /* 0x008fe200078e0242 */
[----:B------:R3:W-:Y:S01]  /*86b0*/  LDGSTS.E [R10+0xbc00], [R14.64], P2 ;  /* 0x0bc000000e0a7fae */ /* 0x0007e20009121846 */
[----:B------:R-:W-:Y:S02]  /*86c0*/  IABS R53, R2 ;  /* 0x0000000200357213 */ /* 0x000fe40000000000 */
[----:B------:R-:W-:Y:S01]  /*86d0*/  @!P4 IMAD.IADD R118, R118, 0x1, -R6 ;  /* 0x000000017676c824 */ /* 0x000fe200078e0a06 */
[----:B------:R1:W-:Y:S01]  /*86e0*/  LDGSTS.E [R10+0xbe00], [R12.64], P2 ;  /* 0x0be000000c0a7fae */ /* 0x0003e20009121846 */
[C---:B------:R-:W-:Y:S01]  /*86f0*/  ISETP.GT.U32.AND P4, PT, R6.reuse, R182, PT ;  /* 0x000000b60600720c */ /* 0x040fe20003f84070 */
[----:B------:R-:W-:Y:S02]  /*8700*/  IMAD.HI.U32 R16, R7, R179, RZ ;  /* 0x000000b307107227 */ /* 0x000fe400078e00ff */
[----:B------:R-:W-:Y:S01]  /*8710*/  ISETP.GT.U32.AND P2, PT, R6, R118, PT ;  /* 0x000000760600720c */ /* 0x000fe20003f44070 */
[----:B------:R1:W-:Y:S01]  /*8720*/  STL.64 [R1+0x140], R18 ;  /* 0x0001401201007387 */ /* 0x0003e20000100a00 */
[----:B------:R-:W-:-:S02]  /*8730*/  IMAD.MOV R16, RZ, RZ, -R16 ;  /* 0x000000ffff107224 */ /* 0x000fc400078e0a10 */
[----:B------:R-:W-:Y:S01]  /*8740*/  @!P6 IMAD.MOV R55, RZ, RZ, -R55 ;  /* 0x000000ffff37e224 */ /* 0x000fe200078e0a37 */
[----:B------:R-:W-:Y:S01]  /*8750*/  ISETP.GE.AND P6, PT, R5, RZ, PT ;  /* 0x000000ff0500720c */ /* 0x000fe20003fc6270 */
[----:B------:R-:W-:Y:S01]  /*8760*/  IMAD R179, R6, R16, R179 ;  /* 0x0000001006b37224 */ /* 0x000fe200078e02b3 */
[----:B------:R-:W-:Y:S01]  /*8770*/  LOP3.LUT R16, R8, 0xdc, RZ, 0xfc, !PT ;  /* 0x000000dc08107812 */ /* 0x000fe200078efcff */
[----:B------:R-:W-:Y:S01]  /*8780*/  @!P5 IMAD.IADD R54, R54, 0x1, -R6 ;  /* 0x000000013636d824 */ /* 0x000fe200078e0a06 */
[----:B------:R3:W-:Y:S01]  /*8790*/  STL.64 [R1+0x160], R14 ;  /* 0x0001600e01007387 */ /* 0x0007e20000100a00 */
[----:B------:R-:W-:-:S03]  /*87a0*/  IMAD.HI.U32 R5, R7, R115, RZ ;  /* 0x0000007307057227 */ /* 0x000fc600078e00ff */
[----:B------:R-:W-:Y:S01]  /*87b0*/  @!P2 IADD3 R118, R118, -R6, RZ ;  /* 0x800000067676a210 */ /* 0x000fe20007ffe0ff */
[----:B------:R-:W-:Y:S01]  /*87c0*/  @!P4 IMAD.IADD R182, R182, 0x1, -R6 ;  /* 0x00000001b6b6c824 */ /* 0x000fe200078e0a06 */
[----:B------:R-:W-:Y:S01]  /*87d0*/  ISETP.GE.AND P4, PT, R11, RZ, PT ;  /* 0x000000ff0b00720c */ /* 0x000fe20003f86270 */
[----:B------:R-:W-:Y:S01]  /*87e0*/  IMAD.MOV R11, RZ, RZ, -R5 ;  /* 0x000000ffff0b7224 */ /* 0x000fe200078e0a05 */
[C---:B------:R-:W-:Y:S01]  /*87f0*/  ISETP.GT.U32.AND P2, PT, R6.reuse, R179, PT ;  /* 0x000000b30600720c */ /* 0x040fe20003f44070 */
[----:B------:R-:W-:Y:S01]  /*8800*/  IMAD.HI.U32 R5, R7, R53, RZ ;  /* 0x0000003507057227 */ /* 0x000fe200078e00ff */
[----:B------:R-:W-:Y:S01]  /*8810*/  ISETP.GT.U32.AND P5, PT, R6, R54, PT ;  /* 0x000000360600720c */ /* 0x000fe20003fa4070 */
[----:B------:R-:W-:Y:S01]  /*8820*/  STL [R1+0x264c], R80 ;  /* 0x00264c5001007387 */ /* 0x000fe20000100800 */
[----:B-1----:R-:W-:Y:S01]  /*8830*/  IABS R18, R16 ;  /* 0x0000001000127213 */ /* 0x002fe20000000000 */
[----:B------:R-:W-:Y:S02]  /*8840*/  IMAD.MOV R5, RZ, RZ, -R5 ;  /* 0x000000ffff057224 */ /* 0x000fe400078e0a05 */
[----:B------:R-:W-:Y:S01]  /*8850*/  @!P6 IMAD.MOV R118, RZ, RZ, -R118 ;  /* 0x000000ffff76e224 */ /* 0x000fe200078e0a76 */
[----:B------:R-:W-:Y:S01]  /*8860*/  ISETP.GE.AND P6, PT, R0, RZ, PT ;  /* 0x000000ff0000720c */ /* 0x000fe20003fc6270 */
[----:B------:R-:W-:Y:S01]  /*8870*/  IMAD R53, R6, R5, R53 ;  /* 0x0000000506357224 */ /* 0x000fe200078e0235 */
[----:B------:R-:W-:Y:S01]  /*8880*/  LOP3.LUT R0, R8, 0xda, RZ, 0xfc, !PT ;  /* 0x000000da08007812 */ /* 0x000fe200078efcff */
[----:B------:R-:W-:Y:S01]  /*8890*/  IMAD R115, R6, R11, R115 ;  /* 0x0000000b06737224 */ /* 0x000fe200078e0273 */
[----:B------:R-:W-:Y:S01]  /*88a0*/  LOP3.LUT R5, R8, 0xd8, RZ, 0xfc, !PT ;  /* 0x000000d808057812 */ /* 0x000fe200078efcff */
[--C-:B------:R-:W-:Y:S01]  /*88b0*/  @!P2 IMAD.IADD R179, R179, 0x1, -R6.reuse ;  /* 0x00000001b3b3a824 */ /* 0x100fe200078e0a06 */
[----:B------:R-:W-:Y:S01]  /*88c0*/  IABS R114, R0 ;  /* 0x0000000000727213 */ /* 0x000fe20000000000 */
[----:B------:R-:W-:Y:S01]  /*88d0*/  @!P5 IMAD.IADD R54, R54, 0x1, -R6 ;  /* 0x000000013636d824 */ /* 0x000fe200078e0a06 */
[C---:B------:R-:W-:Y:S01]  /*88e0*/  ISETP.GT.U32.AND P5, PT, R6.reuse, R53, PT ;  /* 0x000000350600720c */ /* 0x040fe20003fa4070 */
[----:B------:R-:W-:Y:S01]  /*88f0*/  @!P3 IMAD.MOV R182, RZ, RZ, -R182 ;  /* 0x000000ffffb6b224 */ /* 0x000fe200078e0ab6 */
[----:B------:R-:W-:Y:S01]  /*8900*/  ISETP.GT.U32.AND P2, PT, R6, R179, PT ;  /* 0x000000b30600720c */ /* 0x000fe20003f44070 */
[----:B------:R-:W-:Y:S01]  /*8910*/  @!P4 IMAD.MOV R54, RZ, RZ, -R54 ;  /* 0x000000ffff36c224 */ /* 0x000fe200078e0a36 */
[----:B------:R-:W-:Y:S01]  /*8920*/  IABS R178, R5 ;  /* 0x0000000500b27213 */ /* 0x000fe20000000000 */
[----:B------:R-:W-:Y:S01]  /*8930*/  IMAD.WIDE R96, R20, 0x4, R78 ;  /* 0x0000000414607825 */ /* 0x000fe200078e024e */
[----:B------:R-:W-:Y:S01]  /*8940*/  ISETP.GT.U32.AND P3, PT, R6, R115, PT ;  /* 0x000000730600720c */ /* 0x000fe20003f64070 */
[----:B------:R1:W-:Y:S01]  /*8950*/  STL.64 [R1+0x178], R12 ;  /* 0x0001780c01007387 */ /* 0x0003e20000100a00 */
[----:B------:R-:W-:Y:S01]  /*8960*/  ISETP.GE.AND P4, PT, R3, RZ, PT ;  /* 0x000000ff0300720c */ /* 0x000fe20003f86270 */
[----:B------:R-:W-:-:S02]  /*8970*/  IMAD.HI.U32 R11, R7, R178, RZ ;  /* 0x000000b2070b7227 */ /* 0x000fc400078e00ff */
[----:B------:R-:W-:Y:S02]  /*8980*/  STL [R1+0x2648], R81 ;  /* 0x0026485101007387 */ /* 0x000fe40000100800 */
[--C-:B------:R-:W-:Y:S02]  /*8990*/  @!P5 IMAD.IADD R53, R53, 0x1, -R6.reuse ;  /* 0x000000013535d824 */ /* 0x100fe400078e0a06 */
[----:B------:R-:W-:Y:S01]  /*89a0*/  @!P2 IMAD.IADD R179, R179, 0x1, -R6 ;  /* 0x00000001b3b3a824 */ /* 0x000fe200078e0a06 */
[----:B------:R-:W-:Y:S01]  /*89b0*/  ISETP.GE.AND P2, PT, R2, RZ, PT ;  /* 0x000000ff0200720c */ /* 0x000fe20003f46270 */
[----:B------:R-:W-:Y:S01]  /*89c0*/  IMAD.HI.U32 R2, R7, R114, RZ ;  /* 0x0000007207027227 */ /* 0x000fe200078e00ff */
[----:B------:R-:W-:Y:S02]  /*89d0*/  ISETP.GT.U32.AND P5, PT, R6, R53, PT ;  /* 0x000000350600720c */ /* 0x000fe40003fa4070 */
[----:B------:R-:W-:Y:S01]  /*89e0*/  @!P3 IADD3 R115, R115, -R6, RZ ;  /* 0x800000067373b210 */ /* 0x000fe20007ffe0ff */
[----:B------:R-:W-:-:S02]  /*89f0*/  IMAD.MOV R2, RZ, RZ, -R2 ;  /* 0x000000ffff027224 */ /* 0x000fc400078e0a02 */
[----:B------:R-:W-:Y:S01]  /*8a00*/  IMAD.MOV R11, RZ, RZ, -R11 ;  /* 0x000000ffff0b7224 */ /* 0x000fe200078e0a0b */
[C---:B------:R-:W-:Y:S01]  /*8a10*/  ISETP.GT.U32.AND P3, PT, R6.reuse, R115, PT ;  /* 0x000000730600720c */ /* 0x040fe20003f64070 */
[----:B------:R-:W-:Y:S01]  /*8a20*/  IMAD R114, R6, R2, R114 ;  /* 0x0000000206727224 */ /* 0x000fe200078e0272 */
[----:B------:R-:W-:Y:S01]  /*8a30*/  LOP3.LUT R2, R8, 0xe0, RZ, 0xfc, !PT ;  /* 0x000000e008027812 */ /* 0x000fe200078efcff */
[----:B------:R-:W-:Y:S01]  /*8a40*/  IMAD R178, R6, R11, R178 ;  /* 0x0000000b06b27224 */ /* 0x000fe200078e02b2 */
[----:B------:R-:W-:Y:S01]  /*8a50*/  LOP3.LUT R11, R8, 0xe4, RZ, 0xfc, !PT ;  /* 0x000000e4080b7812 */ /* 0x000fe200078efcff */
[----:B------:R-:W-:Y:S01]  /*8a60*/  @!P6 IMAD.MOV R179, RZ, RZ, -R179 ;  /* 0x000000ffffb3e224 */ /* 0x000fe200078e0ab3 */
[----:B------:R-:W-:Y:S01]  /*8a70*/  IABS R175, R2 ;  /* 0x0000000200af7213 */ /* 0x000fe20000000000 */
[----:B------:R-:W-:Y:S01]  /*8a80*/  @!P5 IMAD.IADD R53, R53, 0x1, -R6 ;  /* 0x000000013535d824 */ /* 0x000fe200078e0a06 */
[C---:B------:R-:W-:Y:S01]  /*8a90*/  ISETP.GT.U32.AND P5, PT, R6.reuse, R114, PT ;  /* 0x000000720600720c */ /* 0x040fe20003fa4070 */
[----:B------:R-:W-:Y:S01]  /*8aa0*/  IMAD.HI.U32 R3, R7, R18, RZ ;  /* 0x0000001207037227 */ /* 0x000fe200078e00ff */
[----:B------:R-:W-:-:S03]  /*8ab0*/  ISETP.GT.U32.AND P6, PT, R6, R178, PT ;  /* 0x000000b20600720c */ /* 0x000fc60003fc4070 */
[----:B------:R-:W-:Y:S01]  /*8ac0*/  IMAD.HI.U32 R19, R7, R175, RZ ;  /* 0x000000af07137227 */ /* 0x000fe200078e00ff */
[----:B------:R-:W-:-:S03]  /*8ad0*/  IADD3 R3, -R3, RZ, RZ ;  /* 0x000000ff03037210 */ /* 0x000fc60007ffe1ff */
[----:B------:R-:W-:Y:S01]  /*8ae0*/  @!P3 IMAD.IADD R115, R115, 0x1, -R6 ;  /* 0x000000017373b824 */ /* 0x000fe200078e0a06 */
[----:B------:R-:W-:Y:S01]  /*8af0*/  ISETP.GE.AND P3, PT, R5, RZ, PT ;  /* 0x000000ff0500720c */ /* 0x000fe20003f66270 */
[----:B------:R-:W-:Y:S01]  /*8b00*/  IMAD R18, R6, R3, R18 ;  /* 0x0000000306127224 */ /* 0x000fe200078e0212 */
[----:B------:R-:W-:Y:S01]  /*8b10*/  LOP3.LUT R5, R8, 0xe2, RZ, 0xfc, !PT ;  /* 0x000000e208057812 */ /* 0x000fe200078efcff */
[--C-:B------:R-:W-:Y:S01]  /*8b20*/  @!P5 IMAD.IADD R114, R114, 0x1, -R6.reuse ;  /* 0x000000017272d824 */ /* 0x100fe200078e0a06 */
[----:B------:R-:W-:Y:S01]  /*8b30*/  IADD3 R19, -R19, RZ, RZ ;  /* 0x000000ff13137210 */ /* 0x000fe20007ffe1ff */
[----:B------:R-:W-:Y:S01]  /*8b40*/  @!P6 IMAD.IADD R178, R178, 0x1, -R6 ;  /* 0x00000001b2b2e824 */ /* 0x000fe200078e0a06 */
[----:B------:R-:W-:Y:S01]  /*8b50*/  IABS R111, R5 ;  /* 0x00000005006f7213 */ /* 0x000fe20000000000 */
[----:B------:R-:W-:Y:S01]  /*8b60*/  @!P2 IMAD.MOV R53, RZ, RZ, -R53 ;  /* 0x000000ffff35a224 */ /* 0x000fe200078e0a35 */
[C---:B------:R-:W-:Y:S01]  /*8b70*/  ISETP.GT.U32.AND P5, PT, R6.reuse, R114, PT ;  /* 0x000000720600720c */ /* 0x040fe20003fa4070 */
[C---:B------:R-:W-:Y:S01]  /*8b80*/  IMAD R175, R6.reuse, R19, R175 ;  /* 0x0000001306af7224 */ /* 0x040fe200078e02af */
[C---:B------:R-:W-:Y:S01]  /*8b90*/  ISETP.GT.U32.AND P2, PT, R6.reuse, R18, PT ;  /* 0x000000120600720c */ /* 0x040fe20003f44070 */
[----:B------:R-:W-:Y:S01]  /*8ba0*/  @!P4 IMAD.MOV R115, RZ, RZ, -R115 ;  /* 0x000000ffff73c224 */ /* 0x000fe200078e0a73 */
[----:B------:R-:W-:Y:S01]  /*8bb0*/  ISETP.GT.U32.AND P6, PT, R6, R178, PT ;  /* 0x000000b20600720c */ /* 0x000fe20003fc4070 */
[----:B------:R-:W-:Y:S01]  /*8bc0*/  IMAD.WIDE R22, R20, 0x4, R70 ;  /* 0x0000000414167825 */ /* 0x000fe200078e0246 */
[----:B------:R-:W-:-:S02]  /*8bd0*/  ISETP.GE.AND P4, PT, R0, RZ, PT ;  /* 0x000000ff0000720c */ /* 0x000fc40003f86270 */
[----:B------:R-:W-:Y:S01]  /*8be0*/  IABS R3, R11 ;  /* 0x0000000b00037213 */ /* 0x000fe20000000000 */
[----:B------:R-:W-:-:S04]  /*8bf0*/  IMAD.HI.U32 R0, R7, R111, RZ ;  /* 0x0000006f07007227 */ /* 0x000fc800078e00ff */
[----:B------:R-:W-:Y:S01]  /*8c00*/  @!P5 IMAD.IADD R114, R114, 0x1, -R6 ;  /* 0x000000017272d824 */ /* 0x000fe200078e0a06 */
[----:B------:R-:W-:Y:S01]  /*8c10*/  ISETP.GT.U32.AND P5, PT, R6, R175, PT ;  /* 0x000000af0600720c */ /* 0x000fe20003fa4070 */
[----:B------:R-:W-:Y:S02]  /*8c20*/  IMAD.MOV R0, RZ, RZ, -R0 ;  /* 0x000000ffff007224 */ /* 0x000fe400078e0a00 */
[--C-:B------:R-:W-:Y:S02]  /*8c30*/  @!P2 IMAD.IADD R18, R18, 0x1, -R6.reuse ;  /* 0x000000011212a824 */ /* 0x100fe400078e0a06 */
[----:B------:R-:W-:Y:S01]  /*8c40*/  @!P6 IMAD.IADD R178, R178, 0x1, -R6 ;  /* 0x00000001b2b2e824 */ /* 0x000fe200078e0a06 */
[----:B------:R-:W-:Y:S01]  /*8c50*/  ISETP.GE.AND P6, PT, R16, RZ, PT ;  /* 0x000000ff1000720c */ /* 0x000fe20003fc6270 */
[C---:B------:R-:W-:Y:S01]  /*8c60*/  IMAD R111, R6.reuse, R0, R111 ;  /* 0x00000000066f7224 */ /* 0x040fe200078e026f */
[----:B------:R-:W-:Y:S01]  /*8c70*/  ISETP.GT.U32.AND P2, PT, R6, R18, PT ;  /* 0x000000120600720c */ /* 0x000fe20003f44070 */
[----:B------:R-:W-:Y:S01]  /*8c80*/  IMAD.HI.U32 R16, R7, R3, RZ ;  /* 0x0000000307107227 */ /* 0x000fe200078e00ff */
[----:B------:R-:W-:-:S02]  /*8c90*/  @!P3 IADD3 R178, -R178, RZ, RZ ;  /* 0x000000ffb2b2b210 */ /* 0x000fc40007ffe1ff */
[----:B------:R-:W-:Y:S01]  /*8ca0*/  ISETP.GT.U32.AND P3, PT, R6, R111, PT ;  /* 0x0000006f0600720c */ /* 0x000fe20003f64070 */
[----:B------:R-:W-:Y:S02]  /*8cb0*/  @!P5 IMAD.IADD R175, R175, 0x1, -R6 ;  /* 0x00000001afafd824 */ /* 0x000fe400078e0a06 */
[----:B------:R-:W-:Y:S02]  /*8cc0*/  IMAD.MOV R16, RZ, RZ, -R16 ;  /* 0x000000ffff107224 */ /* 0x000fe400078e0a10 */
[----:B------:R-:W-:Y:S01]  /*8cd0*/  @!P4 IMAD.MOV R114, RZ, RZ, -R114 ;  /* 0x000000ffff72c224 */ /* 0x000fe200078e0a72 */
[----:B------:R-:W-:Y:S01]  /*8ce0*/  ISETP.GE.AND P4, PT, R2, RZ, PT ;  /* 0x000000ff0200720c */ /* 0x000fe20003f86270 */
[C---:B------:R-:W-:Y:S01]  /*8cf0*/  IMAD R2, R6.reuse, R16, R3 ;  /* 0x0000001006027224 */ /* 0x040fe200078e0203 */
[----:B------:R-:W-:Y:S01]  /*8d00*/  ISETP.GT.U32.AND P5, PT, R6, R175, PT ;  /* 0x000000af0600720c */ /* 0x000fe20003fa4070 */
[----:B------:R-:W-:Y:S01]  /*8d10*/  IMAD.HI.U32 R0, R7, R174, RZ ;  /* 0x000000ae07007227 */ /* 0x000fe200078e00ff */
[----:B------:R-:W-:-:S03]  /*8d20*/  LOP3.LUT R16, R8, 0xea, RZ, 0xfc, !PT ;  /* 0x000000ea08107812 */ /* 0x000fc600078efcff */
[----:B------:R-:W-:Y:S01]  /*8d30*/  @!P2 IMAD.IADD R18, R18, 0x1, -R6 ;  /* 0x000000011212a824 */ /* 0x000fe200078e0a06 */
[C---:B------:R-:W-:Y:S01]  /*8d40*/  ISETP.GT.U32.AND P2, PT, R6.reuse, R2, PT ;  /* 0x000000020600720c */ /* 0x040fe20003f44070 */
[----:B------:R-:W-:Y:S01]  /*8d50*/  IMAD.MOV R0, RZ, RZ, -R0 ;  /* 0x000000ffff007224 */ /* 0x000fe200078e0a00 */
[----:B------:R-:W-:Y:S01]  /*8d60*/  IABS R110, R16 ;  /* 0x00000010006e7213 */ /* 0x000fe20000000000 */
[----:B------:R-:W-:Y:S02]  /*8d70*/  @!P3 IMAD.IADD R111, R111, 0x1, -R6 ;  /* 0x000000016f6fb824 */ /* 0x000fe400078e0a06 */
[----:B------:R-:W-:Y:S01]  /*8d80*/  IMAD R174, R6, R0, R174 ;  /* 0x0000000006ae7224 */ /* 0x000fe200078e02ae */
[----:B------:R-:W-:Y:S01]  /*8d90*/  LOP3.LUT R0, R8, 0xec, RZ, 0xfc, !PT ;  /* 0x000000ec08007812 */ /* 0x000fe200078efcff */
[----:B------:R-:W-:Y:S01]  /*8da0*/  @!P5 IMAD.IADD R175, R175, 0x1, -R6 ;  /* 0x00000001afafd824 */ /* 0x000fe200078e0a06 */
[C---:B------:R-:W-:Y:S01]  /*8db0*/  ISETP.GT.U32.AND P3, PT, R6.reuse, R111, PT ;  /* 0x0000006f0600720c */ /* 0x040fe20003f64070 */
[----:B------:R-:W-:Y:S01]  /*8dc0*/  @!P6 IMAD.MOV R18, RZ, RZ, -R18 ;  /* 0x000000ffff12e224 */ /* 0x000fe200078e0a12 */
[----:B------:R-:W-:Y:S01]  /*8dd0*/  ISETP.GT.U32.AND P5, PT, R6, R174, PT ;  /* 0x000000ae0600720c */ /* 0x000fe20003fa4070 */
[----:B------:R-:W-:Y:S01]  /*8de0*/  IMAD.HI.U32 R19, R7, R110, RZ ;  /* 0x0000006e07137227 */ /* 0x000fe200078e00ff */
[----:B------:R-:W-:-:S02]  /*8df0*/  IABS R3, R0 ;  /* 0x0000000000037213 */ /* 0x000fc40000000000 */
[----:B------:R-:W-:Y:S01]  /*8e00*/  @!P2 IADD3 R2, R2, -R6, RZ ;  /* 0x800000060202a210 */ /* 0x000fe20007ffe0ff */
[----:B------:R-:W-:Y:S01]  /*8e10*/  @!P4 IMAD.MOV R175, RZ, RZ, -R175 ;  /* 0x000000ffffafc224 */ /* 0x000fe200078e0aaf */
[----:B------:R-:W-:Y:S01]  /*8e20*/  LOP3.LUT P6, RZ, R4, 0x1, RZ, 0xc0, !PT ;  /* 0x0000000104ff7812 */ /* 0x000fe200078cc0ff */
[----:B------:R-:W-:Y:S01]  /*8e30*/  IMAD.HI.U32 R4, R7, R3, RZ ;  /* 0x0000000307047227 */ /* 0x000fe200078e00ff */
[----:B------:R-:W-:Y:S01]  /*8e40*/  ISETP.GT.U32.AND P2, PT, R6, R2, PT ;  /* 0x000000020600720c */ /* 0x000fe20003f44070 */
[----:B------:R-:W-:Y:S01]  /*8e50*/  STL [R1+0x2650], R18 ;  /* 0x0026501201007387 */ /* 0x000fe20000100800 */
[----:B------:R-:W-:Y:S01]  /*8e60*/  ISETP.GE.AND P4, PT, R5, RZ, PT ;  /* 0x000000ff0500720c */ /* 0x000fe20003f86270 */
[--C-:B------:R-:W-:Y:S01]  /*8e70*/  @!P3 IMAD.IADD R111, R111, 0x1, -R6.reuse ;  /* 0x000000016f6fb824 */ /* 0x100fe200078e0a06 */
[----:B------:R-:W-:Y:S01]  /*8e80*/  ISETP.GE.AND P3, PT, R11, RZ, PT ;  /* 0x000000ff0b00720c */ /* 0x000fe20003f66270 */
[----:B------:R-:W-:Y:S01]  /*8e90*/  @!P5 IMAD.IADD R174, R174, 0x1, -R6 ;  /* 0x00000001aeaed824 */ /* 0x000fe200078e0a06 */
[C---:B------:R-:W-:Y:S01]  /*8ea0*/  LOP3.LUT R5, R8.reuse, 0xf2, RZ, 0xfc, !PT ;  /* 0x000000f208057812 */ /* 0x040fe200078efcff */
[----:B------:R-:W-:Y:S01]  /*8eb0*/  IMAD.MOV R4, RZ, RZ, -R4 ;  /* 0x000000ffff047224 */ /* 0x000fe200078e0a04 */
[----:B------:R-:W-:Y:S01]  /*8ec0*/  LOP3.LUT R11, R8, 0xf0, RZ, 0xfc, !PT ;  /* 0x000000f0080b7812 */ /* 0x000fe200078efcff */
[----:B------:R-:W-:Y:S01]  /*8ed0*/  IMAD.MOV R19, RZ, RZ, -R19 ;  /* 0x000000ffff137224 */ /* 0x000fe200078e0a13 */
[C---:B------:R-:W-:Y:S01]  /*8ee0*/  ISETP.GT.U32.AND P5, PT, R6.reuse, R174, PT ;  /* 0x000000ae0600720c */ /* 0x040fe20003fa4070 */
[----:B------:R-:W-:Y:S01]  /*8ef0*/  IMAD R3, R6, R4, R3 ;  /* 0x0000000406037224 */ /* 0x000fe200078e0203 */
[----:B------:R-:W-:Y:S01]  /*8f00*/  SHF.R.U64 R4, R9, 0x1c, RZ ;  /* 0x0000001c09047819 */ /* 0x000fe200000012ff */
[----:B------:R-:W-:Y:S01]  /*8f10*/  @!P2 IMAD.IADD R2, R2, 0x1, -R6 ;  /* 0x000000010202a824 */ /* 0x000fe200078e0a06 */
[----:B------:R-:W-:Y:S01]  /*8f20*/  IABS R107, R5 ;  /* 0x00000005006b7213 */ /* 0x000fe20000000000 */
[C---:B------:R-:W-:Y:S01]  /*8f30*/  IMAD R110, R6.reuse, R19, R110 ;  /* 0x00000013066e7224 */ /* 0x040fe200078e026e */
[----:B------:R-:W-:Y:S01]  /*8f40*/  @!P4 IADD3 R111, -R111, RZ, RZ ;  /* 0x000000ff6f6fc210 */ /* 0x000fe20007ffe1ff */
[----:B------:R-:W-:Y:S01]  /*8f50*/  @!P3 IMAD.MOV R2, RZ, RZ, -R2 ;  /* 0x000000ffff02b224 */ /* 0x000fe200078e0a02 */
[----:B------:R-:W-:Y:S01]  /*8f60*/  ISETP.GT.U32.AND P3, PT, R6, R3, PT ;  /* 0x000000030600720c */ /* 0x000fe20003f64070 */
[----:B---3--:R-:W-:Y:S01]  /*8f70*/  IMAD.WIDE R14, R20, 0x4, R74 ;  /* 0x00000004140e7825 */ /* 0x008fe200078e024a */
[----:B------:R-:W-:Y:S01]  /*8f80*/  ISETP.GT.U32.AND P2, PT, R6, R110, PT ;  /* 0x0000006e0600720c */ /* 0x000fe20003f44070 */
[----:B------:R3:W-:Y:S01]  /*8f90*/  LDGSTS.E [R10+0xd800], [R96.64], P6 ;  /* 0x0d800000600a7fae */ /* 0x0007e2000b121846 */
[----:B------:R-:W-:Y:S01]  /*8fa0*/  LOP3.LUT P4, RZ, R4, 0x1, RZ, 0xc0, !PT ;  /* 0x0000000104ff7812 */ /* 0x000fe2000788c0ff */
[----:B------:R-:W-:Y:S01]  /*8fb0*/  @!P5 IMAD.IADD R174, R174, 0x1, -R6 ;  /* 0x00000001aeaed824 */ /* 0x000fe200078e0a06 */
[----:B------:R-:W-:Y:S01]  /*8fc0*/  ISETP.GE.AND P5, PT, R17, RZ, PT ;  /* 0x000000ff1100720c */ /* 0x000fe20003fa6270 */
[----:B------:R-:W-:Y:S01]  /*8fd0*/  IMAD.HI.U32 R4, R7, R107, RZ ;  /* 0x0000006b07047227 */ /* 0x000fe200078e00ff */
[----:B------:R-:W-:Y:S01]  /*8fe0*/  IABS R171, R11 ;  /* 0x0000000b00ab7213 */ /* 0x000fe20000000000 */
[----:B------:R1:W-:Y:S02]  /*8ff0*/  LDGSTS.E [R10+0xda00], [R22.64], P6 ;  /* 0x0da00000160a7fae */ /* 0x0003e4000b121846 */
[----:B------:R-:W-:-:S02]  /*9000*/  IMAD.MOV R4, RZ, RZ, -R4 ;  /* 0x000000ffff047224 */ /* 0x000fc400078e0a04 */
[--C-:B------:R-:W-:Y:S01]  /*9010*/  @!P3 IMAD.IADD R3, R3, 0x1, -R6.reuse ;  /* 0x000000010303b824 */ /* 0x100fe200078e0a06 */
[----:B------:R2:W-:Y:S01]  /*9020*/  LDGSTS.E [R10+0xdc00], [R14.64], P6 ;  /* 0x0dc000000e0a7fae */ /* 0x0005e2000b121846 */
[----:B------:R-:W-:Y:S02]  /*9030*/  @!P2 IMAD.IADD R110, R110, 0x1, -R6 ;  /* 0x000000016e6ea824 */ /* 0x000fe400078e0a06 */
[C---:B------:R-:W-:Y:S01]  /*9040*/  IMAD R107, R6.reuse, R4, R107 ;  /* 0x00000004066b7224 */ /* 0x040fe200078e026b */
[C---:B------:R-:W-:Y:S01]  /*9050*/  ISETP.GT.U32.AND P3, PT, R6.reuse, R3, PT ;  /* 0x000000030600720c */ /* 0x040fe20003f64070 */
[----:B------:R-:W-:Y:S01]  /*9060*/  IMAD.HI.U32 R19, R7, R171, RZ ;  /* 0x000000ab07137227 */ /* 0x000fe200078e00ff */
[----:B------:R-:W-:Y:S01]  /*9070*/  ISETP.GT.U32.AND P2, PT, R6, R110, PT ;  /* 0x0000006e0600720c */ /* 0x000fe20003f44070 */
[----:B------:R2:W-:Y:S01]  /*9080*/  STL [R1+0x2654], R2 ;  /* 0x0026540201007387 */ /* 0x0005e20000100800 */
[----:B------:R-:W-:Y:S01]  /*9090*/  SHF.R.U64 R4, R9, 0x18, RZ ;  /* 0x0000001809047819 */ /* 0x000fe200000012ff */
[----:B-1----:R-:W-:-:S02]  /*90a0*/  IMAD.WIDE R12, R20, 0x4, R66 ;  /* 0x00000004140c7825 */ /* 0x002fc400078e0242 */
[----:B------:R1:W-:Y:S02]  /*90b0*/  STL.64 [R1+0x78], R22 ;  /* 0x0000781601007387 */ /* 0x0003e40000100a00 */
[----:B------:R-:W-:Y:S01]  /*90c0*/  @!P5 IMAD.MOV R174, RZ, RZ, -R174 ;  /* 0x000000ffffaed224 */ /* 0x000fe200078e0aae */
[----:B------:R-:W-:Y:S01]  /*90d0*/  ISETP.GT.U32.AND P5, PT, R6, R107, PT ;  /* 0x0000006b0600720c */ /* 0x000fe20003fa4070 */
[----:B------:R-:W-:Y:S01]  /*90e0*/  IMAD.MOV R17, RZ, RZ, -R19 ;  /* 0x000000ffff117224 */ /* 0x000fe200078e0a13 */
[----:B------:R1:W-:Y:S01]  /*90f0*/  LDGSTS.E [R10+0xde00], [R12.64], P6 ;  /* 0x0de000000c0a7fae */ /* 0x0003e2000b121846 */
[----:B------:R-:W-:Y:S01]  /*9100*/  ISETP.GE.AND P6, PT, R16, RZ, PT ;  /* 0x000000ff1000720c */ /* 0x000fe20003fc6270 */
[--C-:B------:R-:W-:Y:S01]  /*9110*/  @!P3 IMAD.IADD R3, R3, 0x1, -R6.reuse ;  /* 0x000000010303b824 */ /* 0x100fe200078e0a06 */
[----:B------:R-:W-:Y:S01]  /*9120*/  SHF.R.U64 R16, R9, 0x14, RZ ;  /* 0x0000001409107819 */ /* 0x000fe200000012ff */
[----:B------:R-:W-:Y:S01]  /*9130*/  IMAD R171, R6, R17, R171 ;  /* 0x0000001106ab7224 */ /* 0x000fe200078e02ab */
[----:B------:R-:W-:Y:S01]  /*9140*/  IABS R17, R52 ;  /* 0x0000003400117213 */ /* 0x000fe20000000000 */
[----:B------:R-:W-:Y:S01]  /*9150*/  IMAD R19, R240, 0x23, RZ ;  /* 0x00000023f0137824 */ /* 0x000fe200078e02ff */
[----:B------:R-:W-:Y:S01]  /*9160*/  LOP3.LUT P3, RZ, R16, 0x1, RZ, 0xc0, !PT ;  /* 0x0000000110ff7812 */ /* 0x000fe2000786c0ff */
[----:B------:R1:W-:Y:S01]  /*9170*/  STL.64 [R1+0x80], R14 ;  /* 0x0000800e01007387 */ /* 0x0003e20000100a00 */
[----:B------:R-:W-:Y:S01]  /*9180*/  @!P2 IADD3 R110, R110, -R6, RZ ;  /* 0x800000066e6ea210 */ /* 0x000fe20007ffe0ff */
[----:B------:R-:W-:Y:S01]  /*9190*/  IMAD.MOV.U32 R16, RZ, RZ, R17 ;  /* 0x000000ffff107224 */ /* 0x000fe200078e0011 */
[----:B------:R-:W-:Y:S01]  /*91a0*/  ISETP.GT.U32.AND P2, PT, R6, R171, PT ;  /* 0x000000ab0600720c */ /* 0x000fe20003f44070 */
[----:B------:R-:W-:Y:S01]  /*91b0*/  @!P5 IMAD.IADD R107, R107, 0x1, -R6 ;  /* 0x000000016b6bd824 */ /* 0x000fe200078e0a06 */
[----:B------:R-:W-:Y:S01]  /*91c0*/  STL [R1+0x2658], R97 ;  /* 0x0026586101007387 */ /* 0x000fe20000100800 */
[----:B------:R-:W-:Y:S01]  /*91d0*/  IMAD.HI.U32 R17, R7, R16, RZ ;  /* 0x0000001007117227 */ /* 0x000fe200078e00ff */
[----:B--2---:R-:W-:-:S02]  /*91e0*/  LOP3.LUT R2, R164, 0x3f, RZ, 0xc0, !PT ;  /* 0x0000003fa4027812 */ /* 0x004fc400078ec0ff */
[----:B------:R-:W-:Y:S01]  /*91f0*/  ISETP.GT.U32.AND P5, PT, R6, R107, PT ;  /* 0x0000006b0600720c */ /* 0x000fe20003fa4070 */
[----:B------:R-:W-:Y:S01]  /*9200*/  @!P6 IMAD.MOV R110, RZ, RZ, -R110 ;  /* 0x000000ffff6ee224 */ /* 0x000fe200078e0a6e */
[----:B------:R-:W-:Y:S01]  /*9210*/  LOP3.LUT P6, RZ, R4, 0x1, RZ, 0xc0, !PT ;  /* 0x0000000104ff7812 */ /* 0x000fe200078cc0ff */
[----:B------:R-:W-:Y:S01]  /*9220*/  IMAD R4, R240, 0x1f, RZ ;  /* 0x0000001ff0047824 */ /* 0x000fe200078e02ff */
[----:B------:R-:W-:Y:S01]  /*9230*/  IADD3 R17, -R17, RZ, RZ ;  /* 0x000000ff11117210 */ /* 0x000fe20007ffe1ff */
[--C-:B------:R-:W-:Y:S01]  /*9240*/  IMAD.WIDE R128, R19, 0x4, R78.reuse ;  /* 0x0000000413807825 */ /* 0x100fe200078e024e */
[----:B------:R2:W-:Y:S03]  /*9250*/  STL.64 [R1+0x88], R12 ;  /* 0x0000880c01007387 */ /* 0x0005e60000100a00 */
[----:B------:R-:W-:-:S04]  /*9260*/  IMAD.WIDE R112, R4, 0x4, R78 ;  /* 0x0000000404707825 */ /* 0x000fc800078e024e */
[C---:B------:R-:W-:Y:S01]  /*9270*/  IMAD.WIDE R26, R4.reuse, 0x4, R70 ;  /* 0x00000004041a7825 */ /* 0x040fe200078e0246 */
[----:B------:R2:W-:Y:S03]  /*9280*/  LDGSTS.E [R10+0xf800], [R112.64], !P1 ;  /* 0x0f800000700a7fae */ /* 0x0005e6000c921846 */
[C---:B----4-:R-:W-:Y:S01]  /*9290*/  IMAD.WIDE R24, R4.reuse, 0x4, R74 ;  /* 0x0000000404187825 */ /* 0x050fe200078e024a */
[----:B------:R4:W-:Y:S03]  /*92a0*/  LDGSTS.E [R10+0xfa00], [R26.64], !P1 ;  /* 0x0fa000001a0a7fae */ /* 0x0009e6000c921846 */
[----:B-1----:R-:W-:Y:S01]  /*92b0*/  IMAD.WIDE R22, R4, 0x4, R66 ;  /* 0x0000000404167825 */ /* 0x002fe200078e0242 */
[----:B------:R1:W-:Y:S01]  /*92c0*/  LDGSTS.E [R10+0xfc00], [R24.64], !P1 ;  /* 0x0fc00000180a7fae */ /* 0x0003e2000c921846 */
[----:B------:R-:W-:-:S02]  /*92d0*/  LOP3.LUT R4, R8, 0xfa, RZ, 0xfc, !PT ;  /* 0x000000fa08047812 */ /* 0x000fc400078efcff */
[----:B------:R-:W-:Y:S01]  /*92e0*/  IMAD R16, R6, R17, R16 ;  /* 0x0000001106107224 */ /* 0x000fe200078e0210 */
[----:B------:R1:W-:Y:S01]  /*92f0*/  LDGSTS.E [R10+0xfe00], [R22.64], !P1 ;  /* 0x0fe00000160a7fae */ /* 0x0003e2000c921846 */
[C---:B------:R-:W-:Y:S01]  /*9300*/  IMAD.WIDE R20, R19.reuse, 0x4, R70 ;  /* 0x0000000413147825 */ /* 0x040fe200078e0246 */
[----:B------:R-:W-:Y:S02]  /*9310*/  IABS R106, R4 ;  /* 0x00000004006a7213 */ /* 0x000fe40000000000 */
[----:B------:R1:W-:Y:S01]  /*9320*/  LDGSTS.E [R10+0x11800], [R128.64], P4 ;  /* 0x11800000800a7fae */ /* 0x0003e2000a121846 */
[----:B------:R-:W-:Y:S01]  /*9330*/  IMAD.WIDE R14, R19, 0x4, R74 ;  /* 0x00000004130e7825 */ /* 0x000fe200078e024a */
[----:B------:R-:W-:Y:S02]  /*9340*/  SHF.R.U64 R17, R9, 0xc, RZ ;  /* 0x0000000c09117819 */ /* 0x000fe400000012ff */
[----:B------:R1:W-:Y:S01]  /*9350*/  LDGSTS.E [R10+0x11a00], [R20.64], P4 ;  /* 0x11a00000140a7fae */ /* 0x0003e2000a121846 */
[----:B------:R-:W-:Y:S01]  /*9360*/  @!P2 IMAD.IADD R171, R171, 0x1, -R6 ;  /* 0x00000001ababa824 */ /* 0x000fe200078e0a06 */
[----:B------:R-:W-:Y:S01]  /*9370*/  ISETP.GE.AND P2, PT, R0, RZ, PT ;  /* 0x000000ff0000720c */ /* 0x000fe20003f46270 */
[----:B--2---:R-:W-:Y:S01]  /*9380*/  IMAD.WIDE R12, R19, 0x4, R66 ;  /* 0x00000004130c7825 */ /* 0x004fe200078e0242 */
[----:B------:R-:W-:Y:S01]  /*9390*/  SHF.R.U64 R0, R9, 0x10, RZ ;  /* 0x0000001009007819 */ /* 0x000fe200000012ff */
[----:B------:R2:W-:Y:S01]  /*93a0*/  LDGSTS.E [R10+0x11c00], [R14.64], P4 ;  /* 0x11c000000e0a7fae */ /* 0x0005e2000a121846 */
[C---:B------:R-:W-:Y:S01]  /*93b0*/  ISETP.GT.U32.AND P1, PT, R6.reuse, R171, PT ;  /* 0x000000ab0600720c */ /* 0x040fe20003f24070 */
[--C-:B------:R-:W-:Y:S01]  /*93c0*/  @!P5 IMAD.IADD R107, R107, 0x1, -R6.reuse ;  /* 0x000000016b6bd824 */ /* 0x100fe200078e0a06 */
[----:B------:R-:W-:Y:S01]  /*93d0*/  ISETP.GT.U32.AND P5, PT, R6, R16, PT ;  /* 0x000000100600720c */ /* 0x000fe20003fa4070 */
[----:B------:R1:W-:Y:S01]  /*93e0*/  LDGSTS.E [R10+0x11e00], [R12.64], P4 ;  /* 0x11e000000c0a7fae */ /* 0x0003e2000a121846 */
[----:B------:R-:W-:Y:S01]  /*93f0*/  LOP3.LUT P4, RZ, R0, 0x1, RZ, 0xc0, !PT ;  /* 0x0000000100ff7812 */ /* 0x000fe2000788c0ff */
[----:B------:R-:W-:Y:S01]  /*9400*/  IMAD.SHL.U32 R252, R2, 0x4, RZ ;  /* 0x0000000402fc7824 */ /* 0x000fe200078e00ff */
[----:B------:R-:W-:Y:S01]  /*9410*/  LOP3.LUT R0, R8, 0xf8, RZ, 0xfc, !PT ;  /* 0x000000f808007812 */ /* 0x000fe200078efcff */
[----:B------:R-:W-:Y:S02]  /*9420*/  STL.64 [R1+0x98], R26 ;  /* 0x0000981a01007387 */ /* 0x000fe40000100a00 */
[----:B------:R-:W-:Y:S01]  /*9430*/  @!P2 IMAD.MOV R3, RZ, RZ, -R3 ;  /* 0x000000ffff03a224 */ /* 0x000fe200078e0a03 */
[----:B------:R-:W-:Y:S01]  /*9440*/  IABS R170, R0 ;  /* 0x0000000000aa7213 */ /* 0x000fe20000000000 */
[----:B------:R-:W-:Y:S01]  /*9450*/  STL.64 [R1+0xa8], R24 ;  /* 0x0000a81801007387 */ /* 0x000fe20000100a00 */
[----:B------:R-:W-:Y:S01]  /*9460*/  ISETP.GE.AND P2, PT, R11, RZ, PT ;  /* 0x000000ff0b00720c */ /* 0x000fe20003f46270 */
[--C-:B------:R-:W-:Y:S01]  /*9470*/  @!P1 IMAD.IADD R171, R171, 0x1, -R6.reuse ;  /* 0x00000001abab9824 */ /* 0x100fe200078e0a06 */
[----:B------:R-:W-:Y:S01]  /*9480*/  ISETP.GE.AND P1, PT, R5, RZ, PT ;  /* 0x000000ff0500720c */ /* 0x000fe20003f26270 */
[----:B------:R-:W-:Y:S01]  /*9490*/  @!P5 IMAD.IADD R16, R16, 0x1, -R6 ;  /* 0x000000011010d824 */ /* 0x000fe200078e0a06 */
[----:B------:R-:W-:Y:S01]  /*94a0*/  STL.64 [R1+0xb0], R22 ;  /* 0x0000b01601007387 */ /* 0x000fe20000100a00 */
[----:B------:R-:W-:Y:S01]  /*94b0*/  IMAD.HI.U32 R11, R7, R170, RZ ;  /* 0x000000aa070b7227 */ /* 0x000fe200078e00ff */
[----:B------:R-:W-:-:S02]  /*94c0*/  LOP3.LUT R252, R252, 0x110, R239, 0x78, !PT ;  /* 0x00000110fcfc7812 */ /* 0x000fc400078e78ef */
[----:B------:R1:W-:Y:S01]  /*94d0*/  STL.64 [R1+0xc8], R20 ;  /* 0x0000c81401007387 */ /* 0x0003e20000100a00 */
[C---:B------:R-:W-:Y:S01]  /*94e0*/  ISETP.GT.U32.AND P5, PT, R6.reuse, R16, PT ;  /* 0x000000100600720c */ /* 0x040fe20003fa4070 */
[----:B------:R-:W-:Y:S02]  /*94f0*/  IMAD.HI.U32 R5, R7, R106, RZ ;  /* 0x0000006a07057227 */ /* 0x000fe400078e00ff */
[----:B------:R2:W-:Y:S02]  /*9500*/  STL.64 [R1+0xd8], R14 ;  /* 0x0000d80e01007387 */ /* 0x0005e40000100a00 */
[----:B------:R-:W-:Y:S02]  /*9510*/  IMAD.MOV R11, RZ, RZ, -R11 ;  /* 0x000000ffff0b7224 */ /* 0x000fe400078e0a0b */
[----:B------:R2:W-:Y:S01]  /*9520*/  STL.64 [R1+0xe0], R12 ;  /* 0x0000e00c01007387 */ /* 0x0005e20000100a00 */
[----:B------:R-:W-:Y:S02]  /*9530*/  IMAD.MOV R5, RZ, RZ, -R5 ;  /* 0x000000ffff057224 */ /* 0x000fe400078e0a05 */
[----:B------:R-:W-:Y:S01]  /*9540*/  IMAD R170, R6, R11, R170 ;  /* 0x0000000b06aa7224 */ /* 0x000fe200078e02aa */
[----:B-1----:R-:W-:Y:S01]  /*9550*/  LOP3.LUT R20, R8, 0xfc, RZ, 0xfc, !PT ;  /* 0x000000fc08147812 */ /* 0x002fe200078efcff */
[----:B------:R-:W-:Y:S01]  /*9560*/  IMAD R21, R240, 0x27, RZ ;  /* 0x00000027f0157824 */ /* 0x000fe200078e02ff */
[----:B------:R-:W-:Y:S01]  /*9570*/  SHF.R.U64 R11, R9, 0x8, RZ ;  /* 0x00000008090b7819 */ /* 0x000fe200000012ff */
[----:B------:R-:W-:Y:S01]  /*9580*/  IMAD R106, R6, R5, R106 ;  /* 0x00000005066a7224 */ /* 0x000fe200078e026a */
[----:B------:R-:W-:Y:S01]  /*9590*/  IABS R19, R20 ;  /* 0x0000001400137213 */ /* 0x000fe20000000000 */
[----:B------:R-:W-:Y:S01]  /*95a0*/  IMAD.WIDE R144, R21, 0x4, R78 ;  /* 0x0000000415907825 */ /* 0x000fe200078e024e */
[----:B------:R-:W-:-:S03]  /*95b0*/  SHF.R.U64 R9, R9, 0x4, RZ ;  /* 0x0000000409097819 */ /* 0x000fc600000012ff */
[C---:B------:R-:W-:Y:S01]  /*95c0*/  IMAD.WIDE R22, R21.reuse, 0x4, R70 ;  /* 0x0000000415167825 */ /* 0x040fe200078e0246 */
[----:B------:R1:W-:Y:S03]  /*95d0*/  LDGSTS.E [R10+0x13800], [R144.64], P6 ;  /* 0x13800000900a7fae */ /* 0x0003e6000b121846 */
[C---:B--2---:R-:W-:Y:S01]  /*95e0*/  IMAD.WIDE R14, R21.reuse, 0x4, R74 ;  /* 0x00000004150e7825 */ /* 0x044fe200078e024a */
[----:B------:R2:W-:Y:S03]  /*95f0*/  LDGSTS.E [R10+0x13a00], [R22.64], P6 ;  /* 0x13a00000160a7fae */ /* 0x0005e6000b121846 */
[----:B------:R-:W-:Y:S01]  /*9600*/  IMAD.WIDE R12, R21, 0x4, R66 ;  /* 0x00000004150c7825 */ /* 0x000fe200078e0242 */
[----:B------:R1:W-:Y:S03]  /*9610*/  LDGSTS.E [R10+0x13c00], [R14.64], P6 ;  /* 0x13c000000e0a7fae */ /* 0x0003e6000b121846 */
[----:B------:R-:W-:Y:S01]  /*9620*/  @!P2 IMAD.MOV R171, RZ, RZ, -R171 ;  /* 0x000000ffffaba224 */ /* 0x000fe200078e0aab */
[----:B------:R1:W-:Y:S01]  /*9630*/  LDGSTS.E [R10+0x13e00], [R12.64], P6 ;  /* 0x13e000000c0a7fae */ /* 0x0003e2000b121846 */
[----:B------:R-:W-:Y:S01]  /*9640*/  ISETP.GT.U32.AND P2, PT, R6, R170, PT ;  /* 0x000000aa0600720c */ /* 0x000fe20003f44070 */
[----:B------:R-:W-:Y:S01]  /*9650*/  @!P1 IMAD.MOV R107, RZ, RZ, -R107 ;  /* 0x000000ffff6b9224 */ /* 0x000fe200078e0a6b */
[----:B------:R-:W-:Y:S01]  /*9660*/  LOP3.LUT P6, RZ, R17, 0x1, RZ, 0xc0, !PT ;  /* 0x0000000111ff7812 */ /* 0x000fe200078cc0ff */
[----:B------:R-:W-:Y:S01]  /*9670*/  @!P5 IMAD.IADD R16, R16, 0x1, -R6 ;  /* 0x000000011010d824 */ /* 0x000fe200078e0a06 */
[----:B------:R-:W-:Y:S01]  /*9680*/  MOV R17, R19 ;  /* 0x0000001300117202 */ /* 0x000fe20000000f00 */
[----:B------:R-:W-:Y:S01]  /*9690*/  IMAD.MOV.U32 R19, RZ, RZ, 0x3f ;  /* 0x0000003fff137424 */ /* 0x000fe200078e00ff */
[----:B------:R-:W-:Y:S01]  /*96a0*/  ISETP.GT.U32.AND P1, PT, R6, R106, PT ;  /* 0x0000006a0600720c */ /* 0x000fe20003f24070 */
[----:B------:R-:W-:Y:S01]  /*96b0*/  STL.64 [R1+0x108], R22 ;  /* 0x0001081601007387 */ /* 0x000fe20000100a00 */
[----:B------:R-:W-:Y:S01]  /*96c0*/  LOP3.LUT P5, RZ, R11, 0x1, RZ, 0xc0, !PT ;  /* 0x000000010bff7812 */ /* 0x000fe200078ac0ff */
[----:B------:R-:W-:-:S02]  /*96d0*/  IMAD R11, R240, 0x2b, RZ ;  /* 0x0000002bf00b7824 */ /* 0x000fc400078e02ff */
[----:B------:R-:W-:Y:S01]  /*96e0*/  STL.64 [R1+0x118], R14 ;  /* 0x0001180e01007387 */ /* 0x000fe20000100a00 */
[----:B------:R-:W-:-:S03]  /*96f0*/  IMAD.HI.U32 R5, R7, R17, RZ ;  /* 0x0000001107057227 */ /* 0x000fc600078e00ff */
[----:B------:R1:W-:Y:S01]  /*9700*/  STL.64 [R1+0x130], R12 ;  /* 0x0001300c01007387 */ /* 0x0003e20000100a00 */
[----:B------:R-:W-:-:S03]  /*9710*/  IMAD.WIDE R164, R11, 0x4, R78 ;  /* 0x000000040ba47825 */ /* 0x000fc600078e024e */
[----:B------:R-:W-:Y:S01]  /*9720*/  @!P1 IADD3 R106, R106, -R6, RZ ;  /* 0x800000066a6a9210 */ /* 0x000fe20007ffe0ff */
[C---:B------:R-:W-:Y:S01]  /*9730*/  IMAD.WIDE R28, R11.reuse, 0x4, R70 ;  /* 0x000000040b1c7825 */ /* 0x040fe200078e0246 */
[----:B------:R2:W-:Y:S01]  /*9740*/  LDGSTS.E [R10+0x15800], [R164.64], P3 ;  /* 0x15800000a40a7fae */ /* 0x0005e20009921846 */
[----:B------:R-:W-:Y:S02]  /*9750*/  ISETP.GE.AND P1, PT, R2, c[0x0][0x180], PT ;  /* 0x0000600002007a0c */ /* 0x000fe40003f26270 */
[----:B----4-:R-:W-:Y:S01]  /*9760*/  IMAD.WIDE R26, R11, 0x4, R74 ;  /* 0x000000040b1a7825 */ /* 0x010fe200078e024a */
[----:B------:R4:W-:Y:S01]  /*9770*/  LDGSTS.E [R10+0x15a00], [R28.64], P3 ;  /* 0x15a000001c0a7fae */ /* 0x0009e20009921846 */
[----:B-1----:R-:W-:Y:S02]  /*9780*/  IADD3 R12, R19, c[0x0][0x180], RZ ;  /* 0x00006000130c7a10 */ /* 0x002fe40007ffe0ff */
[----:B------:R-:W-:Y:S01]  /*9790*/  IMAD R19, R240, 0x2f, RZ ;  /* 0x0000002ff0137824 */ /* 0x000fe200078e02ff */
[----:B------:R-:W-:Y:S01]  /*97a0*/  STL.64 [R1+0x188], R28 ;  /* 0x0001881c01007387 */ /* 0x000fe20000100a00 */
[----:B------:R-:W-:Y:S01]  /*97b0*/  IMAD.WIDE R24, R11, 0x4, R66 ;  /* 0x000000040b187825 */ /* 0x000fe200078e0242 */
[----:B------:R-:W-:-:S02]  /*97c0*/  LOP3.LUT R11, R8, 0x2e, RZ, 0xfc, !PT ;  /* 0x0000002e080b7812 */ /* 0x000fc400078efcff */
[----:B------:R1:W-:Y:S01]  /*97d0*/  LDGSTS.E [R10+0x15c00], [R26.64], P3 ;  /* 0x15c000001a0a7fae */ /* 0x0003e20009921846 */
[----:B------:R-:W-:Y:S02]  /*97e0*/  IMAD.MOV R5, RZ, RZ, -R5 ;  /* 0x000000ffff057224 */ /* 0x000fe400078e0a05 */
[----:B------:R-:W-:Y:S01]  /*97f0*/  IMAD R21, R240, 0x33, RZ ;  /* 0x00000033f0157824 */ /* 0x000fe200078e02ff */
[----:B------:R1:W-:Y:S01]  /*9800*/  STL.64 [R1+0x190], R26 ;  /* 0x0001901a01007387 */ /* 0x0003e20000100a00 */
[----:B------:R-:W-:Y:S01]  /*9810*/  @!P2 IMAD.IADD R170, R170, 0x1, -R6 ;  /* 0x00000001aaaaa824 */ /* 0x000fe200078e0a06 */
[----:B------:R-:W-:Y:S01]  /*9820*/  ISETP.GT.AND P2, PT, R12, 0x3f, PT ;  /* 0x0000003f0c00780c */ /* 0x000fe20003f44270 */
[C---:B------:R-:W-:Y:S01]  /*9830*/  IMAD.WIDE R180, R19.reuse, 0x4, R78 ;  /* 0x0000000413b47825 */ /* 0x040fe200078e024e */
[----:B------:R1:W-:Y:S01]  /*9840*/  LDGSTS.E [R10+0x15e00], [R24.64], P3 ;  /* 0x15e00000180a7fae */ /* 0x0003e20009921846 */
[C---:B------:R-:W-:Y:S02]  /*9850*/  ISETP.GT.U32.AND P3, PT, R6.reuse, R106, PT ;  /* 0x0000006a0600720c */ /* 0x040fe40003f64070 */
[C---:B--2---:R-:W-:Y:S01]  /*9860*/  IMAD.WIDE R22, R19.reuse, 0x4, R70 ;  /* 0x0000000413167825 */ /* 0x044fe200078e0246 */
[----:B------:R2:W-:Y:S03]  /*9870*/  STL.64 [R1+0x198], R24 ;  /* 0x0001981801007387 */ /* 0x0005e60000100a00 */
[C---:B------:R-:W-:Y:S01]  /*9880*/  IMAD.WIDE R14, R19.reuse, 0x4, R74 ;  /* 0x00000004130e7825 */ /* 0x040fe200078e024a */
[----:B------:R4:W-:Y:S03]  /*9890*/  LDGSTS.E [R10+0x17800], [R180.64], P4 ;  /* 0x17800000b40a7fae */ /* 0x0009e6000a121846 */
[----:B------:R-:W-:Y:S01]  /*98a0*/  IMAD.WIDE R12, R19, 0x4, R66 ;  /* 0x00000004130c7825 */ /* 0x000fe200078e0242 */
[----:B------:R2:W-:Y:S03]  /*98b0*/  STL.64 [R1+0x1a8], R22 ;  /* 0x0001a81601007387 */ /* 0x0005e60000100a00 */
[C---:B------:R-:W-:Y:S01]  /*98c0*/  IMAD R17, R6.reuse, R5, R17 ;  /* 0x0000000506117224 */ /* 0x040fe200078e0211 */
[----:B------:R-:W-:Y:S01]  /*98d0*/  SEL R5, RZ, 0x4, !P2 ;  /* 0x00000004ff057807 */ /* 0x000fe20005000000 */
[----:B------:R-:W-:Y:S01]  /*98e0*/  IMAD.WIDE R196, R21, 0x4, R78 ;  /* 0x0000000415c47825 */ /* 0x000fe200078e024e */
[----:B------:R3:W-:Y:S02]  /*98f0*/  LDGSTS.E [R10+0x17a00], [R22.64], P4 ;  /* 0x17a00000160a7fae */ /* 0x0007e4000a121846 */
[----:B------:R-:W-:Y:S01]  /*9900*/  SEL R5, R5, RZ, !P1 ;  /* 0x000000ff05057207 */ /* 0x000fe20004800000 */
[----:B-1----:R-:W-:Y:S01]  /*9910*/  IMAD.WIDE R26, R21, 0x4, R70 ;  /* 0x00000004151a7825 */ /* 0x002fe200078e0246 */
[----:B------:R1:W-:Y:S01]  /*9920*/  LDGSTS.E [R10+0x17c00], [R14.64], P4 ;  /* 0x17c000000e0a7fae */ /* 0x0003e2000a121846 */
[----:B------:R-:W-:-:S02]  /*9930*/  ISETP.GT.U32.AND P1, PT, R6, R170, PT ;  /* 0x000000aa0600720c */ /* 0x000fc40003f24070 */
[C---:B--2---:R-:W-:Y:S01]  /*9940*/  IMAD.WIDE R24, R21.reuse, 0x4, R74 ;  /* 0x0000000415187825 */ /* 0x044fe200078e024a */
[----:B------:R2:W-:Y:S01]  /*9950*/  LDGSTS.E [R10+0x17e00], [R12.64], P4 ;  /* 0x17e000000c0a7fae */ /* 0x0005e2000a121846 */
[----:B------:R-:W-:Y:S02]  /*9960*/  ISETP.GT.U32.AND P4, PT, R6, R17, PT ;  /* 0x000000110600720c */ /* 0x000fe40003f84070 */
[----:B------:R-:W-:Y:S01]  /*9970*/  IMAD.WIDE R18, R238, 0x4, R70 ;  /* 0x00000004ee127825 */ /* 0x000fe200078e0246 */
[----:B------:R1:W-:Y:S03]  /*9980*/  STL.64 [R1+0x1b0], R14 ;  /* 0x0001b00e01007387 */ /* 0x0003e60000100a00 */
[----:B---3--:R-:W-:Y:S01]  /*9990*/  IMAD.WIDE R22, R21, 0x4, R66 ;  /* 0x0000000415167825 */ /* 0x008fe200078e0242 */
[----:B------:R4:W-:Y:S03]  /*99a0*/  LDGSTS.E [R10+0x19800], [R196.64], P6 ;  /* 0x19800000c40a7fae */ /* 0x0009e6000b121846 */
[----:B------:R-:W-:Y:S01]  /*99b0*/  @!P1 IMAD.IADD R170, R170, 0x1, -R6 ;  /* 0x00000001aaaa9824 */ /* 0x000fe200078e0a06 */
[----:B------:R2:W-:Y:S01]  /*99c0*/  STL.64 [R1+0x1b8], R12 ;  /* 0x0001b80c01007387 */ /* 0x0005e20000100a00 */
[----:B------:R-:W-:Y:S01]  /*99d0*/  ISETP.GE.AND P1, PT, R0, RZ, PT ;  /* 0x000000ff0000720c */ /* 0x000fe20003f26270 */
[----:B------:R-:W-:-:S02]  /*99e0*/  IMAD R0, R240, 0x3f, RZ ;  /* 0x0000003ff0007824 */ /* 0x000fc400078e02ff */
[----:B-1----:R-:W-:Y:S01]  /*99f0*/  IMAD.WIDE R14, R238, 0x4, R74 ;  /* 0x00000004ee0e7825 */ /* 0x002fe200078e024a */
[----:B------:R4:W-:Y:S03]  /*9a00*/  LDGSTS.E [R10+0x19a00], [R26.64], P6 ;  /* 0x19a000001a0a7fae */ /* 0x0009e6000b121846 */
[--C-:B------:R-:W-:Y:S01]  /*9a10*/  @!P4 IMAD.IADD R17, R17, 0x1, -R6.reuse ;  /* 0x000000011111c824 */ /* 0x100fe200078e0a06 */
[----:B------:R1:W-:Y:S01]  /*9a20*/  LDGSTS.E [R10+0x19c00], [R24.64], P6 ;  /* 0x19c00000180a7fae */ /* 0x0003e2000b121846 */
[----:B------:R-:W-:Y:S01]  /*9a30*/  ISETP.NE.AND P4, PT, RZ, c[0x0][0x17c], PT ;  /* 0x00005f00ff007a0c */ /* 0x000fe20003f85270 */
[----:B------:R-:W-:Y:S01]  /*9a40*/  @!P3 IMAD.IADD R106, R106, 0x1, -R6 ;  /* 0x000000016a6ab824 */ /* 0x000fe200078e0a06 */
[----:B------:R-:W-:Y:S01]  /*9a50*/  ISETP.GE.AND P3, PT, R4, RZ, PT ;  /* 0x000000ff0400720c */ /* 0x000fe20003f66270 */
[----:B--2---:R-:W-:Y:S01]  /*9a60*/  IMAD.WIDE R12, R238, 0x4, R66 ;  /* 0x00000004ee0c7825 */ /* 0x004fe200078e0242 */
[----:B------:R2:W-:Y:S01]  /*9a70*/  LDGSTS.E [R10+0x19e00], [R22.64], P6 ;  /* 0x19e00000160a7fae */ /* 0x0005e2000b121846 */
[----:B------:R-:W-:-:S02]  /*9a80*/  LOP3.LUT P6, RZ, R9, 0x1, RZ, 0xc0, !PT ;  /* 0x0000000109ff7812 */ /* 0x000fc400078cc0ff */
[----:B------:R-:W-:Y:S01]  /*9a90*/  @!P1 IMAD.MOV R170, RZ, RZ, -R170 ;  /* 0x000000ffffaa9224 */ /* 0x000fe200078e0aaa */
[----:B------:R4:W-:Y:S01]  /*9aa0*/  LDGSTS.E [R10+0x1b800], [R212.64], P5 ;  /* 0x1b800000d40a7fae */ /* 0x0009e2000a921846 */
[----:B------:R-:W-:Y:S02]  /*9ab0*/  ISETP.GE.AND P1, PT, R11, RZ, PT ;  /* 0x000000ff0b00720c */ /* 0x000fe40003f26270 */
[----:B------:R-:W-:Y:S01]  /*9ac0*/  IABS R11, R11 ;  /* 0x0000000b000b7213 */ /* 0x000fe20000000000 */
[----:B------:R3:W-:Y:S01]  /*9ad0*/  LDGSTS.E [R10+0x1ba00], [R18.64], P5 ;  /* 0x1ba00000120a7fae */ /* 0x0007e2000a921846 */
[----:B------:R-:W-:Y:S02]  /*9ae0*/  LOP3.LUT R9, R8, 0x36, RZ, 0xfc, !PT ;  /* 0x0000003608097812 */ /* 0x000fe400078efcff */
[----:B------:R-:W-:Y:S01]  /*9af0*/  @!P3 IMAD.MOV R106, RZ, RZ, -R106 ;  /* 0x000000ffff6ab224 */ /* 0x000fe200078e0a6a */
[----:B------:R1:W-:Y:S01]  /*9b00*/  LDGSTS.E [R10+0x1bc00], [R14.64], P5 ;  /* 0x1bc000000e0a7fae */ /* 0x0003e2000a921846 */
[----:B------:R-:W-:Y:S01]  /*9b10*/  IMAD.HI.U32 R21, R7, R11, RZ ;  /* 0x0000000b07157227 */ /* 0x000fe200078e00ff */
[----:B------:R-:W-:-:S02]  /*9b20*/  ISETP.GE.AND P3, PT, R9, RZ, PT ;  /* 0x000000ff0900720c */ /* 0x000fc40003f66270 */
[----:B------:R1:W-:Y:S01]  /*9b30*/  LDGSTS.E [R10+0x1be00], [R12.64], P5 ;  /* 0x1be000000c0a7fae */ /* 0x0003e2000a921846 */
[----:B------:R-:W-:Y:S01]  /*9b40*/  ISETP.NE.U32.AND P5, PT, R5, RZ, PT ;  /* 0x000000ff0500720c */ /* 0x000fe20003fa5070 */
[----:B------:R-:W-:Y:S01]  /*9b50*/  IMAD R5, R240, 0x3b, RZ ;  /* 0x0000003bf0057824 */ /* 0x000fe200078e02ff */
[----:B------:R-:W-:Y:S01]  /*9b60*/  IABS R9, R9 ;  /* 0x0000000900097213 */ /* 0x000fe20000000000 */
[----:B------:R-:W-:Y:S01]  /*9b70*/  STL.64 [R1+0x1f0], R26 ;  /* 0x0001f01a01007387 */ /* 0x000fe20000100a00 */
[----:B------:R-:W-:-:S03]  /*9b80*/  IMAD.WIDE R240, R0, 0x4, R78 ;  /* 0x0000000400f07825 */ /* 0x000fc600078e024e */
[----:B------:R-:W-:Y:S01]  /*9b90*/  STL.64 [R1+0x1f8], R24 ;  /* 0x0001f81801007387 */ /* 0x000fe20000100a00 */
[----:B------:R-:W-:-:S03]  /*9ba0*/  IMAD.WIDE R238, R5, 0x4, R78 ;  /* 0x0000000405ee7825 */ /* 0x000fc600078e024e */
[----:B------:R2:W-:Y:S04]  /*9bb0*/  STL.64 [R1+0x208], R22 ;  /* 0x0002081601007387 */ /* 0x0005e80000100a00 */
[----:B------:R3:W-:Y:S04]  /*9bc0*/  STL.64 [R1+0x218], R18 ;  /* 0x0002181201007387 */ /* 0x0007e80000100a00 */
[----:B------:R1:W-:Y:S04]  /*9bd0*/  STL.64 [R1+0x220], R14 ;  /* 0x0002200e01007387 */ /* 0x0003e80000100a00 */
[----:B------:R4:W-:Y:S01]  /*9be0*/  STL.64 [R1+0x228], R12 ;  /* 0x0002280c01007387 */ /* 0x0009e20000100a00 */
[----:B--2---:R-:W-:-:S03]  /*9bf0*/  IMAD.WIDE R22, R0, 0x4, R70 ;  /* 0x0000000400167825 */ /* 0x004fc600078e0246 */
[----:B------:R2:W-:Y:S01]  /*9c00*/  LDGSTS.E [R10+0x1d800], [R238.64], P6 ;  /* 0x1d800000ee0a7fae */ /* 0x0005e2000b121846 */
[----:B---3--:R-:W-:-:S04]  /*9c10*/  IMAD.WIDE R18, R5, 0x4, R70 ;  /* 0x0000000405127825 */ /* 0x008fc800078e0246 */
[C---:B-1----:R-:W-:Y:S01]  /*9c20*/  IMAD.WIDE R14, R5.reuse, 0x4, R74 ;  /* 0x00000004050e7825 */ /* 0x042fe200078e024a */
[----:B------:R1:W-:Y:S03]  /*9c30*/  STL.64 [R1+0x248], R18 ;  /* 0x0002481201007387 */ /* 0x0003e60000100a00 */
[----:B----4-:R-:W-:Y:S01]  /*9c40*/  IMAD.WIDE R12, R5, 0x4, R66 ;  /* 0x00000004050c7825 */ /* 0x010fe200078e0242 */
[----:B------:R1:W-:Y:S01]  /*9c50*/  LDGSTS.E [R10+0x1da00], [R18.64], P6 ;  /* 0x1da00000120a7fae */ /* 0x0003e2000b121846 */
[----:B------:R-:W-:-:S03]  /*9c60*/  LOP3.LUT R5, RZ, c[0x0][0x17c], RZ, 0x33, !PT ;  /* 0x00005f00ff057a12 */ /* 0x000fc600078e33ff */
[----:B------:R3:W-:Y:S01]  /*9c70*/  STL.64 [R1+0x250], R14 ;  /* 0x0002500e01007387 */ /* 0x0007e20000100a00 */
[C---:B------:R-:W-:Y:S02]  /*9c80*/  SEL R79, R5.reuse, R233, !P4 ;  /* 0x000000e9054f7207 */ /* 0x040fe40006000000 */
[C---:B------:R-:W-:Y:S01]  /*9c90*/  SEL R78, R5.reuse, R232, !P4 ;  /* 0x000000e8054e7207 */ /* 0x040fe20006000000 */
[----:B------:R3:W-:Y:S01]  /*9ca0*/  LDGSTS.E [R10+0x1dc00], [R14.64], P6 ;  /* 0x1dc000000e0a7fae */ /* 0x0007e2000b121846 */
[C---:B------:R-:W-:Y:S02]  /*9cb0*/  SEL R71, R5.reuse, R229, !P4 ;  /* 0x000000e505477207 */ /* 0x040fe40006000000 */
[C---:B------:R-:W-:Y:S01]  /*9cc0*/  SEL R70, R5.reuse, R228, !P4 ;  /* 0x000000e405467207 */ /* 0x040fe20006000000 */
[----:B------:R4:W-:Y:S01]  /*9cd0*/  STL.64 [R1+0x258], R12 ;  /* 0x0002580c01007387 */ /* 0x0009e20000100a00 */
[C---:B------:R-:W-:Y:S01]  /*9ce0*/  SEL R225, R5.reuse, R225, !P4 ;  /* 0x000000e105e17207 */ /* 0x040fe20006000000 */
[----:B-1----:R-:W-:Y:S01]  /*9cf0*/  IMAD R19, R2, c[0x0][0x18c], RZ ;  /* 0x0000630002137a24 */ /* 0x002fe200078e02ff */
[----:B------:R-:W-:Y:S01]  /*9d00*/  SEL R223, R5, R223, !P4 ;  /* 0x000000df05df7207 */ /* 0x000fe20006000000 */
[----:B------:R4:W-:Y:S01]  /*9d10*/  LDGSTS.E [R10+0x1de00], [R12.64], P6 ;  /* 0x1de000000c0a7fae */ /* 0x0009e2000b121846 */
[----:B------:R-:W-:Y:S01]  /*9d20*/  ISETP.GT.U32.AND P6, PT, R6, R17, PT ;  /* 0x000000110600720c */ /* 0x000fe20003fc4070 */
[----:B------:R-:W-:Y:S01]  /*9d30*/  IMAD R225, R225, c[0x0][0x190], RZ ;  /* 0x00006400e1e17a24 */ /* 0x000fe200078e02ff */
[C---:B------:R-:W-:Y:S01]  /*9d40*/  SEL R221, R5.reuse, R221, !P4 ;  /* 0x000000dd05dd7207 */ /* 0x040fe20006000000 */
[----:B---3--:R-:W-:Y:S01]  /*9d50*/  IMAD.WIDE R14, R0, 0x4, R74 ;  /* 0x00000004000e7825 */ /* 0x008fe200078e024a */
[----:B------:R1:W-:Y:S01]  /*9d60*/  STL.64 [R1+0x268], R22 ;  /* 0x0002681601007387 */ /* 0x0003e20000100a00 */
[----:B------:R-:W-:-:S02]  /*9d70*/  SEL R75, R5, R231, !P4 ;  /* 0x000000e7054b7207 */ /* 0x000fc40006000000 */
[C---:B------:R-:W-:Y:S01]  /*9d80*/  SEL R219, R5.reuse, R219, !P4 ;  /* 0x000000db05db7207 */ /* 0x040fe20006000000 */
[----:B------:R-:W-:Y:S01]  /*9d90*/  STL.64 [R1+0x270], R14 ;  /* 0x0002700e01007387 */ /* 0x000fe20000100a00 */
[C---:B------:R-:W-:Y:S01]  /*9da0*/  SEL R224, R5.reuse, R224, !P4 ;  /* 0x000000e005e07207 */ /* 0x040fe20006000000 */
[----:B----4-:R-:W-:Y:S01]  /*9db0*/  IMAD.WIDE R12, R0, 0x4, R66 ;  /* 0x00000004000c7825 */ /* 0x010fe200078e0242 */
[----:B------:R-:W-:Y:S01]  /*9dc0*/  SEL R74, R5, R230, !P4 ;  /* 0x000000e6054a7207 */ /* 0x000fe20006000000 */
[----:B------:R2:W-:Y:S01]  /*9dd0*/  LDGSTS.E [R10+0x1f800], [R240.64], !P0 ;  /* 0x1f800000f00a7fae */ /* 0x0005e2000c121846 */
[----:B------:R-:W-:Y:S02]  /*9de0*/  @!P6 IADD3 R17, R17, -R6, RZ ;  /* 0x800000061111e210 */ /* 0x000fe40007ffe0ff */
[----:B------:R-:W-:Y:S01]  /*9df0*/  LEA R4, P6, R19, c[0x0][0x168], 0x2 ;  /* 0x00005a0013047a11 */ /* 0x000fe200078c10ff */
[----:B------:R3:W-:Y:S01]  /*9e00*/  STL.64 [R1+0x278], R12 ;  /* 0x0002780c01007387 */ /* 0x0007e20000100a00 */
[----:B------:R-:W-:Y:S01]  /*9e10*/  IMAD R223, R223, c[0x0][0x190], RZ ;  /* 0x00006400dfdf7a24 */ /* 0x000fe200078e02ff */
[----:B------:R-:W-:-:S02]  /*9e20*/  SEL R215, R5, R215, !P4 ;  /* 0x000000d705d77207 */ /* 0x000fc40006000000 */
[----:B------:R-:W4:Y:S01]  /*9e30*/  LDL.LU.64 R232, [R1+0x270] ;  /* 0x0002700001e87983 */ /* 0x000f220000300a00 */
[----:B------:R-:W-:Y:S01]  /*9e40*/  LEA.HI.X.SX32 R0, R19, c[0x0][0x16c], 0x2, P6 ;  /* 0x00005b0013007a11 */ /* 0x000fe200030f16ff */
[----:B------:R-:W-:Y:S01]  /*9e50*/  IMAD R221, R221, c[0x0][0x190], RZ ;  /* 0x00006400dddd7a24 */ /* 0x000fe200078e02ff */
[----:B------:R-:W-:Y:S01]  /*9e60*/  SEL R222, R5, R222, !P4 ;  /* 0x000000de05de7207 */ /* 0x000fe20006000000 */
[----:B------:R-:W2:Y:S01]  /*9e70*/  LDL.LU.64 R230, [R1+0x278] ;  /* 0x0002780001e67983 */ /* 0x000ea20000300a00 */
[----:B------:R-:W-:Y:S01]  /*9e80*/  IMAD R219, R219, c[0x0][0x190], RZ ;  /* 0x00006400dbdb7a24 */ /* 0x000fe200078e02ff */
[----:B------:R-:W-:Y:S01]  /*9e90*/  SEL R211, R5, R211, !P4 ;  /* 0x000000d305d37207 */ /* 0x000fe20006000000 */
[----:B------:R-:W-:Y:S01]  /*9ea0*/  IMAD R224, R224, c[0x0][0x190], RZ ;  /* 0x00006400e0e07a24 */ /* 0x000fe200078e02ff */
[----:B------:R-:W2:Y:S01]  /*9eb0*/  LDL.LU.64 R228, [R1+0x268] ;  /* 0x0002680001e47983 */ /* 0x000ea20000300a00 */
[----:B------:R-:W-:Y:S01]  /*9ec0*/  IMAD R215, R215, c[0x0][0x190], RZ ;  /* 0x00006400d7d77a24 */ /* 0x000fe200078e02ff */
[----:B------:R-:W-:Y:S01]  /*9ed0*/  SEL R220, R5, R220, !P4 ;  /* 0x000000dc05dc7207 */ /* 0x000fe20006000000 */
[----:B------:R-:W-:Y:S01]  /*9ee0*/  IMAD R222, R222, c[0x0][0x190], RZ ;  /* 0x00006400dede7a24 */ /* 0x000fe200078e02ff */
[----:B------:R-:W-:Y:S01]  /*9ef0*/  LEA R80, P6, R224, R4, 0x2 ;  /* 0x00000004e0507211 */ /* 0x000fe200078c10ff */
[----:B------:R-:W-:Y:S01]  /*9f00*/  IMAD R211, R211, c[0x0][0x190], RZ ;  /* 0x00006400d3d37a24 */ /* 0x000fe200078e02ff */
[----:B------:R-:W-:Y:S01]  /*9f10*/  SEL R207, R5, R207, !P4 ;  /* 0x000000cf05cf7207 */ /* 0x000fe20006000000 */
[----:B------:R-:W-:Y:S01]  /*9f20*/  IMAD R220, R220, c[0x0][0x190], RZ ;  /* 0x00006400dcdc7a24 */ /* 0x000fe200078e02ff */
[----:B------:R-:W-:-:S02]  /*9f30*/  LEA.HI.X.SX32 R18, R224, R0, 0x2, P6 ;  /* 0x00000000e0127211 */ /* 0x000fc400030f16ff */
[----:B------:R-:W-:Y:S01]  /*9f40*/  SEL R218, R5, R218, !P4 ;  /* 0x000000da05da7207 */ /* 0x000fe20006000000 */
[----:B------:R-:W-:Y:S01]  /*9f50*/  IMAD R207, R207, c[0x0][0x190], RZ ;  /* 0x00006400cfcf7a24 */ /* 0x000fe200078e02ff */
[----:B------:R-:W-:Y:S02]  /*9f60*/  LEA R48, P6, R222, R4, 0x2 ;  /* 0x00000004de307211 */ /* 0x000fe400078c10ff */
[C---:B------:R-:W-:Y:S01]  /*9f70*/  SEL R203, R5.reuse, R203, !P4 ;  /* 0x000000cb05cb7207 */ /* 0x040fe20006000000 */
[----:B------:R-:W-:Y:S01]  /*9f80*/  IMAD R218, R218, c[0x0][0x190], RZ ;  /* 0x00006400dada7a24 */ /* 0x000fe200078e02ff */
[----:B------:R-:W-:Y:S02]  /*9f90*/  LEA.HI.X.SX32 R65, R222, R0, 0x2, P6 ;  /* 0x00000000de417211 */ /* 0x000fe400030f16ff */
[----:B------:R-:W-:Y:S01]  /*9fa0*/  SEL R214, R5, R214, !P4 ;  /* 0x000000d605d67207 */ /* 0x000fe20006000000 */
[----:B------:R-:W-:Y:S01]  /*9fb0*/  IMAD R203, R203, c[0x0][0x190], RZ ;  /* 0x00006400cbcb7a24 */ /* 0x000fe200078e02ff */
[----:B-----5:R-:W-:-:S02]  /*9fc0*/  LEA R32, P6, R220, R4, 0x2 ;  /* 0x00000004dc207211 */ /* 0x020fc400078c10ff */
[C---:B------:R-:W-:Y:S01]  /*9fd0*/  SEL R199, R5.reuse, R199, !P4 ;  /* 0x000000c705c77207 */ /* 0x040fe20006000000 */
[----:B------:R-:W-:Y:S01]  /*9fe0*/  IMAD R214, R214, c[0x0][0x190], RZ ;  /* 0x00006400d6d67a24 */ /* 0x000fe200078e02ff */
[----:B------:R-:W-:Y:S02]  /*9ff0*/  LEA.HI.X.SX32 R41, R220, R0, 0x2, P6 ;  /* 0x00000000dc297211 */ /* 0x000fe400030f16ff */
[----:B------:R-:W-:Y:S01]  /*a000*/  SEL R210, R5, R210, !P4 ;  /* 0x000000d205d27207 */ /* 0x000fe20006000000 */
[----:B------:R-:W-:Y:S01]  /*a010*/  IMAD R199, R199, c[0x0][0x190], RZ ;  /* 0x00006400c7c77a24 */ /* 0x000fe200078e02ff */
[----:B------:R-:W-:Y:S02]  /*a020*/  LEA R246, P6, R218, R4, 0x2 ;  /* 0x00000004daf67211 */ /* 0x000fe400078c10ff */
        /* <DEDUP_REMOVED lines=11> */
[----:B------:R-:W-:-:S02]  /*a0e0*/  LEA R176, P6, R210, R4, 0x2 ;  /* 0x00000004d2b07211 */ /* 0x000fc400078c10ff */
        /* <DEDUP_REMOVED lines=44> */
[----:B-1----:R-:W-:-:S02]  /*a3b0*/  LEA.HI.X.SX32 R23, R182, R0, 0x2, P6 ;  /* 0x00000000b6177211 */ /* 0x002fc400030f16ff */
[----:B------:R-:W-:Y:S01]  /*a3c0*/  SEL R170, R5, R170, !P4 ;  /* 0x000000aa05aa7207 */ /* 0x000fe20006000000 */
[----:B------:R-:W-:Y:S01]  /*a3d0*/  IMAD R159, R159, c[0x0][0x190], RZ ;  /* 0x000064009f9f7a24 */ /* 0x000fe200078e02ff */
[----:B---3--:R-:W-:Y:S02]  /*a3e0*/  LEA R13, P6, R178, R4, 0x2 ;  /* 0x00000004b20d7211 */ /* 0x008fe400078c10ff */
        /* <DEDUP_REMOVED lines=48> */
[C---:B------:R-:W-:Y:S02]  /*a6f0*/  SEL R123, R5.reuse, R123, !P4 ;  /* 0x0000007b057b7207 */ /* 0x040fe40006000000 */
[----:B------:R-:W-:-:S02]  /*a700*/  SEL R134, R5, R134, !P4 ;  /* 0x0000008605867207 */ /* 0x000fc40006000000 */
[C---:B------:R-:W-:Y:S02]  /*a710*/  SEL R119, R5.reuse, R119, !P4 ;  /* 0x0000007705777207 */ /* 0x040fe40006000000 */
[C---:B------:R-:W-:Y:S02]  /*a720*/  SEL R130, R5.reuse, R130, !P4 ;  /* 0x0000008205827207 */ /* 0x040fe40006000000 */
[C---:B------:R-:W-:Y:S02]  /*a730*/  SEL R115, R5.reuse, R115, !P4 ;  /* 0x0000007305737207 */ /* 0x040fe40006000000 */
[C---:B------:R-:W-:Y:S02]  /*a740*/  SEL R126, R5.reuse, R126, !P4 ;  /* 0x0000007e057e7207 */ /* 0x040fe40006000000 */
        /* <DEDUP_REMOVED lines=8> */
[----:B------:R-:W-:Y:S01]  /*a7d0*/  SEL R83, R5, R83, !P4 ;  /* 0x0000005305537207 */ /* 0x000fe20006000000 */
[----:B------:R-:W-:Y:S01]  /*a7e0*/  IMAD R79, R79, c[0x0][0x190], RZ ;  /* 0x000064004f4f7a24 */ /* 0x000fe200078e02ff */
[----:B------:R-:W-:Y:S01]  /*a7f0*/  SEL R63, R5, R63, !P4 ;  /* 0x0000003f053f7207 */ /* 0x000fe20006000000 */
[----:B------:R-:W-:Y:S01]  /*a800*/  IMAD R75, R75, c[0x0][0x190], RZ ;  /* 0x000064004b4b7a24 */ /* 0x000fe200078e02ff */
[----:B------:R-:W-:Y:S01]  /*a810*/  SEL R67, R5, R227, !P4 ;  /* 0x000000e305437207 */ /* 0x000fe20006000000 */
[----:B------:R-:W-:Y:S01]  /*a820*/  IMAD R71, R71, c[0x0][0x190], RZ ;  /* 0x0000640047477a24 */ /* 0x000fe200078e02ff */
[C---:B------:R-:W-:Y:S02]  /*a830*/  SEL R59, R5.reuse, R59, !P4 ;  /* 0x0000003b053b7207 */ /* 0x040fe40006000000 */
[C---:B------:R-:W-:Y:S02]  /*a840*/  SEL R55, R5.reuse, R55, !P4 ;  /* 0x0000003705377207 */ /* 0x040fe40006000000 */
[----:B------:R-:W-:-:S02]  /*a850*/  SEL R53, R5, R53, !P4 ;  /* 0x0000003505357207 */ /* 0x000fc40006000000 */
[C---:B------:R-:W-:Y:S01]  /*a860*/  SEL R66, R5.reuse, R226, !P4 ;  /* 0x000000e205427207 */ /* 0x040fe20006000000 */
[----:B------:R-:W-:Y:S01]  /*a870*/  IMAD.MOV R21, RZ, RZ, -R21 ;  /* 0x000000ffff157224 */ /* 0x000fe200078e0a15 */
        /* <DEDUP_REMOVED lines=12> */
[----:B------:R-:W-:Y:S01]  /*a940*/  SEL R106, R5, R106, !P4 ;  /* 0x0000006a056a7207 */ /* 0x000fe20006000000 */
[----:B------:R-:W-:Y:S02]  /*a950*/  IMAD R78, R78, c[0x0][0x190], RZ ;  /* 0x000064004e4e7a24 */ /* 0x000fe400078e02ff */
[----:B------:R-:W-:Y:S02]  /*a960*/  IMAD R74, R74, c[0x0][0x190], RZ ;  /* 0x000064004a4a7a24 */ /* 0x000fe400078e02ff */
[----:B------:R-:W-:Y:S01]  /*a970*/  IMAD.HI.U32 R19, R7, R9, RZ ;  /* 0x0000000907137227 */ /* 0x000fe200078e00ff */
[----:B--2---:R1:W-:Y:S04]  /*a980*/  LDGSTS.E [R10+0x1fa00], [R228.64], !P0 ;  /* 0x1fa00000e40a7fae */ /* 0x0043e8000c121846 */
[----:B----4-:R1:W-:Y:S04]  /*a990*/  LDGSTS.E [R10+0x1fc00], [R232.64], !P0 ;  /* 0x1fc00000e80a7fae */ /* 0x0103e8000c121846 */
[----:B------:R1:W-:Y:S01]  /*a9a0*/  LDGSTS.E [R10+0x1fe00], [R230.64], !P0 ;  /* 0x1fe00000e60a7fae */ /* 0x0003e2000c121846 */
[----:B------:R-:W-:Y:S01]  /*a9b0*/  LEA R2, P0, R225, R4, 0x2 ;  /* 0x00000004e1027211 */ /* 0x000fe200078010ff */
[----:B------:R-:W-:Y:S01]  /*a9c0*/  IMAD R138, R138, c[0x0][0x190], RZ ;  /* 0x000064008a8a7a24 */ /* 0x000fe200078e02ff */
[-C--:B------:R-:W-:Y:S01]  /*a9d0*/  LEA.HI.X.SX32 R156, R146, R0.reuse, 0x2, P6 ;  /* 0x00000000929c7211 */ /* 0x080fe200030f16ff */
[----:B------:R-:W-:Y:S01]  /*a9e0*/  IMAD R123, R123, c[0x0][0x190], RZ ;  /* 0x000064007b7b7a24 */ /* 0x000fe200078e02ff */
[----:B------:R-:W-:Y:S01]  /*a9f0*/  LEA.HI.X.SX32 R97, R225, R0, 0x2, P0 ;  /* 0x00000000e1617211 */ /* 0x000fe200000f16ff */
[----:B------:R-:W-:Y:S01]  /*aa00*/  IMAD R134, R134, c[0x0][0x190], RZ ;  /* 0x0000640086867a24 */ /* 0x000fe200078e02ff */
[----:B------:R-:W-:Y:S01]  /*aa10*/  LEA R64, P0, R223, R4, 0x2 ;  /* 0x00000004df407211 */ /* 0x000fe200078010ff */
[----:B------:R-:W-:Y:S01]  /*aa20*/  IMAD R119, R119, c[0x0][0x190], RZ ;  /* 0x0000640077777a24 */ /* 0x000fe200078e02ff */
[----:B------:R-:W0:Y:S02]  /*aa30*/  LDGDEPBAR ;  /* 0x00000000000079af */ /* 0x000e240000000000 */
[----:B------:R-:W-:-:S02]  /*aa40*/  LEA.HI.X.SX32 R81, R223, R0, 0x2, P0 ;  /* 0x00000000df517211 */ /* 0x000fc400000f16ff */
[----:B------:R-:W-:-:S04]  /*aa50*/  LEA R40, P0, R221, R4, 0x2 ;  /* 0x00000004dd287211 */ /* 0x000fc800078010ff */
[----:B------:R-:W-:Y:S02]  /*aa60*/  LEA.HI.X.SX32 R49, R221, R0, 0x2, P0 ;  /* 0x00000000dd317211 */ /* 0x000fe400000f16ff */
        /* <DEDUP_REMOVED lines=20> */
[----:B-1----:R-:W-:-:S04]  /*abb0*/  LEA R10, P0, R179, R4, 0x2 ;  /* 0x00000004b30a7211 */ /* 0x002fc800078010ff */
        /* <DEDUP_REMOVED lines=23> */
[CC--:B------:R-:W-:Y:S02]  /*ad30*/  LEA R133, P0, R131.reuse, R4.reuse, 0x2 ;  /* 0x0000000483857211 */ /* 0x0c0fe400078010ff */
[C---:B------:R-:W-:Y:S02]  /*ad40*/  LEA R217, P6, R142.reuse, R4, 0x2 ;  /* 0x000000048ed97211 */ /* 0x040fe400078c10ff */
[----:B------:R-:W-:Y:S02]  /*ad50*/  LEA.HI.X.SX32 R132, R131, R0, 0x2, P0 ;  /* 0x0000000083847211 */ /* 0x000fe400000f16ff */
[----:B------:R-:W-:Y:S02]  /*ad60*/  LEA R101, P0, R127, R4, 0x2 ;  /* 0x000000047f657211 */ /* 0x000fe400078010ff */
[----:B------:R-:W-:-:S02]  /*ad70*/  LEA.HI.X.SX32 R216, R142, R0, 0x2, P6 ;  /* 0x000000008ed87211 */ /* 0x000fc400030f16ff */
[----:B------:R-:W-:Y:S02]  /*ad80*/  LEA R185, P6, R138, R4, 0x2 ;  /* 0x000000048ab97211 */ /* 0x000fe400078c10ff */
[----:B------:R-:W-:Y:S02]  /*ad90*/  LEA.HI.X.SX32 R100, R127, R0, 0x2, P0 ;  /* 0x000000007f647211 */ /* 0x000fe400000f16ff */
[----:B------:R-:W-:Y:S01]  /*ada0*/  LEA R69, P0, R123, R4, 0x2 ;  /* 0x000000047b457211 */ /* 0x000fe200078010ff */
[----:B------:R-:W-:Y:S01]  /*adb0*/  IMAD R130, R130, c[0x0][0x190], RZ ;  /* 0x0000640082827a24 */ /* 0x000fe200078e02ff */
[----:B------:R-:W-:Y:S01]  /*adc0*/  LEA.HI.X.SX32 R184, R138, R0, 0x2, P6 ;  /* 0x000000008ab87211 */ /* 0x000fe200030f16ff */
[----:B------:R-:W-:Y:S01]  /*add0*/  IMAD R115, R115, c[0x0][0x190], RZ ;  /* 0x0000640073737a24 */ /* 0x000fe200078e02ff */
[----:B------:R-:W-:Y:S02]  /*ade0*/  LEA R149, P6, R134, R4, 0x2 ;  /* 0x0000000486957211 */ /* 0x000fe400078c10ff */
[----:B------:R-:W-:-:S02]  /*adf0*/  LEA.HI.X.SX32 R68, R123, R0, 0x2, P0 ;  /* 0x000000007b447211 */ /* 0x000fc400000f16ff */
[----:B------:R-:W-:Y:S01]  /*ae00*/  LEA R43, P0, R119, R4, 0x2 ;  /* 0x00000004772b7211 */ /* 0x000fe200078010ff */
[----:B------:R-:W-:Y:S01]  /*ae10*/  IMAD R126, R126, c[0x0][0x190], RZ ;  /* 0x000064007e7e7a24 */ /* 0x000fe200078e02ff */
[----:B------:R-:W-:Y:S01]  /*ae20*/  LEA.HI.X.SX32 R148, R134, R0, 0x2, P6 ;  /* 0x0000000086947211 */ /* 0x000fe200030f16ff */
[----:B------:R-:W-:Y:S01]  /*ae30*/  IMAD R111, R111, c[0x0][0x190], RZ ;  /* 0x000064006f6f7a24 */ /* 0x000fe200078e02ff */
[----:B------:R-:W-:Y:S02]  /*ae40*/  LEA R117, P6, R130, R4, 0x2 ;  /* 0x0000000482757211 */ /* 0x000fe400078c10ff */
[----:B------:R-:W-:Y:S02]  /*ae50*/  LEA.HI.X.SX32 R42, R119, R0, 0x2, P0 ;  /* 0x00000000772a7211 */ /* 0x000fe400000f16ff */
[----:B------:R-:W-:Y:S01]  /*ae60*/  LEA R27, P0, R115, R4, 0x2 ;  /* 0x00000004731b7211 */ /* 0x000fe200078010ff */
[----:B------:R-:W-:Y:S01]  /*ae70*/  IMAD R122, R122, c[0x0][0x190], RZ ;  /* 0x000064007a7a7a24 */ /* 0x000fe200078e02ff */
[----:B------:R-:W-:Y:S01]  /*ae80*/  LEA.HI.X.SX32 R116, R130, R0, 0x2, P6 ;  /* 0x0000000082747211 */ /* 0x000fe200030f16ff */
[----:B------:R-:W-:Y:S01]  /*ae90*/  IMAD R107, R107, c[0x0][0x190], RZ ;  /* 0x000064006b6b7a24 */ /* 0x000fe200078e02ff */
[----:B------:R-:W-:-:S02]  /*aea0*/  LEA R85, P6, R126, R4, 0x2 ;  /* 0x000000047e557211 */ /* 0x000fc400078c10ff */
[----:B------:R-:W-:Y:S02]  /*aeb0*/  LEA.HI.X.SX32 R26, R115, R0, 0x2, P0 ;  /* 0x00000000731a7211 */ /* 0x000fe400000f16ff */
[----:B------:R-:W-:Y:S02]  /*aec0*/  LEA R115, P0, R111, R4, 0x2 ;  /* 0x000000046f737211 */ /* 0x000fe400078010ff */
[----:B------:R-:W-:Y:S01]  /*aed0*/  LEA.HI.X.SX32 R84, R126, R0, 0x2, P6 ;  /* 0x000000007e547211 */ /* 0x000fe200030f16ff */
[----:B------:R-:W-:Y:S01]  /*aee0*/  IMAD R103, R103, c[0x0][0x190], RZ ;  /* 0x0000640067677a24 */ /* 0x000fe200078e02ff */
[----:B------:R-:W-:Y:S02]  /*aef0*/  LEA R51, P6, R122, R4, 0x2 ;  /* 0x000000047a337211 */ /* 0x000fe400078c10ff */
[----:B------:R-:W-:Y:S02]  /*af00*/  LEA.HI.X.SX32 R111, R111, R0, 0x2, P0 ;  /* 0x000000006f6f7211 */ /* 0x000fe400000f16ff */
[----:B------:R-:W-:-:S02]  /*af10*/  LEA R123, P0, R107, R4, 0x2 ;  /* 0x000000046b7b7211 */ /* 0x000fc400078010ff */
[-C--:B------:R-:W-:Y:S01]  /*af20*/  LEA.HI.X.SX32 R50, R122, R0.reuse, 0x2, P6 ;  /* 0x000000007a327211 */ /* 0x080fe200030f16ff */
[----:B------:R-:W-:Y:S01]  /*af30*/  IMAD R99, R99, c[0x0][0x190], RZ ;  /* 0x0000640063637a24 */ /* 0x000fe200078e02ff */
[----:B------:R-:W-:Y:S02]  /*af40*/  LEA.HI.X.SX32 R122, R107, R0, 0x2, P0 ;  /* 0x000000006b7a7211 */ /* 0x000fe400000f16ff */
[----:B------:R-:W-:Y:S01]  /*af50*/  LEA R131, P0, R103, R4, 0x2 ;  /* 0x0000000467837211 */ /* 0x000fe200078010ff */
[----:B------:R-:W-:-:S03]  /*af60*/  IMAD R95, R95, c[0x0][0x190], RZ ;  /* 0x000064005f5f7a24 */ /* 0x000fc600078e02ff */
        /* <DEDUP_REMOVED lines=10> */
[----:B------:R-:W-:-:S04]  /*b010*/  LEA R163, P0, R87, R4, 0x2 ;  /* 0x0000000457a37211 */ /* 0x000fc800078010ff */
[----:B------:R-:W-:Y:S02]  /*b020*/  LEA.HI.X.SX32 R162, R87, R0, 0x2, P0 ;  /* 0x0000000057a27211 */ /* 0x000fe400000f16ff */
[----:B------:R-:W-:-:S04]  /*b030*/  LEA R171, P0, R83, R4, 0x2 ;  /* 0x0000000453ab7211 */ /* 0x000fc800078010ff */
[----:B------:R-:W-:Y:S02]  /*b040*/  LEA.HI.X.SX32 R170, R83, R0, 0x2, P0 ;  /* 0x0000000053aa7211 */ /* 0x000fe400000f16ff */
[----:B------:R-:W-:-:S04]  /*b050*/  LEA R179, P0, R79, R4, 0x2 ;  /* 0x000000044fb37211 */ /* 0x000fc800078010ff */
        /* <DEDUP_REMOVED lines=18> */
[----:B------:R-:W-:Y:S01]  /*b180*/  LEA R226, P0, R53, R4, 0x2 ;  /* 0x0000000435e27211 */ /* 0x000fe200078010ff */
[----:B------:R-:W-:-:S03]  /*b190*/  IMAD R11, R6, R21, R11 ;  /* 0x00000015060b7224 */ /* 0x000fc600078e020b */
[----:B------:R-:W-:Y:S01]  /*b1a0*/  LEA.HI.X.SX32 R227, R53, R0, 0x2, P0 ;  /* 0x0000000035e37211 */ /* 0x000fe200000f16ff */
[----:B------:R-:W-:Y:S01]  /*b1b0*/  IMAD.MOV.U32 R21, RZ, RZ, R97 ;  /* 0x000000ffff157224 */ /* 0x000fe200078e0061 */
[----:B------:R-:W-:Y:S01]  /*b1c0*/  ISETP.GE.AND P0, PT, R20, RZ, PT ;  /* 0x000000ff1400720c */ /* 0x000fe20003f06270 */
[----:B------:R-:W-:-:S05]  /*b1d0*/  IMAD.MOV.U32 R20, RZ, RZ, R2 ;  /* 0x000000ffff147224 */ /* 0x000fca00078e0002 */
[----:B------:R1:W-:Y:S02]  /*b1e0*/  LDGSTS.E [R252+0x20000], [R20.64], P5 ;  /* 0x2000000014fc7fae */ /* 0x0003e4000a921846 */
[----:B-1----:R-:W-:Y:S02]  /*b1f0*/  IMAD.MOV.U32 R20, RZ, RZ, R80 ;  /* 0x000000ffff147224 */ /* 0x002fe400078e0050 */
[----:B------:R-:W-:-:S05]  /*b200*/  IMAD.MOV.U32 R21, RZ, RZ, R18 ;  /* 0x000000ffff157224 */ /* 0x000fca00078e0012 */
[----:B------:R1:W-:Y:S02]  /*b210*/  LDGSTS.E [R252+0x20800], [R20.64], P5 ;  /* 0x2080000014fc7fae */ /* 0x0003e4000a921846 */
[----:B-1----:R-:W-:Y:S01]  /*b220*/  MOV R20, R64 ;  /* 0x0000004000147202 */ /* 0x002fe20000000f00 */
[----:B------:R-:W-:-:S05]  /*b230*/  IMAD.MOV.U32 R21, RZ, RZ, R81 ;  /* 0x000000ffff157224 */ /* 0x000fca00078e0051 */
[----:B------:R1:W-:Y:S02]  /*b240*/  LDGSTS.E [R252+0x21000], [R20.64], P5 ;  /* 0x2100000014fc7fae */ /* 0x0003e4000a921846 */
[----:B-1----:R-:W-:Y:S02]  /*b250*/  IMAD.MOV.U32 R20, RZ, RZ, R48 ;  /* 0x000000ffff147224 */ /* 0x002fe400078e0030 */
[----:B------:R-:W-:-:S05]  /*b260*/  IMAD.MOV.U32 R21, RZ, RZ, R65 ;  /* 0x000000ffff157224 */ /* 0x000fca00078e0041 */
[----:B------:R1:W-:Y:S02]  /*b270*/  LDGSTS.E [R252+0x21800], [R20.64], P5 ;  /* 0x2180000014fc7fae */ /* 0x0003e4000a921846 */
[----:B-1----:R-:W-:Y:S02]  /*b280*/  IMAD.MOV.U32 R20, RZ, RZ, R40 ;  /* 0x000000ffff147224 */ /* 0x002fe400078e0028 */
[----:B------:R-:W-:-:S05]  /*b290*/  IMAD.MOV.U32 R21, RZ, RZ, R49 ;  /* 0x000000ffff157224 */ /* 0x000fca00078e0031 */
[----:B------:R1:W-:Y:S04]  /*b2a0*/  LDGSTS.E [R252+0x22000], [R20.64], P5 ;  /* 0x2200000014fc7fae */ /* 0x0003e8000a921846 */
[----:B------:R-:W-:Y:S01]  /*b2b0*/  STL [R1+0x1884], R2 ;  /* 0x0018840201007387 */ /* 0x000fe20000100800 */
[----:B-1----:R-:W-:Y:S01]  /*b2c0*/  IMAD.MOV.U32 R20, RZ, RZ, R32 ;  /* 0x000000ffff147224 */ /* 0x002fe200078e0020 */
[----:B------:R-:W-:Y:S02]  /*b2d0*/  MOV R21, R41 ;  /* 0x0000002900157202 */ /* 0x000fe40000000f00 */
[----:B------:R-:W-:Y:S04]  /*b2e0*/  STL [R1+0x18a4], R80 ;  /* 0x0018a45001007387 */ /* 0x000fe80000100800 */
[----:B------:R1:W-:Y:S04]  /*b2f0*/  LDGSTS.E [R252+0x22800], [R20.64], P5 ;  /* 0x2280000014fc7fae */ /* 0x0003e8000a921846 */
[----:B------:R2:W-:Y:S04]  /*b300*/  STL [R1+0x1880], R97 ;  /* 0x0018806101007387 */ /* 0x0005e80000100800 */
[----:B------:R-:W-:Y:S01]  /*b310*/  STL [R1+0x18c4], R64 ;  /* 0x0018c44001007387 */ /* 0x000fe20000100800 */
[----:B-1----:R-:W-:-:S02]  /*b320*/  IMAD.MOV.U32 R20, RZ, RZ, R24 ;  /* 0x000000ffff147224 */ /* 0x002fc400078e0018 */
[----:B------:R-:W-:Y:S01]  /*b330*/  IMAD.MOV.U32 R21, RZ, RZ, R33 ;  /* 0x000000ffff157224 */ /* 0x000fe200078e0021 */
[----:B------:R1:W-:Y:S04]  /*b340*/  STL [R1+0x18a0], R18 ;  /* 0x0018a01201007387 */ /* 0x0003e80000100800 */
[----:B------:R3:W-:Y:S04]  /*b350*/  LDGSTS.E [R252+0x23000], [R20.64], P5 ;  /* 0x2300000014fc7fae */ /* 0x0007e8000a921846 */
[----:B------:R-:W-:Y:S04]  /*b360*/  STL [R1+0x18e4], R48 ;  /* 0x0018e43001007387 */ /* 0x000fe80000100800 */
[----:B------:R4:W-:Y:S01]  /*b370*/  STL [R1+0x18c0], R81 ;  /* 0x0018c05101007387 */ /* 0x0009e20000100800 */
[----:B---3--:R-:W-:-:S02]  /*b380*/  IMAD.MOV.U32 R20, RZ, RZ, R246 ;  /* 0x000000ffff147224 */ /* 0x008fc400078e00f6 */
[----:B------:R-:W-:Y:S01]  /*b390*/  IMAD.MOV.U32 R21, RZ, RZ, R25 ;  /* 0x000000ffff157224 */ /* 0x000fe200078e0019 */
[----:B------:R-:W-:Y:S04]  /*b3a0*/  STL [R1+0x1904], R40 ;  /* 0x0019042801007387 */ /* 0x000fe80000100800 */
[----:B------:R3:W-:Y:S04]  /*b3b0*/  STL [R1+0x18e0], R65 ;  /* 0x0018e04101007387 */ /* 0x0007e80000100800 */
[----:B------:R-:W-:Y:S04]  /*b3c0*/  STL [R1+0x1924], R32 ;  /* 0x0019242001007387 */ /* 0x000fe80000100800 */
[----:B------:R5:W-:Y:S04]  /*b3d0*/  STL [R1+0x1900], R49 ;  /* 0x0019003101007387 */ /* 0x000be80000100800 */
[----:B------:R1:W-:Y:S04]  /*b3e0*/  LDGSTS.E [R252+0x23800], [R20.64], P5 ;  /* 0x2380000014fc7fae */ /* 0x0003e8000a921846 */
[----:B------:R-:W-:Y:S04]  /*b3f0*/  STL [R1+0x1944], R24 ;  /* 0x0019441801007387 */ /* 0x000fe80000100800 */
[----:B------:R2:W-:Y:S01]  /*b400*/  STL [R1+0x1920], R41 ;  /* 0x0019202901007387 */ /* 0x0005e20000100800 */
[----:B-1----:R-:W-:-:S02]  /*b410*/  IMAD.MOV.U32 R20, RZ, RZ, R236 ;  /* 0x000000ffff147224 */ /* 0x002fc400078e00ec */
        /* <DEDUP_REMOVED lines=8> */
[----:B-1----:R-:W-:Y:S01]  /*b4a0*/  MOV R20, R208 ;  /* 0x000000d000147202 */ /* 0x002fe20000000f00 */
[----:B------:R-:W-:-:S02]  /*b4b0*/  IMAD.MOV.U32 R21, RZ, RZ, R237 ;  /* 0x000000ffff157224 */ /* 0x000fc400078e00ed */
        /* <DEDUP_REMOVED lines=25> */
[----:B-1----:R-:W-:Y:S01]  /*b650*/  IMAD.MOV.U32 R20, RZ, RZ, R160 ;  /* 0x000000ffff147224 */ /* 0x002fe200078e00a0 */
[----:B------:R-:W-:-:S02]  /*b660*/  MOV R21, R177 ;  /* 0x000000b100157202 */ /* 0x000fc40000000f00 */
        /* <DEDUP_REMOVED lines=67> */
[----:B------:R1:W-:Y:S01]  /*baa0*/  LDGSTS.E [R252+0x29800], [R20.64], P5 ;  /* 0x2980000014fc7fae */ /* 0x0003e2000a921846 */
[----:B------:R-:W-:-:S03]  /*bab0*/  IMAD R118, R118, c[0x0][0x190], RZ ;  /* 0x0000640076767a24 */ /* 0x000fc600078e02ff */
[----:B------:R-:W-:Y:S04]  /*bac0*/  STL [R1+0x19cc], R29 ;  /* 0x0019cc1d01007387 */ /* 0x000fe80000100800 */
[----:B------:R2:W-:Y:S01]  /*bad0*/  STL [R1+0x19a8], R36 ;  /* 0x0019a82401007387 */ /* 0x0005e20000100800 */
[----:B-1----:R-:W-:Y:S02]  /*bae0*/  IMAD.MOV.U32 R20, RZ, RZ, R38 ;  /* 0x000000ffff147224 */ /* 0x002fe400078e0026 */
[----:B------:R-:W-:Y:S01]  /*baf0*/  IMAD.MOV.U32 R21, RZ, RZ, R47 ;  /* 0x000000ffff157224 */ /* 0x000fe200078e002f */
[----:B------:R-:W-:Y:S04]  /*bb00*/  STL [R1+0x19ec], R157 ;  /* 0x0019ec9d01007387 */ /* 0x000fe80000100800 */
[----:B------:R1:W-:Y:S04]  /*bb10*/  STL [R1+0x19c8], R28 ;  /* 0x0019c81c01007387 */ /* 0x0003e80000100800 */
[----:B------:R-:W-:Y:S01]  /*bb20*/  STL [R1+0x1a0c], R243 ;  /* 0x001a0cf301007387 */ /* 0x000fe20000100800 */
[----:B------:R-:W-:-:S03]  /*bb30*/  IMAD R114, R114, c[0x0][0x190], RZ ;  /* 0x0000640072727a24 */ /* 0x000fc600078e02ff */
[----:B------:R1:W-:Y:S01]  /*bb40*/  STL [R1+0x19e8], R156 ;  /* 0x0019e89c01007387 */ /* 0x0003e20000100800 */
[----:B------:R-:W-:-:S03]  /*bb50*/  LEA R35, P6, R118, R4, 0x2 ;  /* 0x0000000476237211 */ /* 0x000fc600078c10ff */
[----:B------:R1:W-:Y:S04]  /*bb60*/  LDGSTS.E [R252+0x2a000], [R20.64], P5 ;  /* 0x2a00000014fc7fae */ /* 0x0003e8000a921846 */
[----:B------:R-:W-:Y:S04]  /*bb70*/  STL [R1+0x1a2c], R217 ;  /* 0x001a2cd901007387 */ /* 0x000fe80000100800 */
[----:B------:R2:W-:Y:S01]  /*bb80*/  STL [R1+0x1a08], R242 ;  /* 0x001a08f201007387 */ /* 0x0005e20000100800 */
[----:B-1----:R-:W-:Y:S02]  /*bb90*/  IMAD.MOV.U32 R20, RZ, RZ, R30 ;  /* 0x000000ffff147224 */ /* 0x002fe400078e001e */
[----:B------:R-:W-:Y:S01]  /*bba0*/  IMAD.MOV.U32 R21, RZ, RZ, R39 ;  /* 0x000000ffff157224 */ /* 0x000fe200078e0027 */
[----:B------:R-:W-:Y:S01]  /*bbb0*/  STL [R1+0x1adc], R201 ;  /* 0x001adcc901007387 */ /* 0x000fe20000100800 */
[----:B------:R-:W-:-:S03]  /*bbc0*/  LEA.HI.X.SX32 R34, R118, R0, 0x2, P6 ;  /* 0x0000000076227211 */ /* 0x000fc600030f16ff */
[----:B------:R1:W-:Y:S01]  /*bbd0*/  STL [R1+0x1a28], R216 ;  /* 0x001a28d801007387 */ /* 0x0003e20000100800 */
[----:B------:R-:W-:-:S03]  /*bbe0*/  IMAD R110, R110, c[0x0][0x190], RZ ;  /* 0x000064006e6e7a24 */ /* 0x000fc600078e02ff */
[----:B------:R-:W-:Y:S01]  /*bbf0*/  STL [R1+0x22fc], R185 ;  /* 0x0022fcb901007387 */ /* 0x000fe20000100800 */
[----:B------:R-:W-:-:S03]  /*bc00*/  LEA R5, P6, R114, R4, 0x2 ;  /* 0x0000000472057211 */ /* 0x000fc600078c10ff */
[----:B------:R1:W-:Y:S04]  /*bc10*/  STL [R1+0x1ad8], R200 ;  /* 0x001ad8c801007387 */ /* 0x0003e80000100800 */
[----:B------:R1:W-:Y:S04]  /*bc20*/  LDGSTS.E [R252+0x2a800], [R20.64], P5 ;  /* 0x2a80000014fc7fae */ /* 0x0003e8000a921846 */
[----:B------:R-:W-:Y:S04]  /*bc30*/  STL [R1+0x2314], R169 ;  /* 0x002314a901007387 */ /* 0x000fe80000100800 */
[----:B------:R2:W-:Y:S01]  /*bc40*/  STL [R1+0x22f8], R184 ;  /* 0x0022f8b801007387 */ /* 0x0005e20000100800 */
[----:B-1----:R-:W-:-:S02]  /*bc50*/  IMAD.MOV.U32 R20, RZ, RZ, R250 ;  /* 0x000000ffff147224 */ /* 0x002fc400078e00fa */
[----:B------:R-:W-:Y:S01]  /*bc60*/  IMAD.MOV.U32 R21, RZ, RZ, R31 ;  /* 0x000000ffff157224 */ /* 0x000fe200078e001f */
[----:B------:R-:W-:Y:S01]  /*bc70*/  STL [R1+0x232c], R149 ;  /* 0x00232c9501007387 */ /* 0x000fe20000100800 */
[----:B------:R-:W-:-:S03]  /*bc80*/  LEA.HI.X.SX32 R114, R114, R0, 0x2, P6 ;  /* 0x0000000072727211 */ /* 0x000fc600030f16ff */
[----:B------:R1:W-:Y:S01]  /*bc90*/  STL [R1+0x2310], R168 ;  /* 0x002310a801007387 */ /* 0x0003e20000100800 */
[----:B------:R-:W-:Y:S01]  /*bca0*/  IMAD R106, R106, c[0x0][0x190], RZ ;  /* 0x000064006a6a7a24 */ /* 0x000fe200078e02ff */
[C---:B------:R-:W-:Y:S02]  /*bcb0*/  LEA R119, P6, R110.reuse, R4, 0x2 ;  /* 0x000000046e777211 */ /* 0x040fe400078c10ff */
[----:B------:R-:W-:Y:S04]  /*bcc0*/  STL [R1+0x2344], R133 ;  /* 0x0023448501007387 */ /* 0x000fe80000100800 */
[----:B------:R1:W-:Y:S04]  /*bcd0*/  STL [R1+0x2328], R148 ;  /* 0x0023289401007387 */ /* 0x0003e80000100800 */
[----:B------:R1:W-:Y:S04]  /*bce0*/  LDGSTS.E [R252+0x2b000], [R20.64], P5 ;  /* 0x2b00000014fc7fae */ /* 0x0003e8000a921846 */
[----:B------:R-:W-:Y:S01]  /*bcf0*/  STL [R1+0x235c], R117 ;  /* 0x00235c7501007387 */ /* 0x000fe20000100800 */
[----:B------:R-:W-:-:S03]  /*bd00*/  LEA.HI.X.SX32 R118, R110, R0, 0x2, P6 ;  /* 0x000000006e767211 */ /* 0x000fc600030f16ff */
[----:B------:R2:W-:Y:S01]  /*bd10*/  STL [R1+0x2340], R132 ;  /* 0x0023408401007387 */ /* 0x0005e20000100800 */
[----:B-1----:R-:W-:Y:S01]  /*bd20*/  MOV R20, R248 ;  /* 0x000000f800147202 */ /* 0x002fe20000000f00 */
[----:B------:R-:W-:Y:S02]  /*bd30*/  IMAD.MOV.U32 R21, RZ, RZ, R251 ;  /* 0x000000ffff157224 */ /* 0x000fe400078e00fb */
[----:B------:R-:W-:Y:S01]  /*bd40*/  STL [R1+0x2374], R101 ;  /* 0x0023746501007387 */ /* 0x000fe20000100800 */
[----:B------:R-:W-:Y:S01]  /*bd50*/  IMAD R102, R102, c[0x0][0x190], RZ ;  /* 0x0000640066667a24 */ /* 0x000fe200078e02ff */
[C---:B------:R-:W-:Y:S02]  /*bd60*/  LEA R127, P6, R106.reuse, R4, 0x2 ;  /* 0x000000046a7f7211 */ /* 0x040fe400078c10ff */
[----:B------:R1:W-:Y:S04]  /*bd70*/  STL [R1+0x2358], R116 ;  /* 0x0023587401007387 */ /* 0x0003e80000100800 */
[----:B------:R-:W-:Y:S04]  /*bd80*/  STL [R1+0x238c], R85 ;  /* 0x00238c5501007387 */ /* 0x000fe80000100800 */
[----:B------:R1:W-:Y:S04]  /*bd90*/  STL [R1+0x2370], R100 ;  /* 0x0023706401007387 */ /* 0x0003e80000100800 */
[----:B------:R1:W-:Y:S01]  /*bda0*/  LDGSTS.E [R252+0x2b800], [R20.64], P5 ;  /* 0x2b80000014fc7fae */ /* 0x0003e2000a921846 */
[----:B------:R-:W-:-:S03]  /*bdb0*/  LEA.HI.X.SX32 R126, R106, R0, 0x2, P6 ;  /* 0x000000006a7e7211 */ /* 0x000fc600030f16ff */
[----:B------:R-:W-:Y:S01]  /*bdc0*/  STL [R1+0x23a4], R69 ;  /* 0x0023a44501007387 */ /* 0x000fe20000100800 */
[----:B------:R-:W-:-:S03]  /*bdd0*/  IMAD R98, R98, c[0x0][0x190], RZ ;  /* 0x0000640062627a24 */ /* 0x000fc600078e02ff */
[----:B------:R2:W-:Y:S01]  /*bde0*/  STL [R1+0x2388], R84 ;  /* 0x0023885401007387 */ /* 0x0005e20000100800 */
[----:B-1----:R-:W-:Y:S02]  /*bdf0*/  IMAD.MOV.U32 R20, RZ, RZ, R22 ;  /* 0x000000ffff147224 */ /* 0x002fe400078e0016 */
[----:B------:R-:W-:Y:S01]  /*be00*/  IMAD.MOV.U32 R21, RZ, RZ, R249 ;  /* 0x000000ffff157224 */ /* 0x000fe200078e00f9 */
[----:B------:R-:W-:Y:S01]  /*be10*/  STL [R1+0x23bc], R51 ;  /* 0x0023bc3301007387 */ /* 0x000fe20000100800 */
[----:B------:R-:W-:-:S03]  /*be20*/  LEA R135, P6, R102, R4, 0x2 ;  /* 0x0000000466877211 */ /* 0x000fc600078c10ff */
[----:B------:R1:W-:Y:S04]  /*be30*/  STL [R1+0x23a0], R68 ;  /* 0x0023a04401007387 */ /* 0x0003e80000100800 */
[----:B------:R-:W-:Y:S01]  /*be40*/  STL [R1+0x23d4], R43 ;  /* 0x0023d42b01007387 */ /* 0x000fe20000100800 */
[----:B------:R-:W-:-:S03]  /*be50*/  LEA.HI.X.SX32 R134, R102, R0, 0x2, P6 ;  /* 0x0000000066867211 */ /* 0x000fc600030f16ff */
[----:B------:R-:W-:Y:S04]  /*be60*/  STL [R1+0x23b8], R50 ;  /* 0x0023b83201007387 */ /* 0x000fe80000100800 */
[----:B------:R1:W-:Y:S01]  /*be70*/  LDGSTS.E [R252+0x2c000], [R20.64], P5 ;  /* 0x2c00000014fc7fae */ /* 0x0003e2000a921846 */
[----:B------:R-:W-:-:S03]  /*be80*/  IMAD R94, R94, c[0x0][0x190], RZ ;  /* 0x000064005e5e7a24 */ /* 0x000fc600078e02ff */
[----:B------:R-:W-:Y:S01]  /*be90*/  STL [R1+0x23ec], R35 ;  /* 0x0023ec2301007387 */ /* 0x000fe20000100800 */
[----:B------:R-:W-:-:S03]  /*bea0*/  LEA R143, P6, R98, R4, 0x2 ;  /* 0x00000004628f7211 */ /* 0x000fc600078c10ff */
[----:B------:R-:W-:Y:S01]  /*beb0*/  STL [R1+0x23d0], R42 ;  /* 0x0023d02a01007387 */ /* 0x000fe20000100800 */
[----:B-1----:R-:W-:Y:S02]  /*bec0*/  IMAD.MOV.U32 R20, RZ, RZ, R244 ;  /* 0x000000ffff147224 */ /* 0x002fe400078e00f4 */
[----:B------:R-:W-:Y:S01]  /*bed0*/  IMAD.MOV.U32 R21, RZ, RZ, R23 ;  /* 0x000000ffff157224 */ /* 0x000fe200078e0017 */
[----:B------:R-:W-:Y:S04]  /*bee0*/  STL [R1+0x2404], R27 ;  /* 0x0024041b01007387 */ /* 0x000fe80000100800 */
[----:B------:R-:W-:Y:S01]  /*bef0*/  STL [R1+0x23e8], R34 ;  /* 0x0023e82201007387 */ /* 0x000fe20000100800 */
[----:B------:R-:W-:-:S03]  /*bf00*/  LEA.HI.X.SX32 R142, R98, R0, 0x2, P6 ;  /* 0x00000000628e7211 */ /* 0x000fc600030f16ff */
[----:B------:R1:W-:Y:S01]  /*bf10*/  STL [R1+0x241c], R5 ;  /* 0x00241c0501007387 */ /* 0x0003e20000100800 */
[----:B------:R-:W-:-:S03]  /*bf20*/  IMAD R90, R90, c[0x0][0x190], RZ ;  /* 0x000064005a5a7a24 */ /* 0x000fc600078e02ff */
[----:B------:R1:W-:Y:S01]  /*bf30*/  STL [R1+0x2400], R26 ;  /* 0x0024001a01007387 */ /* 0x0003e20000100800 */
[----:B------:R-:W-:-:S03]  /*bf40*/  LEA R151, P6, R94, R4, 0x2 ;  /* 0x000000045e977211 */ /* 0x000fc600078c10ff */
[----:B------:R1:W-:Y:S04]  /*bf50*/  LDGSTS.E [R252+0x2c800], [R20.64], P5 ;  /* 0x2c80000014fc7fae */ /* 0x0003e8000a921846 */
[----:B------:R-:W-:Y:S04]  /*bf60*/  STL [R1+0x242c], R115 ;  /* 0x00242c7301007387 */ /* 0x000fe80000100800 */
[----:B------:R-:W-:Y:S01]  /*bf70*/  STL [R1+0x2418], R114 ;  /* 0x0024187201007387 */ /* 0x000fe20000100800 */
[----:B-1----:R-:W-:Y:S01]  /*bf80*/  IMAD.MOV.U32 R20, RZ, RZ, R10 ;  /* 0x000000ffff147224 */ /* 0x002fe200078e000a */
[----:B------:R-:W-:-:S02]  /*bf90*/  MOV R21, R245 ;  /* 0x000000f500157202 */ /* 0x000fc40000000f00 */
[----:B------:R-:W-:Y:S01]  /*bfa0*/  STL [R1+0x243c], R119 ;  /* 0x00243c7701007387 */ /* 0x000fe20000100800 */
[----:B------:R-:W-:-:S03]  /*bfb0*/  LEA.HI.X.SX32 R150, R94, R0, 0x2, P6 ;  /* 0x000000005e967211 */ /* 0x000fc600030f16ff */
[----:B------:R-:W-:Y:S01]  /*bfc0*/  STL [R1+0x2428], R111 ;  /* 0x0024286f01007387 */ /* 0x000fe20000100800 */
[----:B------:R-:W-:-:S03]  /*bfd0*/  IMAD R86, R86, c[0x0][0x190], RZ ;  /* 0x0000640056567a24 */ /* 0x000fc600078e02ff */
[----:B------:R-:W-:Y:S01]  /*bfe0*/  STL [R1+0x244c], R123 ;  /* 0x00244c7b01007387 */ /* 0x000fe20000100800 */
[----:B------:R-:W-:-:S03]  /*bff0*/  LEA R159, P6, R90, R4, 0x2 ;  /* 0x000000045a9f7211 */ /* 0x000fc600078c10ff */
[----:B------:R-:W-:Y:S04]  /*c000*/  STL [R1+0x2438], R118 ;  /* 0x0024387601007387 */ /* 0x000fe80000100800 */
[----:B------:R1:W-:Y:S04]  /*c010*/  LDGSTS.E [R252+0x2d000], [R20.64], P5 ;  /* 0x2d00000014fc7fae */ /* 0x0003e8000a921846 */
[----:B------:R-:W-:Y:S04]  /*c020*/  STL [R1+0x245c], R127 ;  /* 0x00245c7f01007387 */ /* 0x000fe80000100800 */
[----:B------:R-:W-:Y:S01]  /*c030*/  STL [R1+0x2448], R122 ;  /* 0x0024487a01007387 */ /* 0x000fe20000100800 */
[----:B-1----:R-:W-:-:S02]  /*c040*/  IMAD.MOV.U32 R20, RZ, RZ, R13 ;  /* 0x000000ffff147224 */ /* 0x002fc400078e000d */
[----:B------:R-:W-:Y:S01]  /*c050*/  IMAD.MOV.U32 R21, RZ, RZ, R12 ;  /* 0x000000ffff157224 */ /* 0x000fe200078e000c */
[----:B------:R-:W-:Y:S01]  /*c060*/  STL [R1+0x1894], R131 ;  /* 0x0018948301007387 */ /* 0x000fe20000100800 */
[----:B------:R-:W-:-:S03]  /*c070*/  LEA.HI.X.SX32 R158, R90, R0, 0x2, P6 ;  /* 0x000000005a9e7211 */ /* 0x000fc600030f16ff */
[----:B------:R-:W-:Y:S01]  /*c080*/  STL [R1+0x2458], R126 ;  /* 0x0024587e01007387 */ /* 0x000fe20000100800 */
[----:B------:R-:W-:Y:S01]  /*c090*/  IMAD R82, R82, c[0x0][0x190], RZ ;  /* 0x0000640052527a24 */ /* 0x000fe200078e02ff */
[C---:B------:R-:W-:Y:S02]  /*c0a0*/  LEA R167, P6, R86.reuse, R4, 0x2 ;  /* 0x0000000456a77211 */ /* 0x040fe400078c10ff */
[----:B------:R-:W-:Y:S04]  /*c0b0*/  STL [R1+0x18b4], R135 ;  /* 0x0018b48701007387 */ /* 0x000fe80000100800 */
[----:B------:R-:W-:Y:S04]  /*c0c0*/  STL [R1+0x1890], R130 ;  /* 0x0018908201007387 */ /* 0x000fe80000100800 */
[----:B------:R1:W-:Y:S04]  /*c0d0*/  LDGSTS.E [R252+0x2d800], [R20.64], P5 ;  /* 0x2d80000014fc7fae */ /* 0x0003e8000a921846 */
[----:B------:R-:W-:Y:S01]  /*c0e0*/  STL [R1+0x18d4], R139 ;  /* 0x0018d48b01007387 */ /* 0x000fe20000100800 */
[----:B------:R-:W-:-:S03]  /*c0f0*/  LEA.HI.X.SX32 R166, R86, R0, 0x2, P6 ;  /* 0x0000000056a67211 */ /* 0x000fc600030f16ff */
[----:B------:R-:W-:Y:S01]  /*c100*/  STL [R1+0x18b0], R134 ;  /* 0x0018b08601007387 */ /* 0x000fe20000100800 */
[----:B-1----:R-:W-:Y:S02]  /*c110*/  IMAD.MOV.U32 R20, RZ, RZ, R235 ;  /* 0x000000ffff147224 */ /* 0x002fe400078e00eb */
[----:B------:R-:W-:Y:S01]  /*c120*/  IMAD.MOV.U32 R21, RZ, RZ, R234 ;  /* 0x000000ffff157224 */ /* 0x000fe200078e00ea */
[----:B------:R-:W-:Y:S01]  /*c130*/  STL [R1+0x18f4], R143 ;  /* 0x0018f48f01007387 */ /* 0x000fe20000100800 */
[----:B------:R-:W-:-:S03]  /*c140*/  LEA R175, P6, R82, R4, 0x2 ;  /* 0x0000000452af7211 */ /* 0x000fc600078c10ff */
[----:B------:R-:W-:Y:S04]  /*c150*/  STL [R1+0x18d0], R138 ;  /* 0x0018d08a01007387 */ /* 0x000fe80000100800 */
[----:B------:R-:W-:Y:S04]  /*c160*/  STL [R1+0x1914], R147 ;  /* 0x0019149301007387 */ /* 0x000fe80000100800 */
[----:B------:R-:W-:Y:S04]  /*c170*/  STL [R1+0x18f0], R142 ;  /* 0x0018f08e01007387 */ /* 0x000fe80000100800 */
[----:B------:R1:W-:Y:S01]  /*c180*/  LDGSTS.E [R252+0x2e000], [R20.64], P5 ;  /* 0x2e00000014fc7fae */ /* 0x0003e2000a921846 */
[----:B------:R-:W-:-:S03]  /*c190*/  LEA.HI.X.SX32 R174, R82, R0, 0x2, P6 ;  /* 0x0000000052ae7211 */ /* 0x000fc600030f16ff */
[----:B------:R-:W-:Y:S01]  /*c1a0*/  STL [R1+0x1934], R151 ;  /* 0x0019349701007387 */ /* 0x000fe20000100800 */
[----:B------:R-:W-:-:S03]  /*c1b0*/  LEA R183, P6, R78, R4, 0x2 ;  /* 0x000000044eb77211 */ /* 0x000fc600078c10ff */
[----:B------:R-:W-:Y:S01]  /*c1c0*/  STL [R1+0x1910], R146 ;  /* 0x0019109201007387 */ /* 0x000fe20000100800 */
[----:B-1----:R-:W-:Y:S02]  /*c1d0*/  IMAD.MOV.U32 R20, RZ, RZ, R204 ;  /* 0x000000ffff147224 */ /* 0x002fe400078e00cc */
[----:B------:R-:W-:Y:S01]  /*c1e0*/  IMAD.MOV.U32 R21, RZ, RZ, R14 ;  /* 0x000000ffff157224 */ /* 0x000fe200078e000e */
[----:B------:R-:W-:Y:S04]  /*c1f0*/  STL [R1+0x1954], R155 ;  /* 0x0019549b01007387 */ /* 0x000fe80000100800 */
[----:B------:R-:W-:Y:S04]  /*c200*/  STL [R1+0x1930], R150 ;  /* 0x0019309601007387 */ /* 0x000fe80000100800 */
        /* <DEDUP_REMOVED lines=8> */
[----:B-1----:R-:W-:Y:S01]  /*c290*/  MOV R20, R188 ;  /* 0x000000bc00147202 */ /* 0x002fe20000000f00 */
[----:B------:R-:W-:Y:S02]  /*c2a0*/  IMAD.MOV.U32 R21, RZ, RZ, R205 ;  /* 0x000000ffff157224 */ /* 0x000fe400078e00cd */
[----:B------:R-:W-:Y:S04]  /*c2b0*/  STL [R1+0x19b4], R167 ;  /* 0x0019b4a701007387 */ /* 0x000fe80000100800 */
[----:B------:R-:W-:Y:S01]  /*c2c0*/  STL [R1+0x1990], R162 ;  /* 0x001990a201007387 */ /* 0x000fe20000100800 */
[----:B------:R-:W-:-:S03]  /*c2d0*/  LEA.HI.X.SX32 R190, R74, R0, 0x2, P6 ;  /* 0x000000004abe7211 */ /* 0x000fc600030f16ff */
[----:B------:R-:W-:Y:S01]  /*c2e0*/  STL [R1+0x19d4], R171 ;  /* 0x0019d4ab01007387 */ /* 0x000fe20000100800 */
[----:B------:R-:W-:-:S03]  /*c2f0*/  IMAD.MOV R19, RZ, RZ, -R19 ;  /* 0x000000ffff137224 */ /* 0x000fc600078e0a13 */
[----:B------:R-:W-:Y:S01]  /*c300*/  STL [R1+0x19b0], R166 ;  /* 0x0019b0a601007387 */ /* 0x000fe20000100800 */
[----:B------:R-:W-:-:S03]  /*c310*/  IMAD R66, R66, c[0x0][0x190], RZ ;  /* 0x0000640042427a24 */ /* 0x000fc600078e02ff */
[----:B------:R1:W-:Y:S01]  /*c320*/  LDGSTS.E [R252+0x2f000], [R20.64], P5 ;  /* 0x2f00000014fc7fae */ /* 0x0003e2000a921846 */
[----:B------:R-:W-:-:S03]  /*c330*/  LEA R199, P6, R70, R4, 0x2 ;  /* 0x0000000446c77211 */ /* 0x000fc600078c10ff */
[----:B------:R-:W-:Y:S04]  /*c340*/  STL [R1+0x19f4], R175 ;  /* 0x0019f4af01007387 */ /* 0x000fe80000100800 */
[----:B------:R-:W-:Y:S01]  /*c350*/  STL [R1+0x19d0], R170 ;  /* 0x0019d0aa01007387 */ /* 0x000fe20000100800 */
[----:B-1----:R-:W-:Y:S02]  /*c360*/  IMAD.MOV.U32 R20, RZ, RZ, R15 ;  /* 0x000000ffff147224 */ /* 0x002fe400078e000f */
[----:B------:R-:W-:Y:S01]  /*c370*/  IMAD.MOV.U32 R21, RZ, RZ, R189 ;  /* 0x000000ffff157224 */ /* 0x000fe200078e00bd */
[----:B------:R-:W-:Y:S01]  /*c380*/  STL [R1+0x1a14], R179 ;  /* 0x001a14b301007387 */ /* 0x000fe20000100800 */
[----:B------:R-:W-:-:S03]  /*c390*/  IMAD R9, R6, R19, R9 ;  /* 0x0000001306097224 */ /* 0x000fc600078e0209 */
[----:B------:R-:W-:Y:S01]  /*c3a0*/  STL [R1+0x19f0], R174 ;  /* 0x0019f0ae01007387 */ /* 0x000fe20000100800 */
[----:B------:R-:W-:-:S03]  /*c3b0*/  LEA.HI.X.SX32 R198, R70, R0, 0x2, P6 ;  /* 0x0000000046c67211 */ /* 0x000fc600030f16ff */
[----:B------:R-:W-:Y:S01]  /*c3c0*/  STL [R1+0x1acc], R183 ;  /* 0x001accb701007387 */ /* 0x000fe20000100800 */
[----:B------:R-:W-:Y:S01]  /*c3d0*/  LOP3.LUT R19, R252, 0x20, RZ, 0x3c, !PT ;  /* 0x00000020fc137812 */ /* 0x000fe200078e3cff */
[----:B------:R-:W-:Y:S02]  /*c3e0*/  IMAD R62, R62, c[0x0][0x190], RZ ;  /* 0x000064003e3e7a24 */ /* 0x000fe400078e02ff */
[----:B------:R-:W-:Y:S01]  /*c3f0*/  STL [R1+0x1a10], R178 ;  /* 0x001a10b201007387 */ /* 0x000fe20000100800 */
[----:B------:R-:W-:-:S03]  /*c400*/  LEA R207, P6, R66, R4, 0x2 ;  /* 0x0000000442cf7211 */ /* 0x000fc600078c10ff */
[----:B------:R1:W-:Y:S04]  /*c410*/  LDGSTS.E [R252+0x2f800], [R20.64], P5 ;  /* 0x2f80000014fc7fae */ /* 0x0003e8000a921846 */
[----:B------:R-:W-:Y:S04]  /*c420*/  STL [R1+0x1ae4], R187 ;  /* 0x001ae4bb01007387 */ /* 0x000fe80000100800 */
[----:B------:R-:W-:Y:S01]  /*c430*/  STL [R1+0x1ac8], R182 ;  /* 0x001ac8b601007387 */ /* 0x000fe20000100800 */
[----:B-1----:R-:W-:Y:S02]  /*c440*/  IMAD.MOV.U32 R20, RZ, RZ, R173 ;  /* 0x000000ffff147224 */ /* 0x002fe400078e00ad */
        /* <DEDUP_REMOVED lines=12> */
[----:B-1----:R-:W-:Y:S01]  /*c510*/  IMAD.MOV.U32 R20, RZ, RZ, R153 ;  /* 0x000000ffff147224 */ /* 0x002fe200078e0099 */
[----:B------:R-:W-:Y:S02]  /*c520*/  MOV R21, R152 ;  /* 0x0000009800157202 */ /* 0x000fe40000000f00 */
[----:B------:R-:W-:Y:S01]  /*c530*/  STL [R1+0x234c], R203 ;  /* 0x00234ccb01007387 */ /* 0x000fe20000100800 */
[----:B------:R-:W-:Y:S01]  /*c540*/  IMAD R54, R54, c[0x0][0x190], RZ ;  /* 0x0000640036367a24 */ /* 0x000fe200078e02ff */
[C---:B------:R-:W-:Y:S02]  /*c550*/  LEA R221, P6, R58.reuse, R4, 0x2 ;  /* 0x000000043add7211 */ /* 0x040fe400078c10ff */
        /* <DEDUP_REMOVED lines=15> */
[----:B------:R1:W-:Y:S04]  /*c650*/  LDGSTS.E [R19+0x21200], [R20.64], P5 ;  /* 0x2120000014137fae */ /* 0x0003e8000a921846 */
[----:B------:R-:W-:Y:S04]  /*c660*/  STL [R1+0x23c4], R221 ;  /* 0x0023c4dd01007387 */ /* 0x000fe80000100800 */
[----:B------:R-:W-:Y:S01]  /*c670*/  STL [R1+0x23a8], R218 ;  /* 0x0023a8da01007387 */ /* 0x000fe20000100800 */
[----:B-1----:R-:W-:-:S02]  /*c680*/  IMAD.MOV.U32 R20, RZ, RZ, R121 ;  /* 0x000000ffff147224 */ /* 0x002fc400078e0079 */
[----:B------:R-:W-:Y:S01]  /*c690*/  IMAD.MOV.U32 R21, RZ, RZ, R120 ;  /* 0x000000ffff157224 */ /* 0x000fe200078e0078 */
[----:B------:R-:W-:Y:S04]  /*c6a0*/  STL [R1+0x23dc], R223 ;  /* 0x0023dcdf01007387 */ /* 0x000fe80000100800 */
[----:B------:R-:W-:Y:S04]  /*c6b0*/  STL [R1+0x23c0], R220 ;  /* 0x0023c0dc01007387 */ /* 0x000fe80000100800 */
[----:B------:R-:W-:Y:S04]  /*c6c0*/  STL [R1+0x23f4], R225 ;  /* 0x0023f4e101007387 */ /* 0x000fe80000100800 */
[----:B------:R-:W-:Y:S04]  /*c6d0*/  STL [R1+0x23d8], R222 ;  /* 0x0023d8de01007387 */ /* 0x000fe80000100800 */
[----:B------:R1:W-:Y:S04]  /*c6e0*/  LDGSTS.E [R19+0x21a00], [R20.64], P5 ;  /* 0x21a0000014137fae */ /* 0x0003e8000a921846 */
[----:B------:R-:W-:Y:S04]  /*c6f0*/  STL [R1+0x240c], R226 ;  /* 0x00240ce201007387 */ /* 0x000fe80000100800 */
[----:B------:R-:W-:Y:S01]  /*c700*/  STL [R1+0x23f0], R224 ;  /* 0x0023f0e001007387 */ /* 0x000fe20000100800 */
[----:B-1----:R-:W-:-:S02]  /*c710*/  IMAD.MOV.U32 R20, RZ, RZ, R105 ;  /* 0x000000ffff147224 */ /* 0x002fc400078e0069 */
[----:B------:R-:W-:Y:S01]  /*c720*/  IMAD.MOV.U32 R21, RZ, RZ, R104 ;  /* 0x000000ffff157224 */ /* 0x000fe200078e0068 */
[----:B------:R-:W-:Y:S04]  /*c730*/  STL [R1+0x2408], R227 ;  /* 0x002408e301007387 */ /* 0x000fe80000100800 */
[----:B--2---:R-:W2:Y:S04]  /*c740*/  LDL.LU R97, [R1+0x2658] ;  /* 0x0026580001617983 */ /* 0x004ea80000300800 */
[----:B------:R-:W2:Y:S04]  /*c750*/  LDL.LU R2, [R1+0x2654] ;  /* 0x0026540001027983 */ /* 0x000ea80000300800 */
[----:B------:R-:W2:Y:S04]  /*c760*/  LDL.LU R18, [R1+0x2650] ;  /* 0x0026500001127983 */ /* 0x000ea80000300800 */
[----:B------:R1:W-:Y:S04]  /*c770*/  LDGSTS.E [R19+0x22200], [R20.64], P5 ;  /* 0x2220000014137fae */ /* 0x0003e8000a921846 */
[----:B------:R-:W2:Y:S04]  /*c780*/  LDL.LU R80, [R1+0x264c] ;  /* 0x00264c0001507983 */ /* 0x000ea80000300800 */
[----:B----4-:R-:W4:Y:S01]  /*c790*/  LDL.LU R81, [R1+0x2648] ;  /* 0x0026480001517983 */ /* 0x010f220000300800 */
[----:B-1----:R-:W-:Y:S01]  /*c7a0*/  MOV R20, R89 ;  /* 0x0000005900147202 */ /* 0x002fe20000000f00 */
[----:B------:R-:W-:-:S02]  /*c7b0*/  IMAD.MOV.U32 R21, RZ, RZ, R88 ;  /* 0x000000ffff157224 */ /* 0x000fc400078e0058 */
[----:B------:R-:W2:Y:S04]  /*c7c0*/  LDL.LU R64, [R1+0x2644] ;  /* 0x0026440001407983 */ /* 0x000ea80000300800 */
[----:B---3--:R-:W3:Y:S04]  /*c7d0*/  LDL.LU R65, [R1+0x2640] ;  /* 0x0026400001417983 */ /* 0x008ee80000300800 */
[----:B------:R-:W2:Y:S04]  /*c7e0*/  LDL.LU R48, [R1+0x263c] ;  /* 0x00263c0001307983 */ /* 0x000ea80000300800 */
[----:B-----5:R-:W5:Y:S04]  /*c7f0*/  LDL.LU R49, [R1+0x2638] ;  /* 0x0026380001317983 */ /* 0x020f680000300800 */
[----:B------:R1:W-:Y:S04]  /*c800*/  LDGSTS.E [R19+0x22a00], [R20.64], P5 ;  /* 0x22a0000014137fae */ /* 0x0003e8000a921846 */
[----:B------:R-:W2:Y:S04]  /*c810*/  LDL.LU R40, [R1+0x2634] ;  /* 0x0026340001287983 */ /* 0x000ea80000300800 */
[----:B------:R-:W2:Y:S01]  /*c820*/  LDL.LU R41, [R1+0x2630] ;  /* 0x0026300001297983 */ /* 0x000ea20000300800 */
[----:B-1----:R-:W-:-:S03]  /*c830*/  IMAD.MOV.U32 R20, RZ, RZ, R73 ;  /* 0x000000ffff147224 */ /* 0x002fc600078e0049 */
[----:B------:R-:W2:Y:S01]  /*c840*/  LDL.LU R32, [R1+0x262c] ;  /* 0x00262c0001207983 */ /* 0x000ea20000300800 */
[----:B------:R-:W-:-:S03]  /*c850*/  IMAD.MOV.U32 R21, RZ, RZ, R72 ;  /* 0x000000ffff157224 */ /* 0x000fc600078e0048 */
[----:B------:R-:W2:Y:S04]  /*c860*/  LDL.LU R33, [R1+0x2628] ;  /* 0x0026280001217983 */ /* 0x000ea80000300800 */
[----:B------:R-:W2:Y:S04]  /*c870*/  LDL.LU R24, [R1+0x2624] ;  /* 0x0026240001187983 */ /* 0x000ea80000300800 */
[----:B------:R-:W2:Y:S04]  /*c880*/  LDL.LU R25, [R1+0x2620] ;  /* 0x0026200001197983 */ /* 0x000ea80000300800 */
        /* <DEDUP_REMOVED lines=12> */
[----:B-1----:R-:W-:Y:S01]  /*c950*/  IMAD.MOV.U32 R20, RZ, RZ, R45 ;  /* 0x000000ffff147224 */ /* 0x002fe200078e002d */
[----:B------:R-:W-:-:S02]  /*c960*/  MOV R21, R44 ;  /* 0x0000002c00157202 */ /* 0x000fc40000000f00 */
[----:B------:R-:W2:Y:S04]  /*c970*/  LDL.LU R176, [R1+0x25fc] ;  /* 0x0025fc0001b07983 */ /* 0x000ea80000300800 */
        /* <DEDUP_REMOVED lines=33> */
[----:B-1----:R-:W-:Y:S01]  /*cb90*/  MOV R20, R243 ;  /* 0x000000f300147202 */ /* 0x002fe20000000f00 */
[----:B------:R-:W-:-:S02]  /*cba0*/  IMAD.MOV.U32 R21, RZ, RZ, R242 ;  /* 0x000000ffff157224 */ /* 0x000fc400078e00f2 */
        /* <DEDUP_REMOVED lines=14> */
[----:B------:R-:W3:Y:S04]  /*cc90*/  LDL.LU R235, [R1+0x2574] ;  /* 0x0025740001eb7983 */ /* 0x000ee80000300800 */
[----:B------:R-:W3:Y:S01]  /*cca0*/  LDL.LU R14, [R1+0x2570] ;  /* 0x00257000010e7983 */ /* 0x000ee20000300800 */
[----:B-1----:R-:W-:-:S03]  /*ccb0*/  IMAD.MOV.U32 R20, RZ, RZ, R201 ;  /* 0x000000ffff147224 */ /* 0x002fc600078e00c9 */
[----:B------:R-:W3:Y:S01]  /*ccc0*/  LDL.LU R204, [R1+0x256c] ;  /* 0x00256c0001cc7983 */ /* 0x000ee20000300800 */
[----:B------:R-:W-:-:S03]  /*ccd0*/  IMAD.MOV.U32 R21, RZ, RZ, R200 ;  /* 0x000000ffff157224 */ /* 0x000fc600078e00c8 */
[----:B------:R-:W3:Y:S04]  /*cce0*/  LDL.LU R205, [R1+0x2568] ;  /* 0x0025680001cd7983 */ /* 0x000ee80000300800 */
[----:B------:R-:W3:Y:S04]  /*ccf0*/  LDL.LU R188, [R1+0x2564] ;  /* 0x0025640001bc7983 */ /* 0x000ee80000300800 */
[----:B------:R-:W3:Y:S04]  /*cd00*/  LDL.LU R189, [R1+0x2560] ;  /* 0x0025600001bd7983 */ /* 0x000ee80000300800 */
[----:B------:R1:W-:Y:S04]  /*cd10*/  LDGSTS.E [R19+0x27200], [R20.64], P5 ;  /* 0x2720000014137fae */ /* 0x0003e8000a921846 */
[----:B------:R-:W3:Y:S01]  /*cd20*/  LDL.LU R15, [R1+0x255c] ;  /* 0x00255c00010f7983 */ /* 0x000ee20000300800 */
[----:B------:R-:W-:Y:S01]  /*cd30*/  ISETP.GE.AND P6, PT, R52, RZ, PT ;  /* 0x000000ff3400720c */ /* 0x000fe20003fc6270 */
[----:B-1----:R-:W-:Y:S01]  /*cd40*/  IMAD.MOV.U32 R20, RZ, RZ, R185 ;  /* 0x000000ffff147224 */ /* 0x002fe200078e00b9 */
[----:B------:R-:W-:Y:S01]  /*cd50*/  MOV R21, R184 ;  /* 0x000000b800157202 */ /* 0x000fe20000000f00 */
[----:B------:R-:W3:Y:S04]  /*cd60*/  LDL.LU R172, [R1+0x2558] ;  /* 0x0025580001ac7983 */ /* 0x000ee80000300800 */
[----:B------:R1:W-:Y:S01]  /*cd70*/  LDGSTS.E [R19+0x27a00], [R20.64], P5 ;  /* 0x27a0000014137fae */ /* 0x0003e2000a921846 */
[----:B------:R-:W-:-:S03]  /*cd80*/  LOP3.LUT R52, R252, 0x40, RZ, 0x3c, !PT ;  /* 0x00000040fc347812 */ /* 0x000fc600078e3cff */
[----:B------:R-:W3:Y:S04]  /*cd90*/  LDL.LU R173, [R1+0x2554] ;  /* 0x0025540001ad7983 */ /* 0x000ee80000300800 */
[----:B------:R-:W3:Y:S01]  /*cda0*/  LDL.LU R152, [R1+0x2550] ;  /* 0x0025500001987983 */ /* 0x000ee20000300800 */
[----:B-1----:R-:W-:-:S03]  /*cdb0*/  IMAD.MOV.U32 R20, RZ, RZ, R169 ;  /* 0x000000ffff147224 */ /* 0x002fc600078e00a9 */
[----:B------:R-:W3:Y:S01]  /*cdc0*/  LDL.LU R153, [R1+0x254c] ;  /* 0x00254c0001997983 */ /* 0x000ee20000300800 */
[----:B------:R-:W-:-:S03]  /*cdd0*/  IMAD.MOV.U32 R21, RZ, RZ, R168 ;  /* 0x000000ffff157224 */ /* 0x000fc600078e00a8 */
[----:B------:R-:W3:Y:S04]  /*cde0*/  LDL.LU R136, [R1+0x2548] ;  /* 0x0025480001887983 */ /* 0x000ee80000300800 */
[----:B------:R1:W-:Y:S04]  /*cdf0*/  LDGSTS.E [R19+0x28200], [R20.64], P5 ;  /* 0x2820000014137fae */ /* 0x0003e8000a921846 */
        /* <DEDUP_REMOVED lines=16> */
[----:B-1----:R-:W-:Y:S01]  /*cf00*/  MOV R20, R117 ;  /* 0x0000007500147202 */ /* 0x002fe20000000f00 */
[----:B------:R-:W-:-:S02]  /*cf10*/  IMAD.MOV.U32 R21, RZ, RZ, R116 ;  /* 0x000000ffff157224 */ /* 0x000fc400078e0074 */
        /* <DEDUP_REMOVED lines=18> */
[----:B-1----:R-:W-:Y:S01]  /*d040*/  IMAD.MOV.U32 R20, RZ, RZ, R69 ;  /* 0x000000ffff147224 */ /* 0x002fe200078e0045 */
[----:B------:R-:W-:-:S02]  /*d050*/  MOV R21, R68 ;  /* 0x0000004400157202 */ /* 0x000fc40000000f00 */
        /* <DEDUP_REMOVED lines=31> */
[----:B-1----:R-:W-:-:S02]  /*d250*/  IMAD.MOV.U32 R20, RZ, RZ, R5 ;  /* 0x000000ffff147224 */ /* 0x002fc400078e0005 */
[----:B------:R-:W-:Y:S01]  /*d260*/  IMAD.MOV.U32 R21, RZ, RZ, R114 ;  /* 0x000000ffff157224 */ /* 0x000fe200078e0072 */
[----:B------:R-:W3:Y:S04]  /*d270*/  LDL.LU R68, [R1+0x24a8] ;  /* 0x0024a80001447983 */ /* 0x000ee80000300800 */
[----:B------:R1:W-:Y:S01]  /*d280*/  LDGSTS.E [R19+0x2da00], [R20.64], P5 ;  /* 0x2da0000014137fae */ /* 0x0003e2000a921846 */
[----:B------:R-:W-:-:S03]  /*d290*/  LOP3.LUT R5, RZ, c[0x0][0x17c], RZ, 0x33, !PT ;  /* 0x00005f00ff057a12 */ /* 0x000fc600078e33ff */
[----:B------:R-:W3:Y:S01]  /*d2a0*/  LDL.LU R69, [R1+0x24a4] ;  /* 0x0024a40001457983 */ /* 0x000ee20000300800 */
[----:B-1----:R-:W-:Y:S02]  /*d2b0*/  IMAD.MOV.U32 R20, RZ, RZ, R115 ;  /* 0x000000ffff147224 */ /* 0x002fe400078e0073 */
[----:B------:R-:W-:Y:S01]  /*d2c0*/  IMAD.MOV.U32 R21, RZ, RZ, R111 ;  /* 0x000000ffff157224 */ /* 0x000fe200078e006f */
[C---:B--2---:R-:W-:Y:S01]  /*d2d0*/  SEL R2, R5.reuse, R2, !P4 ;  /* 0x0000000205027207 */ /* 0x044fe20006000000 */
[----:B------:R-:W2:Y:S04]  /*d2e0*/  LDL.LU R50, [R1+0x24a0] ;  /* 0x0024a00001327983 */ /* 0x000ea80000300800 */
[----:B------:R1:W-:Y:S01]  /*d2f0*/  LDGSTS.E [R19+0x2e200], [R20.64], P5 ;  /* 0x2e20000014137fae */ /* 0x0003e2000a921846 */
[----:B------:R-:W-:Y:S01]  /*d300*/  IMAD R2, R2, c[0x0][0x190], RZ ;  /* 0x0000640002027a24 */ /* 0x000fe200078e02ff */
[----:B------:R-:W-:-:S02]  /*d310*/  SEL R3, R5, R3, !P4 ;  /* 0x0000000305037207 */ /* 0x000fc40006000000 */
[----:B------:R-:W2:Y:S04]  /*d320*/  LDL.LU R51, [R1+0x249c] ;  /* 0x00249c0001337983 */ /* 0x000ea80000300800 */
[----:B------:R-:W2:Y:S01]  /*d330*/  LDL.LU R42, [R1+0x2498] ;  /* 0x00249800012a7983 */ /* 0x000ea20000300800 */
[----:B-1----:R-:W-:Y:S01]  /*d340*/  IMAD.MOV.U32 R20, RZ, RZ, R119 ;  /* 0x000000ffff147224 */ /* 0x002fe200078e0077 */
[----:B------:R-:W-:Y:S02]  /*d350*/  MOV R21, R118 ;  /* 0x0000007600157202 */ /* 0x000fe40000000f00 */
        /* <DEDUP_REMOVED lines=8> */
[----:B------:R1:W-:Y:S02]  /*d3e0*/  LDGSTS.E [R19+0x2f200], [R20.64], P5 ;  /* 0x2f20000014137fae */ /* 0x0003e4000a921846 */
[----:B-1----:R-:W-:Y:S02]  /*d3f0*/  IMAD.MOV.U32 R20, RZ, RZ, R127 ;  /* 0x000000ffff147224 */ /* 0x002fe400078e007f */
        /* <DEDUP_REMOVED lines=13> */
[----:B------:R1:W-:Y:S02]  /*d4d0*/  LDGSTS.E [R52+0x21c00], [R20.64], P5 ;  /* 0x21c0000014347fae */ /* 0x0003e4000a921846 */
[----:B-1----:R-:W-:Y:S01]  /*d4e0*/  IMAD.MOV.U32 R20, RZ, RZ, R147 ;  /* 0x000000ffff147224 */ /* 0x002fe200078e0093 */
[----:B------:R-:W-:-:S05]  /*d4f0*/  MOV R21, R146 ;  /* 0x0000009200157202 */ /* 0x000fca0000000f00 */
[----:B------:R1:W-:Y:S02]  /*d500*/  LDGSTS.E [R52+0x22400], [R20.64], P5 ;  /* 0x2240000014347fae */ /* 0x0003e4000a921846 */
[----:B-1----:R-:W-:Y:S02]  /*d510*/  IMAD.MOV.U32 R20, RZ, RZ, R151 ;  /* 0x000000ffff147224 */ /* 0x002fe400078e0097 */
        /* <DEDUP_REMOVED lines=58> */
[----:B------:R1:W-:Y:S01]  /*d8c0*/  LDGSTS.E [R52+0x2c400], [R20.64], P5 ;  /* 0x2c40000014347fae */ /* 0x0003e2000a921846 */
[----:B------:R-:W-:Y:S02]  /*d8d0*/  IMAD.MOV.U32 R19, RZ, RZ, R227 ;  /* 0x000000ffff137224 */ /* 0x000fe400078e00e3 */
[----:B-1----:R-:W-:Y:S01]  /*d8e0*/  IMAD.MOV.U32 R20, RZ, RZ, R225 ;  /* 0x000000ffff147224 */ /* 0x002fe200078e00e1 */
[----:B------:R-:W-:-:S05]  /*d8f0*/  MOV R21, R224 ;  /* 0x000000e000157202 */ /* 0x000fca0000000f00 */
[----:B------:R1:W-:Y:S02]  /*d900*/  LDGSTS.E [R52+0x2cc00], [R20.64], P5 ;  /* 0x2cc0000014347fae */ /* 0x0003e4000a921846 */
[----:B-1----:R-:W-:Y:S01]  /*d910*/  SEL R20, R5, R18, !P4 ;  /* 0x0000001205147207 */ /* 0x002fe20006000000 */
[----:B------:R-:W-:-:S05]  /*d920*/  IMAD.MOV.U32 R18, RZ, RZ, R226 ;  /* 0x000000ffff127224 */ /* 0x000fca00078e00e2 */
[----:B------:R1:W-:Y:S01]  /*d930*/  LDGSTS.E [R52+0x2d400], [R18.64], P5 ;  /* 0x2d40000012347fae */ /* 0x0003e2000a921846 */
[----:B------:R-:W-:Y:S02]  /*d940*/  IMAD R20, R20, c[0x0][0x190], RZ ;  /* 0x0000640014147a24 */ /* 0x000fe400078e02ff */
[----:B-1----:R-:W-:Y:S02]  /*d950*/  IMAD.MOV.U32 R18, RZ, RZ, R16 ;  /* 0x000000ffff127224 */ /* 0x002fe400078e0010 */
[----:B------:R-:W-:Y:S02]  /*d960*/  IMAD.MOV.U32 R16, RZ, RZ, R17 ;  /* 0x000000ffff107224 */ /* 0x000fe400078e0011 */
[----:B------:R-:W-:Y:S02]  /*d970*/  @!P6 IMAD.MOV R18, RZ, RZ, -R18 ;  /* 0x000000ffff12e224 */ /* 0x000fe400078e0a12 */
[----:B------:R-:W-:Y:S01]  /*d980*/  @!P0 IMAD.MOV R16, RZ, RZ, -R16 ;  /* 0x000000ffff108224 */ /* 0x000fe200078e0a10 */
[----:B------:R-:W-:-:S02]  /*d990*/  LEA R53, P0, R20, R4, 0x2 ;  /* 0x0000000414357211 */ /* 0x000fc400078010ff */
[----:B------:R-:W-:Y:S02]  /*d9a0*/  LEA R54, P6, R2, R4, 0x2 ;  /* 0x0000000402367211 */ /* 0x000fe400078c10ff */
[----:B------:R-:W-:Y:S02]  /*d9b0*/  LEA.HI.X.SX32 R58, R20, R0, 0x2, P0 ;  /* 0x00000000143a7211 */ /* 0x000fe400000f16ff */
[----:B------:R-:W-:Y:S01]  /*d9c0*/  SEL R17, R5, R18, !P4 ;  /* 0x0000001205117207 */ /* 0x000fe20006000000 */
[----:B------:R-:W-:Y:S01]  /*d9d0*/  IMAD R18, R3, c[0x0][0x190], RZ ;  /* 0x0000640003127a24 */ /* 0x000fe200078e02ff */
[----:B------:R-:W-:Y:S01]  /*d9e0*/  LEA.HI.X.SX32 R55, R2, R0, 0x2, P6 ;  /* 0x0000000002377211 */ /* 0x000fe200030f16ff */
[----:B------:R-:W-:Y:S01]  /*d9f0*/  IMAD.MOV.U32 R3, RZ, RZ, R58 ;  /* 0x000000ffff037224 */ /* 0x000fe200078e003a */
[----:B------:R-:W-:Y:S02]  /*da00*/  MOV R2, R53 ;  /* 0x0000003500027202 */ /* 0x000fe40000000f00 */
[----:B------:R-:W-:Y:S01]  /*da10*/  LEA R21, P0, R18, R4, 0x2 ;  /* 0x0000000412157211 */ /* 0x000fe200078010ff */
[----:B------:R-:W-:Y:S01]  /*da20*/  IMAD R17, R17, c[0x0][0x190], RZ ;  /* 0x0000640011117a24 */ /* 0x000fe200078e02ff */
[----:B------:R-:W-:Y:S01]  /*da30*/  SEL R16, R5, R16, !P4 ;  /* 0x0000001005107207 */ /* 0x000fe20006000000 */
[----:B------:R1:W-:Y:S04]  /*da40*/  LDGSTS.E [R52+0x2dc00], [R2.64], P5 ;  /* 0x2dc0000002347fae */ /* 0x0003e8000a921846 */
[----:B------:R2:W-:Y:S01]  /*da50*/  STL [R1+0x1aec], R53 ;  /* 0x001aec3501007387 */ /* 0x0005e20000100800 */
[----:B------:R-:W-:Y:S01]  /*da60*/  IMAD R16, R16, c[0x0][0x190], RZ ;  /* 0x0000640010107a24 */ /* 0x000fe200078e02ff */
[----:B------:R-:W-:Y:S01]  /*da70*/  LEA R19, P6, R17, R4, 0x2 ;  /* 0x0000000411137211 */ /* 0x000fe200078c10ff */
[----:B-1----:R-:W-:-:S02]  /*da80*/  IMAD.MOV.U32 R2, RZ, RZ, R54 ;  /* 0x000000ffff027224 */ /* 0x002fc400078e0036 */
[----:B------:R-:W-:Y:S01]  /*da90*/  IMAD.MOV.U32 R3, RZ, RZ, R55 ;  /* 0x000000ffff037224 */ /* 0x000fe200078e0037 */
[----:B--2---:R-:W-:-:S04]  /*daa0*/  LEA.HI.X.SX32 R53, R18, R0, 0x2, P0 ;  /* 0x0000000012357211 */ /* 0x004fc800000f16ff */
[----:B------:R1:W-:Y:S01]  /*dab0*/  LDGSTS.E [R52+0x2e400], [R2.64], P5 ;  /* 0x2e40000002347fae */ /* 0x0003e2000a921846 */
[----:B------:R-:W-:Y:S02]  /*dac0*/  LEA.HI.X.SX32 R20, R17, R0, 0x2, P6 ;  /* 0x0000000011147211 */ /* 0x000fe400030f16ff */
[----:B------:R-:W-:Y:S02]  /*dad0*/  LEA R18, P0, R16, R4, 0x2 ;  /* 0x0000000410127211 */ /* 0x000fe400078010ff */
[----:B------:R-:W-:Y:S01]  /*dae0*/  ISETP.GT.U32.AND P6, PT, R6, R11, PT ;  /* 0x0000000b0600720c */ /* 0x000fe20003fc4070 */
[----:B-1----:R-:W-:Y:S02]  /*daf0*/  IMAD.MOV.U32 R2, RZ, RZ, R21 ;  /* 0x000000ffff027224 */ /* 0x002fe400078e0015 */
[----:B------:R-:W-:Y:S01]  /*db00*/  IMAD.MOV.U32 R3, RZ, RZ, R53 ;  /* 0x000000ffff037224 */ /* 0x000fe200078e0035 */
[----:B------:R-:W-:-:S04]  /*db10*/  LEA.HI.X.SX32 R17, R16, R0, 0x2, P0 ;  /* 0x0000000010117211 */ /* 0x000fc800000f16ff */
[----:B------:R1:W-:Y:S01]  /*db20*/  LDGSTS.E [R52+0x2ec00], [R2.64], P5 ;  /* 0x2ec0000002347fae */ /* 0x0003e2000a921846 */
[C---:B---3--:R-:W-:Y:S02]  /*db30*/  SEL R15, R5.reuse, R15, !P4 ;  /* 0x0000000f050f7207 */ /* 0x048fe40006000000 */
[----:B------:R-:W-:Y:S02]  /*db40*/  ISETP.GT.U32.AND P0, PT, R6, R9, PT ;  /* 0x000000090600720c */ /* 0x000fe40003f04070 */
[----:B------:R-:W-:Y:S01]  /*db50*/  SEL R16, R5, R13, !P4 ;  /* 0x0000000d05107207 */ /* 0x000fe20006000000 */
[----:B-1----:R-:W-:Y:S01]  /*db60*/  IMAD.MOV.U32 R2, RZ, RZ, R19 ;  /* 0x000000ffff027224 */ /* 0x002fe200078e0013 */
[----:B------:R-:W-:Y:S01]  /*db70*/  MOV R3, R20 ;  /* 0x0000001400037202 */ /* 0x000fe20000000f00 */
[----:B------:R-:W-:Y:S01]  /*db80*/  IMAD R13, R15, c[0x0][0x190], RZ ;  /* 0x000064000f0d7a24 */ /* 0x000fe200078e02ff */
[----:B------:R-:W-:-:S03]  /*db90*/  SEL R14, R5, R14, !P4 ;  /* 0x0000000e050e7207 */ /* 0x000fc60006000000 */
[----:B------:R1:W-:Y:S01]  /*dba0*/  LDGSTS.E [R52+0x2f400], [R2.64], P5 ;  /* 0x2f40000002347fae */ /* 0x0003e2000a921846 */
[----:B------:R-:W-:-:S03]  /*dbb0*/  @!P6 IMAD.IADD R11, R11, 0x1, -R6 ;  /* 0x000000010b0be824 */ /* 0x000fc600078e0a06 */
[----:B------:R-:W-:Y:S04]  /*dbc0*/  STL [R1+0x1af4], R54 ;  /* 0x001af43601007387 */ /* 0x000fe80000100800 */
[----:B------:R-:W-:Y:S01]  /*dbd0*/  STL [R1+0x1ae8], R58 ;  /* 0x001ae83a01007387 */ /* 0x000fe20000100800 */
[----:B-1----:R-:W-:Y:S02]  /*dbe0*/  IMAD.MOV.U32 R2, RZ, RZ, R18 ;  /* 0x000000ffff027224 */ /* 0x002fe400078e0012 */
[----:B------:R-:W-:Y:S01]  /*dbf0*/  IMAD.MOV.U32 R3, RZ, RZ, R17 ;  /* 0x000000ffff037224 */ /* 0x000fe200078e0011 */
[----:B------:R1:W-:Y:S04]  /*dc00*/  STL [R1+0x1afc], R21 ;  /* 0x001afc1501007387 */ /* 0x0003e80000100800 */
[----:B------:R2:W-:Y:S01]  /*dc10*/  LDGSTS.E [R52+0x2fc00], [R2.64], P5 ;  /* 0x2fc0000002347fae */ /* 0x0005e2000a921846 */
[----:B------:R-:W-:Y:S01]  /*dc20*/  @!P0 IMAD.IADD R9, R9, 0x1, -R6 ;  /* 0x0000000109098824 */ /* 0x000fe200078e0a06 */
[----:B-1----:R-:W-:-:S02]  /*dc30*/  LEA R21, P6, R13, R4, 0x2 ;  /* 0x000000040d157211 */ /* 0x002fc400078c10ff */
[----:B------:R-:W-:Y:S01]  /*dc40*/  STL [R1+0x1af0], R55 ;  /* 0x001af03701007387 */ /* 0x000fe20000100800 */
[----:B--2---:R-:W-:Y:S02]  /*dc50*/  IMAD R3, R14, c[0x0][0x190], RZ ;  /* 0x000064000e037a24 */ /* 0x004fe400078e02ff */
[----:B------:R-:W-:Y:S01]  /*dc60*/  IMAD R2, R16, c[0x0][0x190], RZ ;  /* 0x0000640010027a24 */ /* 0x000fe200078e02ff */
[----:B------:R1:W-:Y:S01]  /*dc70*/  STL [R1+0x1b04], R19 ;  /* 0x001b041301007387 */ /* 0x0003e20000100800 */
[----:B------:R-:W-:-:S03]  /*dc80*/  LEA.HI.X.SX32 R52, R13, R0, 0x2, P6 ;  /* 0x000000000d347211 */ /* 0x000fc600030f16ff */
[-C--:B------:R-:W-:Y:S01]  /*dc90*/  LEA R15, P6, R2, R4.reuse, 0x2 ;  /* 0x00000004020f7211 */ /* 0x080fe200078c10ff */
[----:B------:R-:W-:Y:S01]  /*dca0*/  STL [R1+0x1af8], R53 ;  /* 0x001af83501007387 */ /* 0x000fe20000100800 */
[----:B-1----:R-:W-:-:S03]  /*dcb0*/  LEA R19, P0, R3, R4, 0x2 ;  /* 0x0000000403137211 */ /* 0x002fc600078010ff */
[----:B------:R1:W-:Y:S04]  /*dcc0*/  STL [R1+0x1b0c], R18 ;  /* 0x001b0c1201007387 */ /* 0x0003e80000100800 */
[----:B------:R2:W-:Y:S04]  /*dcd0*/  STL [R1+0x1b00], R20 ;  /* 0x001b001401007387 */ /* 0x0005e80000100800 */
[----:B------:R3:W-:Y:S01]  /*dce0*/  STL [R1+0x1b08], R17 ;  /* 0x001b081101007387 */ /* 0x0007e20000100800 */
[-C--:B-1----:R-:W-:Y:S01]  /*dcf0*/  LEA.HI.X.SX32 R18, R2, R0.reuse, 0x2, P6 ;  /* 0x0000000002127211 */ /* 0x082fe200030f16ff */
[----:B------:R-:W-:Y:S01]  /*dd00*/  IMAD.MOV.U32 R2, RZ, RZ, R21 ;  /* 0x000000ffff027224 */ /* 0x000fe200078e0015 */
[----:B--2---:R-:W-:Y:S01]  /*dd10*/  LEA.HI.X.SX32 R20, R3, R0, 0x2, P0 ;  /* 0x0000000003147211 */ /* 0x004fe200000f16ff */
[----:B------:R-:W-:Y:S01]  /*dd20*/  IMAD.MOV.U32 R3, RZ, RZ, R52 ;  /* 0x000000ffff037224 */ /* 0x000fe200078e0034 */
[----:B------:R-:W-:-:S02]  /*dd30*/  ISETP.GT.U32.AND P0, PT, R6, R11, PT ;  /* 0x0000000b0600720c */ /* 0x000fc40003f04070 */
[----:B---3--:R-:W-:Y:S02]  /*dd40*/  LOP3.LUT R17, R252, 0x60, RZ, 0x3c, !PT ;  /* 0x00000060fc117812 */ /* 0x008fe400078e3cff */
[----:B------:R-:W-:Y:S02]  /*dd50*/  ISETP.GT.U32.AND P6, PT, R6, R9, PT ;  /* 0x000000090600720c */ /* 0x000fe40003fc4070 */
[----:B------:R-:W-:Y:S01]  /*dd60*/  SEL R14, R5, R12, !P4 ;  /* 0x0000000c050e7207 */ /* 0x000fe20006000000 */
[----:B------:R1:W-:Y:S04]  /*dd70*/  LDGSTS.E [R17+0x20600], [R2.64], P5 ;  /* 0x2060000002117fae */ /* 0x0003e8000a921846 */
[----:B------:R-:W-:Y:S01]  /*dd80*/  IMAD R14, R14, c[0x0][0x190], RZ ;  /* 0x000064000e0e7a24 */ /* 0x000fe200078e02ff */
[----:B------:R-:W-:Y:S01]  /*dd90*/  STL [R1+0x189c], R21 ;  /* 0x00189c1501007387 */ /* 0x000fe20000100800 */
[----:B-1----:R-:W-:Y:S01]  /*dda0*/  MOV R2, R19 ;  /* 0x0000001300027202 */ /* 0x002fe20000000f00 */
[----:B------:R-:W-:-:S02]  /*ddb0*/  IMAD.MOV.U32 R3, RZ, RZ, R20 ;  /* 0x000000ffff037224 */ /* 0x000fc400078e0014 */
[----:B------:R-:W-:Y:S04]  /*ddc0*/  STL [R1+0x18bc], R19 ;  /* 0x0018bc1301007387 */ /* 0x000fe80000100800 */
[----:B------:R1:W-:Y:S01]  /*ddd0*/  LDGSTS.E [R17+0x20e00], [R2.64], P5 ;  /* 0x20e0000002117fae */ /* 0x0003e2000a921846 */
[----:B------:R-:W-:-:S03]  /*dde0*/  @!P0 IMAD.IADD R11, R11, 0x1, -R6 ;  /* 0x000000010b0b8824 */ /* 0x000fc600078e0a06 */
[----:B------:R-:W-:Y:S01]  /*ddf0*/  STL [R1+0x1898], R52 ;  /* 0x0018983401007387 */ /* 0x000fe20000100800 */
[----:B------:R-:W-:Y:S01]  /*de00*/  LOP3.LUT R13, R8, 0x3e, RZ, 0xfc, !PT ;  /* 0x0000003e080d7812 */ /* 0x000fe200078efcff */
[----:B------:R-:W-:Y:S02]  /*de10*/  @!P6 IMAD.IADD R9, R9, 0x1, -R6 ;  /* 0x000000010909e824 */ /* 0x000fe400078e0a06 */
[----:B------:R2:W-:Y:S01]  /*de20*/  STL [R1+0x18dc], R15 ;  /* 0x0018dc0f01007387 */ /* 0x0005e20000100800 */
[----:B-1----:R-:W-:Y:S02]  /*de30*/  IMAD.MOV.U32 R2, RZ, RZ, R15 ;  /* 0x000000ffff027224 */ /* 0x002fe400078e000f */
[----:B------:R-:W-:Y:S01]  /*de40*/  IMAD.MOV.U32 R3, RZ, RZ, R18 ;  /* 0x000000ffff037224 */ /* 0x000fe200078e0012 */
[----:B--2---:R-:W-:-:S04]  /*de50*/  LEA R15, P0, R14, R4, 0x2 ;  /* 0x000000040e0f7211 */ /* 0x004fc800078010ff */
[----:B------:R1:W-:Y:S01]  /*de60*/  LDGSTS.E [R17+0x21600], [R2.64], P5 ;  /* 0x2160000002117fae */ /* 0x0003e2000a921846 */
[----:B------:R-:W-:Y:S02]  /*de70*/  @!P1 IADD3 R11, -R11, RZ, RZ ;  /* 0x000000ff0b0b9210 */ /* 0x000fe40007ffe1ff */
[----:B------:R-:W-:Y:S01]  /*de80*/  LEA.HI.X.SX32 R16, R14, R0, 0x2, P0 ;  /* 0x000000000e107211 */ /* 0x000fe200000f16ff */
[----:B------:R-:W-:Y:S01]  /*de90*/  IMAD.MOV.U32 R14, RZ, RZ, R9 ;  /* 0x000000ffff0e7224 */ /* 0x000fe200078e0009 */
[----:B------:R-:W-:Y:S02]  /*dea0*/  IABS R12, R13 ;  /* 0x0000000d000c7213 */ /* 0x000fe40000000000 */
[C---:B-1----:R-:W-:Y:S01]  /*deb0*/  SEL R2, R5.reuse, R10, !P4 ;  /* 0x0000000a05027207 */ /* 0x042fe20006000000 */
[----:B------:R-:W-:Y:S01]  /*dec0*/  STL [R1+0x18b8], R20 ;  /* 0x0018b81401007387 */ /* 0x000fe20000100800 */
[----:B------:R-:W-:Y:S01]  /*ded0*/  SEL R11, R5, R11, !P4 ;  /* 0x0000000b050b7207 */ /* 0x000fe20006000000 */
[----:B------:R-:W-:-:S02]  /*dee0*/  @!P3 IMAD.MOV R14, RZ, RZ, -R14 ;  /* 0x000000ffff0eb224 */ /* 0x000fc400078e0a0e */
[----:B------:R-:W-:Y:S01]  /*def0*/  IMAD R9, R2, c[0x0][0x190], RZ ;  /* 0x0000640002097a24 */ /* 0x000fe200078e02ff */
[----:B------:R-:W-:Y:S01]  /*df00*/  STL [R1+0x18d8], R18 ;  /* 0x0018d81201007387 */ /* 0x000fe20000100800 */
[----:B------:R-:W-:-:S03]  /*df10*/  IMAD.HI.U32 R10, R7, R12, RZ ;  /* 0x0000000c070a7227 */ /* 0x000fc600078e00ff */
[----:B------:R1:W-:Y:S01]  /*df20*/  STL [R1+0x18fc], R15 ;  /* 0x0018fc0f01007387 */ /* 0x0003e20000100800 */
[----:B------:R-:W-:Y:S02]  /*df30*/  IMAD.MOV.U32 R2, RZ, RZ, R15 ;  /* 0x000000ffff027224 */ /* 0x000fe400078e000f */
[----:B------:R-:W-:Y:S01]  /*df40*/  IMAD.MOV.U32 R3, RZ, RZ, R16 ;  /* 0x000000ffff037224 */ /* 0x000fe200078e0010 */
[----:B------:R-:W-:Y:S01]  /*df50*/  SEL R14, R5, R14, !P4 ;  /* 0x0000000e050e7207 */ /* 0x000fe20006000000 */
[----:B------:R-:W-:Y:S01]  /*df60*/  IMAD R11, R11, c[0x0][0x190], RZ ;  /* 0x000064000b0b7a24 */ /* 0x000fe200078e02ff */
[----:B------:R2:W-:Y:S01]  /*df70*/  STL [R1+0x18f8], R16 ;  /* 0x0018f81001007387 */ /* 0x0005e20000100800 */
[----:B------:R-:W-:Y:S01]  /*df80*/  IMAD.MOV R10, RZ, RZ, -R10 ;  /* 0x000000ffff0a7224 */ /* 0x000fe200078e0a0a */
[C---:B-1----:R-:W-:Y:S02]  /*df90*/  LEA R15, P0, R9.reuse, R4, 0x2 ;  /* 0x00000004090f7211 */ /* 0x042fe400078010ff */
[----:B------:R1:W-:Y:S04]  /*dfa0*/  LDGSTS.E [R17+0x21e00], [R2.64], P5 ;  /* 0x21e0000002117fae */ /* 0x0003e8000a921846 */
[----:B------:R3:W-:Y:S01]  /*dfb0*/  STL [R1+0x191c], R15 ;  /* 0x00191c0f01007387 */ /* 0x0007e20000100800 */
[----:B--2---:R-:W-:Y:S01]  /*dfc0*/  LEA.HI.X.SX32 R16, R9, R0, 0x2, P0 ;  /* 0x0000000009107211 */ /* 0x004fe200000f16ff */
[----:B------:R-:W-:-:S02]  /*dfd0*/  IMAD R9, R6, R10, R12 ;  /* 0x0000000a06097224 */ /* 0x000fc400078e020c */
[----:B------:R-:W-:Y:S02]  /*dfe0*/  IMAD R10, R14, c[0x0][0x190], RZ ;  /* 0x000064000e0a7a24 */ /* 0x000fe400078e02ff */
[----:B-1----:R-:W-:Y:S01]  /*dff0*/  IMAD.MOV.U32 R2, RZ, RZ, R15 ;  /* 0x000000ffff027224 */ /* 0x002fe200078e000f */
[-C--:B---3--:R-:W-:Y:S01]  /*e000*/  LEA R15, P1, R11, R4.reuse, 0x2 ;  /* 0x000000040b0f7211 */ /* 0x088fe200078210ff */
[----:B------:R1:W-:Y:S01]  /*e010*/  STL [R1+0x1918], R16 ;  /* 0x0019181001007387 */ /* 0x0003e20000100800 */
[----:B------:R-:W-:Y:S01]  /*e020*/  IMAD.MOV.U32 R3, RZ, RZ, R16 ;  /* 0x000000ffff037224 */ /* 0x000fe200078e0010 */
[----:B------:R-:W-:-:S04]  /*e030*/  LEA R12, P3, R10, R4, 0x2 ;  /* 0x000000040a0c7211 */ /* 0x000fc800078610ff */
[----:B------:R2:W-:Y:S01]  /*e040*/  LDGSTS.E [R17+0x22600], [R2.64], P5 ;  /* 0x2260000002117fae */ /* 0x0005e2000a921846 */
[-C--:B-1----:R-:W-:Y:S02]  /*e050*/  LEA.HI.X.SX32 R16, R11, R0.reuse, 0x2, P1 ;  /* 0x000000000b107211 */ /* 0x082fe400008f16ff */
[----:B------:R-:W-:Y:S02]  /*e060*/  LEA.HI.X.SX32 R14, R10, R0, 0x2, P3 ;  /* 0x000000000a0e7211 */ /* 0x000fe400018f16ff */
[----:B------:R-:W-:Y:S02]  /*e070*/  ISETP.GT.U32.AND P0, PT, R6, R9, PT ;  /* 0x000000090600720c */ /* 0x000fe40003f04070 */
[----:B--2---:R-:W-:Y:S01]  /*e080*/  MOV R2, R15 ;  /* 0x0000000f00027202 */ /* 0x004fe20000000f00 */
[----:B------:R-:W-:-:S05]  /*e090*/  IMAD.MOV.U32 R3, RZ, RZ, R16 ;  /* 0x000000ffff037224 */ /* 0x000fca00078e0010 */
[----:B------:R1:W-:Y:S05]  /*e0a0*/  LDGSTS.E [R17+0x22e00], [R2.64], P5 ;  /* 0x22e0000002117fae */ /* 0x0003ea000a921846 */
[----:B------:R-:W-:Y:S02]  /*e0b0*/  @!P0 IMAD.IADD R9, R9, 0x1, -R6 ;  /* 0x0000000109098824 */ /* 0x000fe400078e0a06 */
[----:B-1----:R-:W-:Y:S02]  /*e0c0*/  IMAD.MOV.U32 R2, RZ, RZ, R12 ;  /* 0x000000ffff027224 */ /* 0x002fe400078e000c */
[----:B------:R-:W-:-:S05]  /*e0d0*/  IMAD.MOV.U32 R3, RZ, RZ, R14 ;  /* 0x000000ffff037224 */ /* 0x000fca00078e000e */
[----:B------:R1:W-:Y:S01]  /*e0e0*/  LDGSTS.E [R17+0x23600], [R2.64], P5 ;  /* 0x2360000002117fae */ /* 0x0003e2000a921846 */
[----:B------:R-:W-:Y:S02]  /*e0f0*/  ISETP.GT.U32.AND P0, PT, R6, R9, PT ;  /* 0x000000090600720c */ /* 0x000fe40003f04070 */
[----:B-1----:R-:W-:-:S04]  /*e100*/  LOP3.LUT R2, R8, 0x46, RZ, 0xfc, !PT ;  /* 0x0000004608027812 */ /* 0x002fc800078efcff */
[----:B------:R-:W-:-:S05]  /*e110*/  IABS R3, R2 ;  /* 0x0000000200037213 */ /* 0x000fca0000000000 */
[----:B------:R-:W-:Y:S01]  /*e120*/  IMAD.HI.U32 R10, R7, R3, RZ ;  /* 0x00000003070a7227 */ /* 0x000fe200078e00ff */
[----:B------:R-:W-:-:S03]  /*e130*/  ISETP.GE.AND P3, PT, R13, RZ, PT ;  /* 0x000000ff0d00720c */ /* 0x000fc60003f66270 */
[----:B------:R-:W-:-:S04]  /*e140*/  IMAD.MOV R10, RZ, RZ, -R10 ;  /* 0x000000ffff0a7224 */ /* 0x000fc800078e0a0a */
[----:B------:R-:W-:Y:S02]  /*e150*/  IMAD R13, R6, R10, R3 ;  /* 0x0000000a060d7224 */ /* 0x000fe400078e0203 */
[----:B------:R-:W-:-:S03]  /*e160*/  @!P0 IMAD.IADD R9, R9, 0x1, -R6 ;  /* 0x0000000109098824 */ /* 0x000fc600078e0a06 */
[----:B------:R-:W-:Y:S01]  /*e170*/  ISETP.GT.U32.AND P0, PT, R6, R13, PT ;  /* 0x0000000d0600720c */ /* 0x000fe20003f04070 */
[----:B------:R-:W-:Y:S01]  /*e180*/  STL [R1+0x193c], R15 ;  /* 0x00193c0f01007387 */ /* 0x000fe20000100800 */
[----:B------:R-:W-:-:S03]  /*e190*/  @!P3 IADD3 R9, -R9, RZ, RZ ;  /* 0x000000ff0909b210 */ /* 0x000fc60007ffe1ff */
[----:B------:R1:W-:Y:S04]  /*e1a0*/  STL [R1+0x195c], R12 ;  /* 0x00195c0c01007387 */ /* 0x0003e80000100800 */
[----:B------:R-:W-:Y:S04]  /*e1b0*/  STL [R1+0x1938], R16 ;  /* 0x0019381001007387 */ /* 0x000fe80000100800 */
[----:B------:R2:W-:Y:S01]  /*e1c0*/  STL [R1+0x1958], R14 ;  /* 0x0019580e01007387 */ /* 0x0005e20000100800 */
[----:B-1----:R-:W-:Y:S01]  /*e1d0*/  LOP3.LUT R12, R8, 0x4e, RZ, 0xfc, !PT ;  /* 0x0000004e080c7812 */ /* 0x002fe200078efcff */
[----:B------:R-:W-:-:S03]  /*e1e0*/  @!P0 IMAD.IADD R13, R13, 0x1, -R6 ;  /* 0x000000010d0d8824 */ /* 0x000fc600078e0a06 */
[----:B------:R-:W-:Y:S02]  /*e1f0*/  IABS R11, R12 ;  /* 0x0000000c000b7213 */ /* 0x000fe40000000000 */
[----:B--2---:R-:W-:Y:S02]  /*e200*/  SEL R14, R5, R9, !P4 ;  /* 0x00000009050e7207 */ /* 0x004fe40006000000 */
[----:B------:R-:W-:Y:S01]  /*e210*/  LOP3.LUT R9, R8, 0x56, RZ, 0xfc, !PT ;  /* 0x0000005608097812 */ /* 0x000fe200078efcff */
[----:B------:R-:W-:Y:S01]  /*e220*/  IMAD.HI.U32 R3, R7, R11, RZ ;  /* 0x0000000b07037227 */ /* 0x000fe200078e00ff */
[----:B------:R-:W-:Y:S02]  /*e230*/  ISETP.GT.U32.AND P3, PT, R6, R13, PT ;  /* 0x0000000d0600720c */ /* 0x000fe40003f64070 */
[----:B------:R-:W-:Y:S02]  /*e240*/  IABS R10, R9 ;  /* 0x00000009000a7213 */ /* 0x000fe40000000000 */
[----:B------:R-:W-:Y:S01]  /*e250*/  ISETP.GE.AND P1, PT, R2, RZ, PT ;  /* 0x000000ff0200720c */ /* 0x000fe20003f26270 */
[----:B------:R-:W-:-:S02]  /*e260*/  IMAD.MOV R3, RZ, RZ, -R3 ;  /* 0x000000ffff037224 */ /* 0x000fc400078e0a03 */
[----:B------:R-:W-:-:S04]  /*e270*/  IMAD.HI.U32 R2, R7, R10, RZ ;  /* 0x0000000a07027227 */ /* 0x000fc800078e00ff */
[----:B------:R-:W-:Y:S02]  /*e280*/  IMAD.MOV R2, RZ, RZ, -R2 ;  /* 0x000000ffff027224 */ /* 0x000fe400078e0a02 */
[----:B------:R-:W-:Y:S02]  /*e290*/  IMAD R11, R6, R3, R11 ;  /* 0x00000003060b7224 */ /* 0x000fe400078e020b */
[----:B------:R-:W-:Y:S02]  /*e2a0*/  IMAD R14, R14, c[0x0][0x190], RZ ;  /* 0x000064000e0e7a24 */ /* 0x000fe400078e02ff */
[C---:B------:R-:W-:Y:S02]  /*e2b0*/  IMAD R10, R6.reuse, R2, R10 ;  /* 0x00000002060a7224 */ /* 0x040fe400078e020a */
[----:B------:R-:W-:Y:S01]  /*e2c0*/  @!P3 IMAD.IADD R13, R13, 0x1, -R6 ;  /* 0x000000010d0db824 */ /* 0x000fe200078e0a06 */
[----:B------:R-:W-:Y:S02]  /*e2d0*/  ISETP.GT.U32.AND P3, PT, R6, R11, PT ;  /* 0x0000000b0600720c */ /* 0x000fe40003f64070 */
[----:B------:R-:W-:-:S02]  /*e2e0*/  LEA R15, P0, R14, R4, 0x2 ;  /* 0x000000040e0f7211 */ /* 0x000fc400078010ff */
[----:B------:R-:W-:Y:S02]  /*e2f0*/  ISETP.GT.U32.AND P6, PT, R6, R10, PT ;  /* 0x0000000a0600720c */ /* 0x000fe40003fc4070 */
[----:B------:R-:W-:Y:S02]  /*e300*/  LEA.HI.X.SX32 R16, R14, R0, 0x2, P0 ;  /* 0x000000000e107211 */ /* 0x000fe400000f16ff */
[----:B------:R-:W-:Y:S01]  /*e310*/  @!P1 IADD3 R13, -R13, RZ, RZ ;  /* 0x000000ff0d0d9210 */ /* 0x000fe20007ffe1ff */
[----:B------:R-:W-:Y:S01]  /*e320*/  IMAD.MOV.U32 R2, RZ, RZ, R15 ;  /* 0x000000ffff027224 */ /* 0x000fe200078e000f */
[----:B------:R-:W-:Y:S01]  /*e330*/  ISETP.GE.AND P0, PT, R12, RZ, PT ;  /* 0x000000ff0c00720c */ /* 0x000fe20003f06270 */
[----:B------:R-:W-:Y:S01]  /*e340*/  IMAD.MOV.U32 R3, RZ, RZ, R16 ;  /* 0x000000ffff037224 */ /* 0x000fe200078e0010 */
[----:B------:R-:W-:Y:S01]  /*e350*/  SEL R13, R5, R13, !P4 ;  /* 0x0000000d050d7207 */ /* 0x000fe20006000000 */
[----:B------:R-:W-:Y:S01]  /*e360*/  @!P3 IMAD.IADD R11, R11, 0x1, -R6 ;  /* 0x000000010b0bb824 */ /* 0x000fe200078e0a06 */
[----:B------:R-:W-:-:S02]  /*e370*/  LOP3.LUT R12, R8, 0x5e, RZ, 0xfc, !PT ;  /* 0x0000005e080c7812 */ /* 0x000fc400078efcff */
[----:B------:R1:W-:Y:S01]  /*e380*/  LDGSTS.E [R17+0x23e00], [R2.64], P5 ;  /* 0x23e0000002117fae */ /* 0x0003e2000a921846 */
[----:B------:R-:W-:Y:S02]  /*e390*/  @!P6 IMAD.IADD R10, R10, 0x1, -R6 ;  /* 0x000000010a0ae824 */ /* 0x000fe400078e0a06 */
[----:B------:R-:W-:Y:S01]  /*e3a0*/  IMAD R13, R13, c[0x0][0x190], RZ ;  /* 0x000064000d0d7a24 */ /* 0x000fe200078e02ff */
[C---:B------:R-:W-:Y:S02]  /*e3b0*/  ISETP.GT.U32.AND P6, PT, R6.reuse, R11, PT ;  /* 0x0000000b0600720c */ /* 0x040fe40003fc4070 */
[----:B------:R-:W-:Y:S02]  /*e3c0*/  ISETP.GT.U32.AND P1, PT, R6, R10, PT ;  /* 0x0000000a0600720c */ /* 0x000fe40003f24070 */
[----:B------:R-:W-:Y:S02]  /*e3d0*/  LEA R14, P3, R13, R4, 0x2 ;  /* 0x000000040d0e7211 */ /* 0x000fe400078610ff */
[----:B-1----:R-:W-:Y:S01]  /*e3e0*/  IABS R2, R12 ;  /* 0x0000000c00027213 */ /* 0x002fe20000000000 */
[----:B------:R1:W-:Y:S04]  /*e3f0*/  STL [R1+0x197c], R15 ;  /* 0x00197c0f01007387 */ /* 0x0003e80000100800 */
[----:B------:R-:W-:-:S04]  /*e400*/  IMAD.HI.U32 R3, R7, R2, RZ ;  /* 0x0000000207037227 */ /* 0x000fc800078e00ff */
[----:B------:R-:W-:Y:S01]  /*e410*/  IMAD.MOV R3, RZ, RZ, -R3 ;  /* 0x000000ffff037224 */ /* 0x000fe200078e0a03 */
[----:B-1----:R-:W-:Y:S02]  /*e420*/  LEA.HI.X.SX32 R15, R13, R0, 0x2, P3 ;  /* 0x000000000d0f7211 */ /* 0x002fe400018f16ff */
[----:B------:R-:W-:Y:S01]  /*e430*/  ISETP.GE.AND P3, PT, R9, RZ, PT ;  /* 0x000000ff0900720c */ /* 0x000fe20003f66270 */
[----:B------:R-:W-:Y:S02]  /*e440*/  IMAD R9, R6, R3, R2 ;  /* 0x0000000306097224 */ /* 0x000fe400078e0202 */
[----:B------:R-:W-:Y:S01]  /*e450*/  @!P6 IMAD.IADD R11, R11, 0x1, -R6 ;  /* 0x000000010b0be824 */ /* 0x000fe200078e0a06 */
[----:B------:R-:W-:Y:S01]  /*e460*/  @!P1 IADD3 R10, R10, -R6, RZ ;  /* 0x800000060a0a9210 */ /* 0x000fe20007ffe0ff */
[----:B------:R-:W-:Y:S02]  /*e470*/  IMAD.MOV.U32 R2, RZ, RZ, R14 ;  /* 0x000000ffff027224 */ /* 0x000fe400078e000e */
[----:B------:R-:W-:Y:S01]  /*e480*/  IMAD.MOV.U32 R3, RZ, RZ, R15 ;  /* 0x000000ffff037224 */ /* 0x000fe200078e000f */
[----:B------:R-:W-:Y:S01]  /*e490*/  ISETP.GT.U32.AND P1, PT, R6, R9, PT ;  /* 0x000000090600720c */ /* 0x000fe20003f24070 */
[----:B------:R-:W-:-:S03]  /*e4a0*/  @!P0 IMAD.MOV R11, RZ, RZ, -R11 ;  /* 0x000000ffff0b8224 */ /* 0x000fc600078e0a0b */
[----:B------:R1:W-:Y:S01]  /*e4b0*/  LDGSTS.E [R17+0x24600], [R2.64], P5 ;  /* 0x2460000002117fae */ /* 0x0003e2000a921846 */
[----:B------:R-:W-:-:S03]  /*e4c0*/  @!P3 IMAD.MOV R10, RZ, RZ, -R10 ;  /* 0x000000ffff0ab224 */ /* 0x000fc600078e0a0a */
[----:B------:R-:W-:Y:S01]  /*e4d0*/  STL [R1+0x1978], R16 ;  /* 0x0019781001007387 */ /* 0x000fe20000100800 */
[C---:B-1----:R-:W-:Y:S02]  /*e4e0*/  SEL R3, R5.reuse, R11, !P4 ;  /* 0x0000000b05037207 */ /* 0x042fe40006000000 */
[----:B------:R-:W-:-:S03]  /*e4f0*/  SEL R2, R5, R10, !P4 ;  /* 0x0000000a05027207 */ /* 0x000fc60006000000 */
[----:B------:R-:W-:Y:S01]  /*e500*/  IMAD R3, R3, c[0x0][0x190], RZ ;  /* 0x0000640003037a24 */ /* 0x000fe200078e02ff */
[----:B------:R-:W-:Y:S01]  /*e510*/  STL [R1+0x199c], R14 ;  /* 0x00199c0e01007387 */ /* 0x000fe20000100800 */
[----:B------:R-:W-:Y:S02]  /*e520*/  @!P1 IMAD.IADD R9, R9, 0x1, -R6 ;  /* 0x0000000109099824 */ /* 0x000fe400078e0a06 */
[----:B------:R-:W-:Y:S01]  /*e530*/  IMAD R2, R2, c[0x0][0x190], RZ ;  /* 0x0000640002027a24 */ /* 0x000fe200078e02ff */
[----:B------:R1:W-:Y:S02]  /*e540*/  STL [R1+0x1998], R15 ;  /* 0x0019980f01007387 */ /* 0x0003e40000100800 */
[----:B------:R-:W-:Y:S02]  /*e550*/  ISETP.GT.U32.AND P0, PT, R6, R9, PT ;  /* 0x000000090600720c */ /* 0x000fe40003f04070 */
[-C--:B------:R-:W-:Y:S02]  /*e560*/  LEA R13, P3, R2, R4.reuse, 0x2 ;  /* 0x00000004020d7211 */ /* 0x080fe400078610ff */
[----:B-1----:R-:W-:-:S04]  /*e570*/  LEA R15, P1, R3, R4, 0x2 ;  /* 0x00000004030f7211 */ /* 0x002fc800078210ff */
[-C--:B------:R-:W-:Y:S02]  /*e580*/  LEA.HI.X.SX32 R16, R3, R0.reuse, 0x2, P1 ;  /* 0x0000000003107211 */ /* 0x080fe400008f16ff */
[----:B------:R-:W-:Y:S01]  /*e590*/  LEA.HI.X.SX32 R14, R2, R0, 0x2, P3 ;  /* 0x00000000020e7211 */ /* 0x000fe200018f16ff */
[----:B------:R-:W-:Y:S02]  /*e5a0*/  IMAD.MOV.U32 R2, RZ, RZ, R15 ;  /* 0x000000ffff027224 */ /* 0x000fe400078e000f */
[----:B------:R-:W-:Y:S01]  /*e5b0*/  IMAD.MOV.U32 R3, RZ, RZ, R16 ;  /* 0x000000ffff037224 */ /* 0x000fe200078e0010 */
[----:B------:R-:W-:Y:S01]  /*e5c0*/  ISETP.GE.AND P6, PT, R12, RZ, PT ;  /* 0x000000ff0c00720c */ /* 0x000fe20003fc6270 */
[----:B------:R-:W-:-:S03]  /*e5d0*/  @!P0 IMAD.IADD R9, R9, 0x1, -R6 ;  /* 0x0000000109098824 */ /* 0x000fc600078e0a06 */
[----:B------:R1:W-:Y:S01]  /*e5e0*/  LDGSTS.E [R17+0x24e00], [R2.64], P5 ;  /* 0x24e0000002117fae */ /* 0x0003e2000a921846 */
[----:B------:R-:W-:Y:S01]  /*e5f0*/  LOP3.LUT R10, R8, 0x66, RZ, 0xfc, !PT ;  /* 0x00000066080a7812 */ /* 0x000fe200078efcff */
[----:B-1----:R-:W-:Y:S01]  /*e600*/  IMAD.MOV.U32 R2, RZ, RZ, R13 ;  /* 0x000000ffff027224 */ /* 0x002fe200078e000d */
[----:B------:R-:W-:-:S05]  /*e610*/  MOV R3, R14 ;  /* 0x0000000e00037202 */ /* 0x000fca0000000f00 */
[----:B------:R1:W-:Y:S02]  /*e620*/  LDGSTS.E [R17+0x25600], [R2.64], P5 ;  /* 0x2560000002117fae */ /* 0x0003e4000a921846 */
[----:B-1----:R-:W-:Y:S01]  /*e630*/  IMAD.MOV.U32 R3, RZ, RZ, R9 ;  /* 0x000000ffff037224 */ /* 0x002fe200078e0009 */
[----:B------:R-:W-:-:S03]  /*e640*/  IABS R9, R10 ;  /* 0x0000000a00097213 */ /* 0x000fc60000000000 */
[----:B------:R-:W-:Y:S02]  /*e650*/  @!P6 IMAD.MOV R3, RZ, RZ, -R3 ;  /* 0x000000ffff03e224 */ /* 0x000fe400078e0a03 */
[----:B------:R-:W-:-:S03]  /*e660*/  IMAD.HI.U32 R2, R7, R9, RZ ;  /* 0x0000000907027227 */ /* 0x000fc600078e00ff */
[----:B------:R-:W-:Y:S01]  /*e670*/  SEL R3, R5, R3, !P4 ;  /* 0x0000000305037207 */ /* 0x000fe20006000000 */
[----:B------:R-:W-:-:S04]  /*e680*/  IMAD.MOV R2, RZ, RZ, -R2 ;  /* 0x000000ffff027224 */ /* 0x000fc800078e0a02 */
[----:B------:R-:W-:Y:S02]  /*e690*/  IMAD R3, R3, c[0x0][0x190], RZ ;  /* 0x0000640003037a24 */ /* 0x000fe400078e02ff */
[----:B------:R-:W-:-:S03]  /*e6a0*/  IMAD R9, R6, R2, R9 ;  /* 0x0000000206097224 */ /* 0x000fc600078e0209 */
[C---:B------:R-:W-:Y:S02]  /*e6b0*/  LEA R11, P0, R3.reuse, R4, 0x2 ;  /* 0x00000004030b7211 */ /* 0x040fe400078010ff */
[----:B------:R-:W-:Y:S02]  /*e6c0*/  ISETP.GT.U32.AND P1, PT, R6, R9, PT ;  /* 0x000000090600720c */ /* 0x000fe40003f24070 */
[----:B------:R-:W-:Y:S01]  /*e6d0*/  LEA.HI.X.SX32 R12, R3, R0, 0x2, P0 ;  /* 0x00000000030c7211 */ /* 0x000fe200000f16ff */
[----:B------:R-:W-:-:S04]  /*e6e0*/  IMAD.MOV.U32 R2, RZ, RZ, R11 ;  /* 0x000000ffff027224 */ /* 0x000fc800078e000b */
[----:B------:R-:W-:Y:S01]  /*e6f0*/  IMAD.MOV.U32 R3, RZ, RZ, R12 ;  /* 0x000000ffff037224 */ /* 0x000fe200078e000c */
[----:B------:R-:W-:Y:S04]  /*e700*/  STL [R1+0x19bc], R15 ;  /* 0x0019bc0f01007387 */ /* 0x000fe80000100800 */
[----:B------:R-:W-:Y:S01]  /*e710*/  STL [R1+0x19b8], R16 ;  /* 0x0019b81001007387 */ /* 0x000fe20000100800 */
[----:B------:R-:W-:-:S03]  /*e720*/  @!P1 IADD3 R9, R9, -R6, RZ ;  /* 0x8000000609099210 */ /* 0x000fc60007ffe0ff */
[----:B------:R1:W-:Y:S04]  /*e730*/  LDGSTS.E [R17+0x25e00], [R2.64], P5 ;  /* 0x25e0000002117fae */ /* 0x0003e8000a921846 */
[----:B------:R-:W-:Y:S01]  /*e740*/  STL [R1+0x19dc], R13 ;  /* 0x0019dc0d01007387 */ /* 0x000fe20000100800 */
[----:B------:R-:W-:-:S03]  /*e750*/  ISETP.GT.U32.AND P3, PT, R6, R9, PT ;  /* 0x000000090600720c */ /* 0x000fc60003f64070 */
[----:B------:R-:W-:Y:S01]  /*e760*/  STL [R1+0x19d8], R14 ;  /* 0x0019d80e01007387 */ /* 0x000fe20000100800 */
[----:B-1----:R-:W-:-:S03]  /*e770*/  LOP3.LUT R3, R8, 0x6e, RZ, 0xfc, !PT ;  /* 0x0000006e08037812 */ /* 0x002fc600078efcff */
[----:B------:R1:W-:Y:S01]  /*e780*/  STL [R1+0x19fc], R11 ;  /* 0x0019fc0b01007387 */ /* 0x0003e20000100800 */
[----:B------:R-:W-:-:S03]  /*e790*/  LOP3.LUT R2, R8, 0x76, RZ, 0xfc, !PT ;  /* 0x0000007608027812 */ /* 0x000fc600078efcff */
[----:B------:R2:W-:Y:S01]  /*e7a0*/  STL [R1+0x19f8], R12 ;  /* 0x0019f80c01007387 */ /* 0x0005e20000100800 */
[----:B------:R-:W-:Y:S02]  /*e7b0*/  ISETP.GE.AND P0, PT, R10, RZ, PT ;  /* 0x000000ff0a00720c */ /* 0x000fe40003f06270 */
[----:B-1----:R-:W-:Y:S02]  /*e7c0*/  IABS R11, R2 ;  /* 0x00000002000b7213 */ /* 0x002fe40000000000 */
[----:B--2---:R-:W-:Y:S02]  /*e7d0*/  IABS R12, R3 ;  /* 0x00000003000c7213 */ /* 0x004fe40000000000 */
[----:B------:R-:W-:-:S03]  /*e7e0*/  ISETP.GE.AND P1, PT, R3, RZ, PT ;  /* 0x000000ff0300720c */ /* 0x000fc60003f26270 */
[----:B------:R-:W-:-:S04]  /*e7f0*/  IMAD.HI.U32 R10, R7, R12, RZ ;  /* 0x0000000c070a7227 */ /* 0x000fc800078e00ff */
[----:B------:R-:W-:-:S04]  /*e800*/  IMAD.HI.U32 R3, R7, R11, RZ ;  /* 0x0000000b07037227 */ /* 0x000fc800078e00ff */
[----:B------:R-:W-:Y:S02]  /*e810*/  IMAD.MOV R10, RZ, RZ, -R10 ;  /* 0x000000ffff0a7224 */ /* 0x000fe400078e0a0a */
[----:B------:R-:W-:Y:S02]  /*e820*/  IMAD.MOV R3, RZ, RZ, -R3 ;  /* 0x000000ffff037224 */ /* 0x000fe400078e0a03 */
[C---:B------:R-:W-:Y:S02]  /*e830*/  IMAD R12, R6.reuse, R10, R12 ;  /* 0x0000000a060c7224 */ /* 0x040fe400078e020c */
[----:B------:R-:W-:Y:S02]  /*e840*/  @!P3 IMAD.IADD R9, R9, 0x1, -R6 ;  /* 0x000000010909b824 */ /* 0x000fe400078e0a06 */
[C---:B------:R-:W-:Y:S02]  /*e850*/  IMAD R11, R6.reuse, R3, R11 ;  /* 0x00000003060b7224 */ /* 0x040fe400078e020b */
[----:B------:R-:W-:Y:S01]  /*e860*/  @!P0 IMAD.MOV R9, RZ, RZ, -R9 ;  /* 0x000000ffff098224 */ /* 0x000fe200078e0a09 */
[----:B------:R-:W-:-:S02]  /*e870*/  ISETP.GT.U32.AND P0, PT, R6, R12, PT ;  /* 0x0000000c0600720c */ /* 0x000fc40003f04070 */
[----:B------:R-:W-:Y:S02]  /*e880*/  ISETP.GT.U32.AND P6, PT, R6, R11, PT ;  /* 0x0000000b0600720c */ /* 0x000fe40003fc4070 */
[----:B------:R-:W-:Y:S02]  /*e890*/  ISETP.GE.AND P3, PT, R2, RZ, PT ;  /* 0x000000ff0200720c */ /* 0x000fe40003f66270 */
[----:B------:R-:W-:-:S05]  /*e8a0*/  SEL R2, R5, R9, !P4 ;  /* 0x0000000905027207 */ /* 0x000fca0006000000 */
[----:B------:R-:W-:Y:S02]  /*e8b0*/  IMAD R2, R2, c[0x0][0x190], RZ ;  /* 0x0000640002027a24 */ /* 0x000fe400078e02ff */
[--C-:B------:R-:W-:Y:S02]  /*e8c0*/  @!P0 IMAD.IADD R12, R12, 0x1, -R6.reuse ;  /* 0x000000010c0c8824 */ /* 0x100fe400078e0a06 */
[----:B------:R-:W-:Y:S01]  /*e8d0*/  @!P6 IMAD.IADD R11, R11, 0x1, -R6 ;  /* 0x000000010b0be824 */ /* 0x000fe200078e0a06 */
[----:B------:R-:W-:Y:S02]  /*e8e0*/  LEA R14, P6, R2, R4, 0x2 ;  /* 0x00000004020e7211 */ /* 0x000fe400078c10ff */
[----:B------:R-:W-:Y:S02]  /*e8f0*/  ISETP.GT.U32.AND P0, PT, R6, R12, PT ;  /* 0x0000000c0600720c */ /* 0x000fe40003f04070 */
[----:B------:R-:W-:Y:S02]  /*e900*/  LEA.HI.X.SX32 R15, R2, R0, 0x2, P6 ;  /* 0x00000000020f7211 */ /* 0x000fe400030f16ff */
[----:B------:R-:W-:Y:S01]  /*e910*/  ISETP.GT.U32.AND P6, PT, R6, R11, PT ;  /* 0x0000000b0600720c */ /* 0x000fe20003fc4070 */
[----:B------:R-:W-:-:S02]  /*e920*/  IMAD.MOV.U32 R2, RZ, RZ, R14 ;  /* 0x000000ffff027224 */ /* 0x000fc400078e000e */
[----:B------:R-:W-:Y:S01]  /*e930*/  IMAD.MOV.U32 R3, RZ, RZ, R15 ;  /* 0x000000ffff037224 */ /* 0x000fe200078e000f */
[----:B------:R-:W-:-:S04]  /*e940*/  LOP3.LUT R9, R8, 0x7e, RZ, 0xfc, !PT ;  /* 0x0000007e08097812 */ /* 0x000fc800078efcff */
[----:B------:R1:W-:Y:S01]  /*e950*/  LDGSTS.E [R17+0x26600], [R2.64], P5 ;  /* 0x2660000002117fae */ /* 0x0003e2000a921846 */
[----:B------:R-:W-:-:S04]  /*e960*/  @!P0 IMAD.IADD R12, R12, 0x1, -R6 ;  /* 0x000000010c0c8824 */ /* 0x000fc800078e0a06 */
[----:B------:R-:W-:Y:S02]  /*e970*/  @!P6 IMAD.IADD R11, R11, 0x1, -R6 ;  /* 0x000000010b0be824 */ /* 0x000fe400078e0a06 */
[----:B------:R-:W-:Y:S02]  /*e980*/  @!P1 IMAD.MOV R12, RZ, RZ, -R12 ;  /* 0x000000ffff0c9224 */ /* 0x000fe400078e0a0c */
[----:B------:R-:W-:Y:S01]  /*e990*/  @!P3 IMAD.MOV R11, RZ, RZ, -R11 ;  /* 0x000000ffff0bb224 */ /* 0x000fe200078e0a0b */
[----:B------:R-:W-:Y:S02]  /*e9a0*/  IABS R10, R9 ;  /* 0x00000009000a7213 */ /* 0x000fe40000000000 */
[C---:B-1----:R-:W-:Y:S02]  /*e9b0*/  SEL R3, R5.reuse, R12, !P4 ;  /* 0x0000000c05037207 */ /* 0x042fe40006000000 */
[----:B------:R-:W-:Y:S01]  /*e9c0*/  SEL R2, R5, R11, !P4 ;  /* 0x0000000b05027207 */ /* 0x000fe20006000000 */
[----:B------:R-:W-:-:S04]  /*e9d0*/  IMAD.HI.U32 R13, R7, R10, RZ ;  /* 0x0000000a070d7227 */ /* 0x000fc800078e00ff */
[----:B------:R-:W-:Y:S02]  /*e9e0*/  IMAD R3, R3, c[0x0][0x190], RZ ;  /* 0x0000640003037a24 */ /* 0x000fe400078e02ff */
[----:B------:R-:W-:Y:S01]  /*e9f0*/  IMAD R2, R2, c[0x0][0x190], RZ ;  /* 0x0000640002027a24 */ /* 0x000fe200078e02ff */
[----:B------:R-:W-:Y:S02]  /*ea00*/  IADD3 R13, -R13, RZ, RZ ;  /* 0x000000ff0d0d7210 */ /* 0x000fe40007ffe1ff */
[C---:B------:R-:W-:Y:S01]  /*ea10*/  LEA R16, P1, R3.reuse, R4, 0x2 ;  /* 0x0000000403107211 */ /* 0x040fe200078210ff */
[----:B------:R1:W-:Y:S03]  /*ea20*/  STL [R1+0x1a1c], R14 ;  /* 0x001a1c0e01007387 */ /* 0x0003e60000100800 */
[----:B------:R-:W-:Y:S01]  /*ea30*/  LEA.HI.X.SX32 R18, R3, R0, 0x2, P1 ;  /* 0x0000000003127211 */ /* 0x000fe200008f16ff */
[----:B------:R-:W-:Y:S01]  /*ea40*/  IMAD R10, R6, R13, R10 ;  /* 0x0000000d060a7224 */ /* 0x000fe200078e020a */
[----:B------:R2:W-:Y:S01]  /*ea50*/  STL [R1+0x1a18], R15 ;  /* 0x001a180f01007387 */ /* 0x0005e20000100800 */
[----:B-1----:R-:W-:-:S02]  /*ea60*/  LEA R14, P3, R2, R4, 0x2 ;  /* 0x00000004020e7211 */ /* 0x002fc400078610ff */
[----:B------:R-:W-:Y:S01]  /*ea70*/  IMAD.MOV.U32 R3, RZ, RZ, R18 ;  /* 0x000000ffff037224 */ /* 0x000fe200078e0012 */
[----:B------:R-:W-:Y:S02]  /*ea80*/  ISETP.GT.U32.AND P0, PT, R6, R10, PT ;  /* 0x0000000a0600720c */ /* 0x000fe40003f04070 */
[----:B--2---:R-:W-:Y:S02]  /*ea90*/  LEA.HI.X.SX32 R15, R2, R0, 0x2, P3 ;  /* 0x00000000020f7211 */ /* 0x004fe400018f16ff */
[----:B------:R-:W-:-:S05]  /*eaa0*/  MOV R2, R16 ;  /* 0x0000001000027202 */ /* 0x000fca0000000f00 */
[----:B------:R1:W-:Y:S04]  /*eab0*/  LDGSTS.E [R17+0x26e00], [R2.64], P5 ;  /* 0x26e0000002117fae */ /* 0x0003e8000a921846 */
[----:B------:R-:W-:Y:S02]  /*eac0*/  @!P0 IMAD.IADD R10, R10, 0x1, -R6 ;  /* 0x000000010a0a8824 */ /* 0x000fe400078e0a06 */
[----:B-1----:R-:W-:Y:S02]  /*ead0*/  IMAD.MOV.U32 R2, RZ, RZ, R14 ;  /* 0x000000ffff027224 */ /* 0x002fe400078e000e */
[----:B------:R-:W-:-:S05]  /*eae0*/  IMAD.MOV.U32 R3, RZ, RZ, R15 ;  /* 0x000000ffff037224 */ /* 0x000fca00078e000f */
[----:B------:R1:W-:Y:S01]  /*eaf0*/  LDGSTS.E [R17+0x27600], [R2.64], P5 ;  /* 0x2760000002117fae */ /* 0x0003e2000a921846 */
[----:B------:R-:W-:Y:S02]  /*eb00*/  ISETP.GT.U32.AND P0, PT, R6, R10, PT ;  /* 0x0000000a0600720c */ /* 0x000fe40003f04070 */
[----:B-1----:R-:W-:-:S04]  /*eb10*/  LOP3.LUT R2, R8, 0x86, RZ, 0xfc, !PT ;  /* 0x0000008608027812 */ /* 0x002fc800078efcff */
[----:B------:R-:W-:-:S05]  /*eb20*/  IABS R12, R2 ;  /* 0x00000002000c7213 */ /* 0x000fca0000000000 */
[----:B------:R-:W-:-:S04]  /*eb30*/  IMAD.HI.U32 R3, R7, R12, RZ ;  /* 0x0000000c07037227 */ /* 0x000fc800078e00ff */
[----:B------:R-:W-:Y:S01]  /*eb40*/  IMAD.MOV R3, RZ, RZ, -R3 ;  /* 0x000000ffff037224 */ /* 0x000fe200078e0a03 */
[----:B------:R-:W-:-:S03]  /*eb50*/  ISETP.GE.AND P3, PT, R9, RZ, PT ;  /* 0x000000ff0900720c */ /* 0x000fc60003f66270 */
[----:B------:R-:W-:Y:S02]  /*eb60*/  IMAD R12, R6, R3, R12 ;  /* 0x00000003060c7224 */ /* 0x000fe400078e020c */
[----:B------:R-:W-:-:S03]  /*eb70*/  @!P0 IMAD.IADD R10, R10, 0x1, -R6 ;  /* 0x000000010a0a8824 */ /* 0x000fc600078e0a06 */
[----:B------:R-:W-:Y:S01]  /*eb80*/  ISETP.GT.U32.AND P0, PT, R6, R12, PT ;  /* 0x0000000c0600720c */ /* 0x000fe20003f04070 */
[----:B------:R-:W-:Y:S01]  /*eb90*/  STL [R1+0x1abc], R16 ;  /* 0x001abc1001007387 */ /* 0x000fe20000100800 */
[----:B------:R-:W-:-:S03]  /*eba0*/  LOP3.LUT R13, R8, 0x8e, RZ, 0xfc, !PT ;  /* 0x0000008e080d7812 */ /* 0x000fc600078efcff */
[----:B------:R-:W-:Y:S01]  /*ebb0*/  @!P3 IADD3 R10, -R10, RZ, RZ ;  /* 0x000000ff0a0ab210 */ /* 0x000fe20007ffe1ff */
[----:B------:R-:W-:Y:S01]  /*ebc0*/  STL [R1+0x1ab8], R18 ;  /* 0x001ab81201007387 */ /* 0x000fe20000100800 */
[----:B------:R-:W-:-:S03]  /*ebd0*/  LOP3.LUT R9, R8, 0x96, RZ, 0xfc, !PT ;  /* 0x0000009608097812 */ /* 0x000fc600078efcff */
[----:B------:R1:W-:Y:S03]  /*ebe0*/  STL [R1+0x1ac4], R14 ;  /* 0x001ac40e01007387 */ /* 0x0003e60000100800 */
[----:B------:R-:W-:Y:S01]  /*ebf0*/  @!P0 IMAD.IADD R12, R12, 0x1, -R6 ;  /* 0x000000010c0c8824 */ /* 0x000fe200078e0a06 */
[----:B------:R-:W-:Y:S02]  /*ec00*/  IABS R11, R9 ;  /* 0x00000009000b7213 */ /* 0x000fe40000000000 */
[----:B-1----:R-:W-:Y:S02]  /*ec10*/  SEL R14, R5, R10, !P4 ;  /* 0x0000000a050e7207 */ /* 0x002fe40006000000 */
[----:B------:R-:W-:Y:S02]  /*ec20*/  IABS R10, R13 ;  /* 0x0000000d000a7213 */ /* 0x000fe40000000000 */
[----:B------:R-:W-:-:S03]  /*ec30*/  ISETP.GT.U32.AND P3, PT, R6, R12, PT ;  /* 0x0000000c0600720c */ /* 0x000fc60003f64070 */
[----:B------:R-:W-:Y:S01]  /*ec40*/  IMAD.HI.U32 R3, R7, R10, RZ ;  /* 0x0000000a07037227 */ /* 0x000fe200078e00ff */
[----:B------:R-:W-:-:S03]  /*ec50*/  ISETP.GE.AND P1, PT, R2, RZ, PT ;  /* 0x000000ff0200720c */ /* 0x000fc60003f26270 */
[----:B------:R-:W-:Y:S02]  /*ec60*/  IMAD R14, R14, c[0x0][0x190], RZ ;  /* 0x000064000e0e7a24 */ /* 0x000fe400078e02ff */
[----:B------:R-:W-:-:S04]  /*ec70*/  IMAD.HI.U32 R2, R7, R11, RZ ;  /* 0x0000000b07027227 */ /* 0x000fc800078e00ff */
[----:B------:R-:W-:Y:S01]  /*ec80*/  IMAD.MOV R3, RZ, RZ, -R3 ;  /* 0x000000ffff037224 */ /* 0x000fe200078e0a03 */
[----:B------:R1:W-:Y:S01]  /*ec90*/  STL [R1+0x1ac0], R15 ;  /* 0x001ac00f01007387 */ /* 0x0003e20000100800 */
[----:B------:R-:W-:Y:S02]  /*eca0*/  IMAD.MOV R2, RZ, RZ, -R2 ;  /* 0x000000ffff027224 */ /* 0x000fe400078e0a02 */
[----:B------:R-:W-:Y:S02]  /*ecb0*/  IMAD R10, R6, R3, R10 ;  /* 0x00000003060a7224 */ /* 0x000fe400078e020a */
[----:B------:R-:W-:Y:S02]  /*ecc0*/  @!P3 IMAD.IADD R12, R12, 0x1, -R6 ;  /* 0x000000010c0cb824 */ /* 0x000fe400078e0a06 */
[----:B------:R-:W-:Y:S01]  /*ecd0*/  IMAD R11, R6, R2, R11 ;  /* 0x00000002060b7224 */ /* 0x000fe200078e020b */
[----:B-1----:R-:W-:Y:S02]  /*ece0*/  LEA R15, P0, R14, R4, 0x2 ;  /* 0x000000040e0f7211 */ /* 0x002fe400078010ff */
[----:B------:R-:W-:-:S02]  /*ecf0*/  ISETP.GT.U32.AND P3, PT, R6, R10, PT ;  /* 0x0000000a0600720c */ /* 0x000fc40003f64070 */
[----:B------:R-:W-:Y:S02]  /*ed00*/  LEA.HI.X.SX32 R16, R14, R0, 0x2, P0 ;  /* 0x000000000e107211 */ /* 0x000fe400000f16ff */
[----:B------:R-:W-:Y:S02]  /*ed10*/  ISETP.GE.AND P0, PT, R13, RZ, PT ;  /* 0x000000ff0d00720c */ /* 0x000fe40003f06270 */
[----:B------:R-:W-:Y:S02]  /*ed20*/  MOV R13, R12 ;  /* 0x0000000c000d7202 */ /* 0x000fe40000000f00 */
[----:B------:R-:W-:-:S03]  /*ed30*/  ISETP.GT.U32.AND P6, PT, R6, R11, PT ;  /* 0x0000000b0600720c */ /* 0x000fc60003fc4070 */
[----:B------:R-:W-:Y:S02]  /*ed40*/  @!P1 IMAD.MOV R13, RZ, RZ, -R13 ;  /* 0x000000ffff0d9224 */ /* 0x000fe400078e0a0d */
[----:B------:R-:W-:Y:S02]  /*ed50*/  IMAD.MOV.U32 R2, RZ, RZ, R15 ;  /* 0x000000ffff027224 */ /* 0x000fe400078e000f */
[----:B------:R-:W-:Y:S01]  /*ed60*/  IMAD.MOV.U32 R3, RZ, RZ, R16 ;  /* 0x000000ffff037224 */ /* 0x000fe200078e0010 */
[----:B------:R-:W-:Y:S01]  /*ed70*/  SEL R13, R5, R13, !P4 ;  /* 0x0000000d050d7207 */ /* 0x000fe20006000000 */
[--C-:B------:R-:W-:Y:S01]  /*ed80*/  @!P3 IMAD.IADD R10, R10, 0x1, -R6.reuse ;  /* 0x000000010a0ab824 */ /* 0x100fe200078e0a06 */
[----:B------:R-:W-:Y:S02]  /*ed90*/  LOP3.LUT R12, R8, 0x9e, RZ, 0xfc, !PT ;  /* 0x0000009e080c7812 */ /* 0x000fe400078efcff */
[----:B------:R1:W-:Y:S01]  /*eda0*/  LDGSTS.E [R17+0x27e00], [R2.64], P5 ;  /* 0x27e0000002117fae */ /* 0x0003e2000a921846 */
[----:B------:R-:W-:Y:S01]  /*edb0*/  @!P6 IMAD.IADD R11, R11, 0x1, -R6 ;  /* 0x000000010b0be824 */ /* 0x000fe200078e0a06 */
[C---:B------:R-:W-:Y:S01]  /*edc0*/  ISETP.GT.U32.AND P6, PT, R6.reuse, R10, PT ;  /* 0x0000000a0600720c */ /* 0x040fe20003fc4070 */
[----:B------:R-:W-:Y:S01]  /*edd0*/  IMAD R13, R13, c[0x0][0x190], RZ ;  /* 0x000064000d0d7a24 */ /* 0x000fe200078e02ff */
[----:B------:R2:W-:Y:S02]  /*ede0*/  STL [R1+0x1ab4], R15 ;  /* 0x001ab40f01007387 */ /* 0x0005e40000100800 */
[----:B------:R-:W-:-:S02]  /*edf0*/  ISETP.GT.U32.AND P1, PT, R6, R11, PT ;  /* 0x0000000b0600720c */ /* 0x000fc40003f24070 */
[C---:B------:R-:W-:Y:S02]  /*ee00*/  LEA R14, P3, R13.reuse, R4, 0x2 ;  /* 0x000000040d0e7211 */ /* 0x040fe400078610ff */
[----:B-1----:R-:W-:Y:S02]  /*ee10*/  IABS R2, R12 ;  /* 0x0000000c00027213 */ /* 0x002fe40000000000 */
[----:B--2---:R-:W-:-:S03]  /*ee20*/  LEA.HI.X.SX32 R15, R13, R0, 0x2, P3 ;  /* 0x000000000d0f7211 */ /* 0x004fc600018f16ff */
[----:B------:R-:W-:Y:S01]  /*ee30*/  IMAD.HI.U32 R3, R7, R2, RZ ;  /* 0x0000000207037227 */ /* 0x000fe200078e00ff */
[----:B------:R-:W-:-:S03]  /*ee40*/  ISETP.GE.AND P3, PT, R9, RZ, PT ;  /* 0x000000ff0900720c */ /* 0x000fc60003f66270 */
[----:B------:R-:W-:Y:S01]  /*ee50*/  IMAD.MOV R3, RZ, RZ, -R3 ;  /* 0x000000ffff037224 */ /* 0x000fe200078e0a03 */
[----:B------:R-:W-:-:S03]  /*ee60*/  @!P6 IADD3 R10, R10, -R6, RZ ;  /* 0x800000060a0ae210 */ /* 0x000fc60007ffe0ff */
[C---:B------:R-:W-:Y:S02]  /*ee70*/  IMAD R9, R6.reuse, R3, R2 ;  /* 0x0000000306097224 */ /* 0x040fe400078e0202 */
[----:B------:R-:W-:Y:S02]  /*ee80*/  IMAD.MOV.U32 R2, RZ, RZ, R14 ;  /* 0x000000ffff027224 */ /* 0x000fe400078e000e */
[----:B------:R-:W-:Y:S02]  /*ee90*/  IMAD.MOV.U32 R3, RZ, RZ, R15 ;  /* 0x000000ffff037224 */ /* 0x000fe400078e000f */
[----:B------:R-:W-:Y:S01]  /*eea0*/  @!P1 IMAD.IADD R11, R11, 0x1, -R6 ;  /* 0x000000010b0b9824 */ /* 0x000fe200078e0a06 */
[----:B------:R-:W-:Y:S01]  /*eeb0*/  ISETP.GT.U32.AND P1, PT, R6, R9, PT ;  /* 0x000000090600720c */ /* 0x000fe20003f24070 */
[----:B------:R-:W-:Y:S01]  /*eec0*/  @!P0 IMAD.MOV R10, RZ, RZ, -R10 ;  /* 0x000000ffff0a8224 */ /* 0x000fe200078e0a0a */
        /* <DEDUP_REMOVED lines=20> */
[----:B------:R-:W-:Y:S02]  /*f010*/  LOP3.LUT R10, R8, 0xa6, RZ, 0xfc, !PT ;  /* 0x000000a6080a7812 */ /* 0x000fe400078efcff */
[----:B-1----:R-:W-:Y:S01]  /*f020*/  MOV R2, R13 ;  /* 0x0000000d00027202 */ /* 0x002fe20000000f00 */
[----:B------:R-:W-:-:S05]  /*f030*/  IMAD.MOV.U32 R3, RZ, RZ, R14 ;  /* 0x000000ffff037224 */ /* 0x000fca00078e000e */
        /* <DEDUP_REMOVED lines=12> */
[----:B------:R-:W-:-:S03]  /*f100*/  IMAD.MOV.U32 R2, RZ, RZ, R11 ;  /* 0x000000ffff027224 */ /* 0x000fc600078e000b */
[----:B------:R-:W-:Y:S01]  /*f110*/  MOV R3, R12 ;  /* 0x0000000c00037202 */ /* 0x000fe20000000f00 */
[----:B------:R-:W-:Y:S04]  /*f120*/  STL [R1+0x1a9c], R15 ;  /* 0x001a9c0f01007387 */ /* 0x000fe80000100800 */
[----:B------:R-:W-:Y:S02]  /*f130*/  STL [R1+0x1a98], R16 ;  /* 0x001a981001007387 */ /* 0x000fe40000100800 */
[----:B------:R-:W-:Y:S02]  /*f140*/  @!P1 IMAD.IADD R9, R9, 0x1, -R6 ;  /* 0x0000000109099824 */ /* 0x000fe400078e0a06 */
        /* <DEDUP_REMOVED lines=25> */
[----:B------:R-:W-:Y:S02]  /*f2e0*/  @!P0 IMAD.IADD R12, R12, 0x1, -R6 ;  /* 0x000000010c0c8824 */ /* 0x000fe400078e0a06 */
[----:B------:R-:W-:Y:S02]  /*f2f0*/  @!P6 IADD3 R11, R11, -R6, RZ ;  /* 0x800000060b0be210 */ /* 0x000fe40007ffe0ff */
[----:B------:R-:W-:Y:S02]  /*f300*/  LEA R14, P6, R2, R4, 0x2 ;  /* 0x00000004020e7211 */ /* 0x000fe400078c10ff */
[----:B------:R-:W-:Y:S02]  /*f310*/  ISETP.GT.U32.AND P0, PT, R6, R12, PT ;  /* 0x0000000c0600720c */ /* 0x000fe40003f04070 */
[----:B------:R-:W-:-:S02]  /*f320*/  LEA.HI.X.SX32 R15, R2, R0, 0x2, P6 ;  /* 0x00000000020f7211 */ /* 0x000fc400030f16ff */
[----:B------:R-:W-:Y:S01]  /*f330*/  ISETP.GT.U32.AND P6, PT, R6, R11, PT ;  /* 0x0000000b0600720c */ /* 0x000fe20003fc4070 */
[----:B------:R-:W-:Y:S01]  /*f340*/  IMAD.MOV.U32 R2, RZ, RZ, R14 ;  /* 0x000000ffff027224 */ /* 0x000fe200078e000e */
[----:B------:R-:W-:Y:S01]  /*f350*/  LOP3.LUT R9, R8, 0xbe, RZ, 0xfc, !PT ;  /* 0x000000be08097812 */ /* 0x000fe200078efcff */
[----:B------:R-:W-:-:S06]  /*f360*/  IMAD.MOV.U32 R3, RZ, RZ, R15 ;  /* 0x000000ffff037224 */ /* 0x000fcc00078e000f */
[--C-:B------:R-:W-:Y:S01]  /*f370*/  @!P0 IMAD.IADD R12, R12, 0x1, -R6.reuse ;  /* 0x000000010c0c8824 */ /* 0x100fe200078e0a06 */
[----:B------:R-:W-:Y:S01]  /*f380*/  IABS R10, R9 ;  /* 0x00000009000a7213 */ /* 0x000fe20000000000 */
[----:B------:R1:W-:Y:S02]  /*f390*/  LDGSTS.E [R17+0x2a600], [R2.64], P5 ;  /* 0x2a60000002117fae */ /* 0x0003e4000a921846 */
[----:B------:R-:W-:Y:S02]  /*f3a0*/  @!P6 IMAD.IADD R11, R11, 0x1, -R6 ;  /* 0x000000010b0be824 */ /* 0x000fe400078e0a06 */
[----:B------:R-:W-:-:S03]  /*f3b0*/  @!P1 IMAD.MOV R12, RZ, RZ, -R12 ;  /* 0x000000ffff0c9224 */ /* 0x000fc600078e0a0c */
[----:B------:R-:W-:Y:S01]  /*f3c0*/  @!P3 IADD3 R11, -R11, RZ, RZ ;  /* 0x000000ff0b0bb210 */ /* 0x000fe20007ffe1ff */
[----:B------:R-:W-:Y:S01]  /*f3d0*/  IMAD.HI.U32 R13, R7, R10, RZ ;  /* 0x0000000a070d7227 */ /* 0x000fe200078e00ff */
[C---:B-1----:R-:W-:Y:S02]  /*f3e0*/  SEL R3, R5.reuse, R12, !P4 ;  /* 0x0000000c05037207 */ /* 0x042fe40006000000 */
[----:B------:R-:W-:Y:S01]  /*f3f0*/  SEL R2, R5, R11, !P4 ;  /* 0x0000000b05027207 */ /* 0x000fe20006000000 */
[----:B------:R-:W-:Y:S02]  /*f400*/  IMAD.MOV R13, RZ, RZ, -R13 ;  /* 0x000000ffff0d7224 */ /* 0x000fe400078e0a0d */
[----:B------:R-:W-:Y:S02]  /*f410*/  IMAD R3, R3, c[0x0][0x190], RZ ;  /* 0x0000640003037a24 */ /* 0x000fe400078e02ff */
[----:B------:R-:W-:Y:S02]  /*f420*/  IMAD R2, R2, c[0x0][0x190], RZ ;  /* 0x0000640002027a24 */ /* 0x000fe400078e02ff */
[C---:B------:R-:W-:Y:S01]  /*f430*/  IMAD R10, R6.reuse, R13, R10 ;  /* 0x0000000d060a7224 */ /* 0x040fe200078e020a */
[C---:B------:R-:W-:Y:S01]  /*f440*/  LEA R16, P1, R3.reuse, R4, 0x2 ;  /* 0x0000000403107211 */ /* 0x040fe200078210ff */
[----:B------:R1:W-:Y:S03]  /*f450*/  STL [R1+0x1a8c], R14 ;  /* 0x001a8c0e01007387 */ /* 0x0003e60000100800 */
[----:B------:R-:W-:Y:S01]  /*f460*/  LEA.HI.X.SX32 R18, R3, R0, 0x2, P1 ;  /* 0x0000000003127211 */ /* 0x000fe200008f16ff */
[----:B------:R2:W-:Y:S01]  /*f470*/  STL [R1+0x1a88], R15 ;  /* 0x001a880f01007387 */ /* 0x0005e20000100800 */
[----:B------:R-:W-:-:S02]  /*f480*/  ISETP.GT.U32.AND P0, PT, R6, R10, PT ;  /* 0x0000000a0600720c */ /* 0x000fc40003f04070 */
[----:B-1----:R-:W-:Y:S01]  /*f490*/  LEA R14, P3, R2, R4, 0x2 ;  /* 0x00000004020e7211 */ /* 0x002fe200078610ff */
[----:B------:R-:W-:-:S03]  /*f4a0*/  IMAD.MOV.U32 R3, RZ, RZ, R18 ;  /* 0x000000ffff037224 */ /* 0x000fc600078e0012 */
[----:B--2---:R-:W-:Y:S01]  /*f4b0*/  LEA.HI.X.SX32 R15, R2, R0, 0x2, P3 ;  /* 0x00000000020f7211 */ /* 0x004fe200018f16ff */
[----:B------:R-:W-:-:S05]  /*f4c0*/  IMAD.MOV.U32 R2, RZ, RZ, R16 ;  /* 0x000000ffff027224 */ /* 0x000fca00078e0010 */
[----:B------:R1:W-:Y:S01]  /*f4d0*/  LDGSTS.E [R17+0x2ae00], [R2.64], P5 ;  /* 0x2ae0000002117fae */ /* 0x0003e2000a921846 */
[----:B------:R-:W-:Y:S02]  /*f4e0*/  @!P0 IMAD.IADD R10, R10, 0x1, -R6 ;  /* 0x000000010a0a8824 */ /* 0x000fe400078e0a06 */
[----:B-1----:R-:W-:Y:S02]  /*f4f0*/  IMAD.MOV.U32 R2, RZ, RZ, R14 ;  /* 0x000000ffff027224 */ /* 0x002fe400078e000e */
[----:B------:R-:W-:Y:S01]  /*f500*/  IMAD.MOV.U32 R3, RZ, RZ, R15 ;  /* 0x000000ffff037224 */ /* 0x000fe200078e000f */
[----:B------:R-:W-:-:S04]  /*f510*/  ISETP.GT.U32.AND P0, PT, R6, R10, PT ;  /* 0x0000000a0600720c */ /* 0x000fc80003f04070 */
[----:B------:R1:W-:Y:S01]  /*f520*/  LDGSTS.E [R17+0x2b600], [R2.64], P5 ;  /* 0x2b60000002117fae */ /* 0x0003e2000a921846 */
[----:B------:R-:W-:Y:S02]  /*f530*/  ISETP.GE.AND P1, PT, R9, RZ, PT ;  /* 0x000000ff0900720c */ /* 0x000fe40003f26270 */
[----:B-1----:R-:W-:-:S04]  /*f540*/  LOP3.LUT R2, R8, 0xc6, RZ, 0xfc, !PT ;  /* 0x000000c608027812 */ /* 0x002fc800078efcff */
[----:B------:R-:W-:-:S05]  /*f550*/  IABS R13, R2 ;  /* 0x00000002000d7213 */ /* 0x000fca0000000000 */
[----:B------:R-:W-:Y:S01]  /*f560*/  IMAD.HI.U32 R3, R7, R13, RZ ;  /* 0x0000000d07037227 */ /* 0x000fe200078e00ff */
[----:B------:R-:W-:-:S03]  /*f570*/  @!P0 IADD3 R10, R10, -R6, RZ ;  /* 0x800000060a0a8210 */ /* 0x000fc60007ffe0ff */
[----:B------:R-:W-:-:S04]  /*f580*/  IMAD.MOV R3, RZ, RZ, -R3 ;  /* 0x000000ffff037224 */ /* 0x000fc800078e0a03 */
[----:B------:R-:W-:Y:S02]  /*f590*/  IMAD R13, R6, R3, R13 ;  /* 0x00000003060d7224 */ /* 0x000fe400078e020d */
[----:B------:R-:W-:-:S03]  /*f5a0*/  @!P1 IMAD.MOV R10, RZ, RZ, -R10 ;  /* 0x000000ffff0a9224 */ /* 0x000fc600078e0a0a */
[----:B------:R-:W-:Y:S02]  /*f5b0*/  ISETP.GT.U32.AND P1, PT, R6, R13, PT ;  /* 0x0000000d0600720c */ /* 0x000fe40003f24070 */
[C---:B------:R-:W-:Y:S01]  /*f5c0*/  LOP3.LUT R12, R8.reuse, 0xce, RZ, 0xfc, !PT ;  /* 0x000000ce080c7812 */ /* 0x040fe200078efcff */
[----:B------:R-:W-:Y:S01]  /*f5d0*/  STL [R1+0x1a7c], R16 ;  /* 0x001a7c1001007387 */ /* 0x000fe20000100800 */
[----:B------:R-:W-:Y:S02]  /*f5e0*/  LOP3.LUT R11, R8, 0xd6, RZ, 0xfc, !PT ;  /* 0x000000d6080b7812 */ /* 0x000fe400078efcff */
[----:B------:R-:W-:Y:S01]  /*f5f0*/  IABS R9, R12 ;  /* 0x0000000c00097213 */ /* 0x000fe20000000000 */
[----:B------:R-:W-:Y:S04]  /*f600*/  STL [R1+0x1a78], R18 ;  /* 0x001a781201007387 */ /* 0x000fe80000100800 */
[----:B------:R1:W-:Y:S02]  /*f610*/  STL [R1+0x1a84], R14 ;  /* 0x001a840e01007387 */ /* 0x0003e40000100800 */
[----:B------:R-:W-:-:S02]  /*f620*/  @!P1 IMAD.IADD R13, R13, 0x1, -R6 ;  /* 0x000000010d0d9824 */ /* 0x000fc400078e0a06 */
[----:B------:R-:W-:-:S03]  /*f630*/  IMAD.HI.U32 R3, R7, R9, RZ ;  /* 0x0000000907037227 */ /* 0x000fc600078e00ff */
[----:B------:R-:W-:Y:S02]  /*f640*/  ISETP.GT.U32.AND P1, PT, R6, R13, PT ;  /* 0x0000000d0600720c */ /* 0x000fe40003f24070 */
[----:B-1----:R-:W-:Y:S02]  /*f650*/  SEL R14, R5, R10, !P4 ;  /* 0x0000000a050e7207 */ /* 0x002fe40006000000 */
[----:B------:R-:W-:Y:S02]  /*f660*/  IABS R10, R11 ;  /* 0x0000000b000a7213 */ /* 0x000fe40000000000 */
[----:B------:R-:W-:Y:S01]  /*f670*/  ISETP.GE.AND P0, PT, R2, RZ, PT ;  /* 0x000000ff0200720c */ /* 0x000fe20003f06270 */
[----:B------:R-:W-:Y:S02]  /*f680*/  IMAD R14, R14, c[0x0][0x190], RZ ;  /* 0x000064000e0e7a24 */ /* 0x000fe400078e02ff */
[----:B------:R-:W-:-:S04]  /*f690*/  IMAD.HI.U32 R2, R7, R10, RZ ;  /* 0x0000000a07027227 */ /* 0x000fc800078e00ff */
[----:B------:R-:W-:Y:S01]  /*f6a0*/  IMAD.MOV R3, RZ, RZ, -R3 ;  /* 0x000000ffff037224 */ /* 0x000fe200078e0a03 */
[----:B------:R1:W-:Y:S01]  /*f6b0*/  STL [R1+0x1a80], R15 ;  /* 0x001a800f01007387 */ /* 0x0003e20000100800 */
[----:B------:R-:W-:Y:S02]  /*f6c0*/  IMAD.MOV R2, RZ, RZ, -R2 ;  /* 0x000000ffff027224 */ /* 0x000fe400078e0a02 */
[C---:B------:R-:W-:Y:S01]  /*f6d0*/  IMAD R9, R6.reuse, R3, R9 ;  /* 0x0000000306097224 */ /* 0x040fe200078e0209 */
[----:B------:R-:W-:Y:S01]  /*f6e0*/  @!P1 IADD3 R13, R13, -R6, RZ ;  /* 0x800000060d0d9210 */ /* 0x000fe20007ffe0ff */
[----:B------:R-:W-:Y:S01]  /*f6f0*/  IMAD R10, R6, R2, R10 ;  /* 0x00000002060a7224 */ /* 0x000fe200078e020a */
[----:B-1----:R-:W-:Y:S02]  /*f700*/  LEA R15, P3, R14, R4, 0x2 ;  /* 0x000000040e0f7211 */ /* 0x002fe400078610ff */
[----:B------:R-:W-:Y:S02]  /*f710*/  ISETP.GT.U32.AND P1, PT, R6, R9, PT ;  /* 0x000000090600720c */ /* 0x000fe40003f24070 */
[----:B------:R-:W-:-:S02]  /*f720*/  LEA.HI.X.SX32 R16, R14, R0, 0x2, P3 ;  /* 0x000000000e107211 */ /* 0x000fc400018f16ff */
[----:B------:R-:W-:Y:S01]  /*f730*/  ISETP.GT.U32.AND P3, PT, R6, R10, PT ;  /* 0x0000000a0600720c */ /* 0x000fe20003f64070 */
[----:B------:R-:W-:Y:S02]  /*f740*/  IMAD.MOV.U32 R2, RZ, RZ, R15 ;  /* 0x000000ffff027224 */ /* 0x000fe400078e000f */
[----:B------:R-:W-:Y:S02]  /*f750*/  IMAD.MOV.U32 R3, RZ, RZ, R16 ;  /* 0x000000ffff037224 */ /* 0x000fe400078e0010 */
[----:B------:R-:W-:-:S03]  /*f760*/  @!P0 IMAD.MOV R13, RZ, RZ, -R13 ;  /* 0x000000ffff0d8224 */ /* 0x000fc600078e0a0d */
[----:B------:R1:W-:Y:S01]  /*f770*/  LDGSTS.E [R17+0x2be00], [R2.64], P5 ;  /* 0x2be0000002117fae */ /* 0x0003e2000a921846 */
[----:B------:R-:W-:-:S04]  /*f780*/  @!P1 IMAD.IADD R9, R9, 0x1, -R6 ;  /* 0x0000000109099824 */ /* 0x000fc800078e0a06 */
[----:B------:R-:W-:Y:S01]  /*f790*/  @!P3 IMAD.IADD R10, R10, 0x1, -R6 ;  /* 0x000000010a0ab824 */ /* 0x000fe200078e0a06 */
[----:B-1----:R-:W-:Y:S02]  /*f7a0*/  SEL R2, R5, R13, !P4 ;  /* 0x0000000d05027207 */ /* 0x002fe40006000000 */
[----:B------:R-:W-:-:S03]  /*f7b0*/  ISETP.GT.U32.AND P1, PT, R6, R9, PT ;  /* 0x000000090600720c */ /* 0x000fc60003f24070 */
[----:B------:R-:W-:Y:S01]  /*f7c0*/  IMAD R2, R2, c[0x0][0x190], RZ ;  /* 0x0000640002027a24 */ /* 0x000fe200078e02ff */
[----:B------:R-:W-:Y:S02]  /*f7d0*/  ISETP.GT.U32.AND P3, PT, R6, R10, PT ;  /* 0x0000000a0600720c */ /* 0x000fe40003f64070 */
[----:B------:R-:W-:Y:S02]  /*f7e0*/  ISETP.GE.AND P0, PT, R12, RZ, PT ;  /* 0x000000ff0c00720c */ /* 0x000fe40003f06270 */
[C---:B------:R-:W-:Y:S01]  /*f7f0*/  LEA R14, P6, R2.reuse, R4, 0x2 ;  /* 0x00000004020e7211 */ /* 0x040fe200078c10ff */
[----:B------:R1:W-:Y:S04]  /*f800*/  STL [R1+0x1a74], R15 ;  /* 0x001a740f01007387 */ /* 0x0003e80000100800 */
[----:B------:R-:W-:Y:S01]  /*f810*/  @!P1 IMAD.IADD R9, R9, 0x1, -R6 ;  /* 0x0000000109099824 */ /* 0x000fe200078e0a06 */
[----:B-1----:R-:W-:-:S02]  /*f820*/  LEA.HI.X.SX32 R15, R2, R0, 0x2, P6 ;  /* 0x00000000020f7211 */ /* 0x002fc400030f16ff */
[----:B------:R-:W-:Y:S01]  /*f830*/  ISETP.GE.AND P6, PT, R11, RZ, PT ;  /* 0x000000ff0b00720c */ /* 0x000fe20003fc6270 */
[----:B------:R-:W-:Y:S01]  /*f840*/  IMAD.MOV.U32 R2, RZ, RZ, R14 ;  /* 0x000000ffff027224 */ /* 0x000fe200078e000e */
[----:B------:R-:W-:Y:S01]  /*f850*/  @!P3 IADD3 R10, R10, -R6, RZ ;  /* 0x800000060a0ab210 */ /* 0x000fe20007ffe0ff */
[----:B------:R-:W-:Y:S02]  /*f860*/  IMAD.MOV.U32 R3, RZ, RZ, R15 ;  /* 0x000000ffff037224 */ /* 0x000fe400078e000f */
[----:B------:R-:W-:-:S03]  /*f870*/  @!P0 IMAD.MOV R9, RZ, RZ, -R9 ;  /* 0x000000ffff098224 */ /* 0x000fc600078e0a09 */
[----:B------:R1:W-:Y:S05]  /*f880*/  LDGSTS.E [R17+0x2c600], [R2.64], P5 ;  /* 0x2c60000002117fae */ /* 0x0003ea000a921846 */
[----:B------:R-:W-:Y:S01]  /*f890*/  @!P6 IMAD.MOV R10, RZ, RZ, -R10 ;  /* 0x000000ffff0ae224 */ /* 0x000fe200078e0a0a */
[----:B-1----:R-:W-:-:S04]  /*f8a0*/  SEL R3, R5, R9, !P4 ;  /* 0x0000000905037207 */ /* 0x002fc80006000000 */
[----:B------:R-:W-:Y:S01]  /*f8b0*/  SEL R2, R5, R10, !P4 ;  /* 0x0000000a05027207 */ /* 0x000fe20006000000 */
[----:B------:R-:W-:-:S04]  /*f8c0*/  IMAD R3, R3, c[0x0][0x190], RZ ;  /* 0x0000640003037a24 */ /* 0x000fc800078e02ff */
[----:B------:R-:W-:Y:S01]  /*f8d0*/  IMAD R2, R2, c[0x0][0x190], RZ ;  /* 0x0000640002027a24 */ /* 0x000fe200078e02ff */
[----:B------:R-:W-:Y:S01]  /*f8e0*/  STL [R1+0x1a70], R16 ;  /* 0x001a701001007387 */ /* 0x000fe20000100800 */
[----:B------:R-:W-:-:S03]  /*f8f0*/  LEA R13, P0, R3, R4, 0x2 ;  /* 0x00000004030d7211 */ /* 0x000fc600078010ff */
[----:B------:R1:W-:Y:S01]  /*f900*/  STL [R1+0x1a6c], R14 ;  /* 0x001a6c0e01007387 */ /* 0x0003e20000100800 */
[----:B------:R-:W-:-:S04]  /*f910*/  LEA R11, P1, R2, R4, 0x2 ;  /* 0x00000004020b7211 */ /* 0x000fc800078210ff */
[-C--:B------:R-:W-:Y:S02]  /*f920*/  LEA.HI.X.SX32 R12, R2, R0.reuse, 0x2, P1 ;  /* 0x00000000020c7211 */ /* 0x080fe400008f16ff */
[----:B-1----:R-:W-:Y:S01]  /*f930*/  LEA.HI.X.SX32 R14, R3, R0, 0x2, P0 ;  /* 0x00000000030e7211 */ /* 0x002fe200000f16ff */
[----:B------:R-:W-:-:S04]  /*f940*/  IMAD.MOV.U32 R2, RZ, RZ, R13 ;  /* 0x000000ffff027224 */ /* 0x000fc800078e000d */
[----:B------:R-:W-:-:S05]  /*f950*/  IMAD.MOV.U32 R3, RZ, RZ, R14 ;  /* 0x000000ffff037224 */ /* 0x000fca00078e000e */
[----:B------:R1:W-:Y:S02]  /*f960*/  LDGSTS.E [R17+0x2ce00], [R2.64], P5 ;  /* 0x2ce0000002117fae */ /* 0x0003e4000a921846 */
[----:B-1----:R-:W-:Y:S02]  /*f970*/  IMAD.MOV.U32 R2, RZ, RZ, R11 ;  /* 0x000000ffff027224 */ /* 0x002fe400078e000b */
[----:B------:R-:W-:-:S05]  /*f980*/  IMAD.MOV.U32 R3, RZ, RZ, R12 ;  /* 0x000000ffff037224 */ /* 0x000fca00078e000c */
[----:B------:R1:W-:Y:S02]  /*f990*/  LDGSTS.E [R17+0x2d600], [R2.64], P5 ;  /* 0x2d60000002117fae */ /* 0x0003e4000a921846 */
[----:B-1----:R-:W-:-:S04]  /*f9a0*/  LOP3.LUT R2, R8, 0xde, RZ, 0xfc, !PT ;  /* 0x000000de08027812 */ /* 0x002fc800078efcff */
[----:B------:R-:W-:-:S05]  /*f9b0*/  IABS R3, R2 ;  /* 0x0000000200037213 */ /* 0x000fca0000000000 */
[----:B------:R-:W-:Y:S01]  /*f9c0*/  IMAD.HI.U32 R9, R7, R3, RZ ;  /* 0x0000000307097227 */ /* 0x000fe200078e00ff */
[----:B------:R-:W-:-:S04]  /*f9d0*/  ISETP.GE.AND P1, PT, R2, RZ, PT ;  /* 0x000000ff0200720c */ /* 0x000fc80003f26270 */
[----:B------:R-:W-:-:S05]  /*f9e0*/  IADD3 R9, -R9, RZ, RZ ;  /* 0x000000ff09097210 */ /* 0x000fca0007ffe1ff */
[----:B------:R-:W-:-:S05]  /*f9f0*/  IMAD R2, R6, R9, R3 ;  /* 0x0000000906027224 */ /* 0x000fca00078e0203 */
[----:B------:R-:W-:Y:S01]  /*fa00*/  ISETP.GT.U32.AND P0, PT, R6, R2, PT ;  /* 0x000000020600720c */ /* 0x000fe20003f04070 */
[----:B------:R-:W-:Y:S04]  /*fa10*/  STL [R1+0x1a68], R15 ;  /* 0x001a680f01007387 */ /* 0x000fe80000100800 */
[----:B------:R1:W-:Y:S04]  /*fa20*/  STL [R1+0x1a5c], R13 ;  /* 0x001a5c0d01007387 */ /* 0x0003e80000100800 */
[----:B------:R-:W-:Y:S04]  /*fa30*/  STL [R1+0x1a58], R14 ;  /* 0x001a580e01007387 */ /* 0x000fe80000100800 */
[----:B------:R-:W-:Y:S01]  /*fa40*/  STL [R1+0x1a64], R11 ;  /* 0x001a640b01007387 */ /* 0x000fe20000100800 */
[----:B-1----:R-:W-:-:S03]  /*fa50*/  LOP3.LUT R13, R8, 0xfe, RZ, 0xfc, !PT ;  /* 0x000000fe080d7812 */ /* 0x002fc600078efcff */
[----:B------:R1:W-:Y:S01]  /*fa60*/  STL [R1+0x1a60], R12 ;  /* 0x001a600c01007387 */ /* 0x0003e20000100800 */
[----:B------:R-:W-:Y:S01]  /*fa70*/  @!P0 IMAD.IADD R2, R2, 0x1, -R6 ;  /* 0x0000000102028824 */ /* 0x000fe200078e0a06 */
[----:B------:R-:W-:Y:S02]  /*fa80*/  IABS R10, R13 ;  /* 0x0000000d000a7213 */ /* 0x000fe40000000000 */
[----:B-1----:R-:W-:-:S03]  /*fa90*/  LOP3.LUT R12, R8, 0xe6, RZ, 0xfc, !PT ;  /* 0x000000e6080c7812 */ /* 0x002fc600078efcff */
[C---:B------:R-:W-:Y:S01]  /*faa0*/  IMAD.HI.U32 R3, R7.reuse, R10, RZ ;  /* 0x0000000a07037227 */ /* 0x040fe200078e00ff */
[----:B------:R-:W-:Y:S02]  /*fab0*/  IABS R11, R12 ;  /* 0x0000000c000b7213 */ /* 0x000fe40000000000 */
[----:B------:R-:W-:Y:S02]  /*fac0*/  LOP3.LUT R14, R8, 0xee, RZ, 0xfc, !PT ;  /* 0x000000ee080e7812 */ /* 0x000fe400078efcff */
[----:B------:R-:W-:Y:S01]  /*fad0*/  ISETP.GT.U32.AND P0, PT, R6, R2, PT ;  /* 0x000000020600720c */ /* 0x000fe20003f04070 */
[----:B------:R-:W-:Y:S01]  /*fae0*/  IMAD.HI.U32 R15, R7, R11, RZ ;  /* 0x0000000b070f7227 */ /* 0x000fe200078e00ff */
[----:B------:R-:W-:-:S03]  /*faf0*/  IABS R9, R14 ;  /* 0x0000000e00097213 */ /* 0x000fc60000000000 */
[----:B------:R-:W-:Y:S02]  /*fb00*/  IMAD.MOV R3, RZ, RZ, -R3 ;  /* 0x000000ffff037224 */ /* 0x000fe400078e0a03 */
[----:B------:R-:W-:Y:S02]  /*fb10*/  IMAD.MOV R15, RZ, RZ, -R15 ;  /* 0x000000ffff0f7224 */ /* 0x000fe400078e0a0f */
[----:B------:R-:W-:Y:S02]  /*fb20*/  IMAD R10, R6, R3, R10 ;  /* 0x00000003060a7224 */ /* 0x000fe400078e020a */
[----:B------:R-:W-:-:S04]  /*fb30*/  IMAD.HI.U32 R3, R7, R9, RZ ;  /* 0x0000000907037227 */ /* 0x000fc800078e00ff */
[----:B------:R-:W-:Y:S01]  /*fb40*/  IMAD R11, R6, R15, R11 ;  /* 0x0000000f060b7224 */ /* 0x000fe200078e020b */
[----:B------:R-:W-:Y:S01]  /*fb50*/  LOP3.LUT R8, R8, 0xf6, RZ, 0xfc, !PT ;  /* 0x000000f608087812 */ /* 0x000fe200078efcff */
[----:B------:R-:W-:Y:S02]  /*fb60*/  IMAD.MOV R3, RZ, RZ, -R3 ;  /* 0x000000ffff037224 */ /* 0x000fe400078e0a03 */
[----:B------:R-:W-:Y:S01]  /*fb70*/  @!P0 IMAD.IADD R2, R2, 0x1, -R6 ;  /* 0x0000000102028824 */ /* 0x000fe200078e0a06 */
[C---:B------:R-:W-:Y:S01]  /*fb80*/  ISETP.GT.U32.AND P0, PT, R6.reuse, R11, PT ;  /* 0x0000000b0600720c */ /* 0x040fe20003f04070 */
[----:B------:R-:W-:Y:S01]  /*fb90*/  IMAD R9, R6, R3, R9 ;  /* 0x0000000306097224 */ /* 0x000fe200078e0209 */
[----:B------:R-:W-:Y:S01]  /*fba0*/  IABS R3, R8 ;  /* 0x0000000800037213 */ /* 0x000fe20000000000 */
[----:B------:R-:W-:-:S04]  /*fbb0*/  @!P1 IMAD.MOV R2, RZ, RZ, -R2 ;  /* 0x000000ffff029224 */ /* 0x000fc800078e0a02 */
[----:B------:R-:W-:Y:S01]  /*fbc0*/  IMAD.HI.U32 R7, R7, R3, RZ ;  /* 0x0000000307077227 */ /* 0x000fe200078e00ff */
[----:B------:R-:W-:-:S04]  /*fbd0*/  SEL R2, R5, R2, !P4 ;  /* 0x0000000205027207 */ /* 0x000fc80006000000 */
[----:B------:R-:W-:Y:S01]  /*fbe0*/  IADD3 R7, -R7, RZ, RZ ;  /* 0x000000ff07077210 */ /* 0x000fe20007ffe1ff */
[----:B------:R-:W-:Y:S02]  /*fbf0*/  IMAD R2, R2, c[0x0][0x190], RZ ;  /* 0x0000640002027a24 */ /* 0x000fe400078e02ff */
[----:B------:R-:W-:Y:S01]  /*fc00*/  @!P0 IMAD.IADD R11, R11, 0x1, -R6 ;  /* 0x000000010b0b8824 */ /* 0x000fe200078e0a06 */
[C---:B------:R-:W-:Y:S01]  /*fc10*/  ISETP.GT.U32.AND P0, PT, R6.reuse, R10, PT ;  /* 0x0000000a0600720c */ /* 0x040fe20003f04070 */
[----:B------:R-:W-:Y:S01]  /*fc20*/  IMAD R7, R6, R7, R3 ;  /* 0x0000000706077224 */ /* 0x000fe200078e0203 */
[----:B------:R-:W-:Y:S02]  /*fc30*/  LEA R16, P3, R2, R4, 0x2 ;  /* 0x0000000402107211 */ /* 0x000fe400078610ff */
[----:B------:R-:W-:Y:S02]  /*fc40*/  ISETP.GT.U32.AND P1, PT, R6, R9, PT ;  /* 0x000000090600720c */ /* 0x000fe40003f24070 */
[----:B------:R-:W-:-:S02]  /*fc50*/  LEA.HI.X.SX32 R18, R2, R0, 0x2, P3 ;  /* 0x0000000002127211 */ /* 0x000fc400018f16ff */
[C---:B------:R-:W-:Y:S02]  /*fc60*/  ISETP.GT.U32.AND P3, PT, R6.reuse, R11, PT ;  /* 0x0000000b0600720c */ /* 0x040fe40003f64070 */
[----:B------:R-:W-:-:S03]  /*fc70*/  ISETP.GT.U32.AND P6, PT, R6, R7, PT ;  /* 0x000000070600720c */ /* 0x000fc60003fc4070 */
[----:B------:R-:W-:Y:S01]  /*fc80*/  @!P0 IMAD.IADD R10, R10, 0x1, -R6 ;  /* 0x000000010a0a8824 */ /* 0x000fe200078e0a06 */
[----:B------:R-:W-:-:S03]  /*fc90*/  ISETP.GE.AND P0, PT, R12, RZ, PT ;  /* 0x000000ff0c00720c */ /* 0x000fc60003f06270 */
[----:B------:R-:W-:Y:S01]  /*fca0*/  @!P1 IMAD.IADD R9, R9, 0x1, -R6 ;  /* 0x0000000109099824 */ /* 0x000fe200078e0a06 */
[----:B------:R-:W-:-:S03]  /*fcb0*/  ISETP.GT.U32.AND P1, PT, R6, R10, PT ;  /* 0x0000000a0600720c */ /* 0x000fc60003f24070 */
[----:B------:R-:W-:Y:S01]  /*fcc0*/  @!P3 IMAD.IADD R11, R11, 0x1, -R6 ;  /* 0x000000010b0bb824 */ /* 0x000fe200078e0a06 */
[----:B------:R-:W-:Y:S02]  /*fcd0*/  ISETP.GT.U32.AND P3, PT, R6, R9, PT ;  /* 0x000000090600720c */ /* 0x000fe40003f64070 */
[----:B------:R-:W-:-:S04]  /*fce0*/  @!P6 IADD3 R7, R7, -R6, RZ ;  /* 0x800000060707e210 */ /* 0x000fc80007ffe0ff */
[----:B------:R-:W-:Y:S01]  /*fcf0*/  ISETP.GT.U32.AND P6, PT, R6, R7, PT ;  /* 0x000000070600720c */ /* 0x000fe20003fc4070 */
[----:B------:R-:W-:Y:S02]  /*fd00*/  IMAD.MOV.U32 R2, RZ, RZ, R16 ;  /* 0x000000ffff027224 */ /* 0x000fe400078e0010 */
[----:B------:R-:W-:Y:S02]  /*fd10*/  IMAD.MOV.U32 R3, RZ, RZ, R18 ;  /* 0x000000ffff037224 */ /* 0x000fe400078e0012 */
[--C-:B------:R-:W-:Y:S01]  /*fd20*/  @!P1 IMAD.IADD R10, R10, 0x1, -R6.reuse ;  /* 0x000000010a0a9824 */ /* 0x100fe200078e0a06 */
[----:B------:R-:W-:Y:S01]  /*fd30*/  ISETP.GE.AND P1, PT, R13, RZ, PT ;  /* 0x000000ff0d00720c */ /* 0x000fe20003f26270 */
[----:B------:R-:W-:Y:S01]  /*fd40*/  @!P0 IMAD.MOV R11, RZ, RZ, -R11 ;  /* 0x000000ffff0b8224 */ /* 0x000fe200078e0a0b */
[----:B------:R1:W-:Y:S01]  /*fd50*/  LDGSTS.E [R17+0x2de00], [R2.64], P5 ;  /* 0x2de0000002117fae */ /* 0x0003e2000a921846 */
[----:B------:R-:W-:Y:S01]  /*fd60*/  @!P3 IMAD.IADD R9, R9, 0x1, -R6 ;  /* 0x000000010909b824 */ /* 0x000fe200078e0a06 */
[----:B------:R-:W-:-:S02]  /*fd70*/  ISETP.GE.AND P0, PT, R14, RZ, PT ;  /* 0x000000ff0e00720c */ /* 0x000fc40003f06270 */
[----:B------:R-:W-:Y:S01]  /*fd80*/  ISETP.GE.AND P3, PT, R8, RZ, PT ;  /* 0x000000ff0800720c */ /* 0x000fe20003f66270 */
[----:B------:R-:W-:Y:S02]  /*fd90*/  @!P6 IMAD.IADD R7, R7, 0x1, -R6 ;  /* 0x000000010707e824 */ /* 0x000fe400078e0a06 */
[----:B------:R-:W-:Y:S01]  /*fda0*/  IMAD.MOV.U32 R6, RZ, RZ, R10 ;  /* 0x000000ffff067224 */ /* 0x000fe200078e000a */
[----:B-1----:R-:W-:Y:S01]  /*fdb0*/  SEL R3, R5, R11, !P4 ;  /* 0x0000000b05037207 */ /* 0x002fe20006000000 */
[----:B------:R-:W-:-:S04]  /*fdc0*/  IMAD.MOV.U32 R2, RZ, RZ, R7 ;  /* 0x000000ffff027224 */ /* 0x000fc800078e0007 */
[----:B------:R-:W-:Y:S01]  /*fdd0*/  IMAD R3, R3, c[0x0][0x190], RZ ;  /* 0x0000640003037a24 */ /* 0x000fe200078e02ff */
[----:B------:R-:W-:Y:S01]  /*fde0*/  @!P1 IADD3 R6, -R6, RZ, RZ ;  /* 0x000000ff06069210 */ /* 0x000fe20007ffe1ff */
[----:B------:R1:W-:Y:S03]  /*fdf0*/  STL [R1+0x1a54], R16 ;  /* 0x001a541001007387 */ /* 0x0003e60000100800 */
[C---:B------:R-:W-:Y:S01]  /*fe00*/  LEA R15, P1, R3.reuse, R4, 0x2 ;  /* 0x00000004030f7211 */ /* 0x040fe200078210ff */
[----:B------:R-:W-:Y:S02]  /*fe10*/  @!P0 IMAD.MOV R9, RZ, RZ, -R9 ;  /* 0x000000ffff098224 */ /* 0x000fe400078e0a09 */
[----:B------:R-:W-:Y:S01]  /*fe20*/  @!P3 IMAD.MOV R2, RZ, RZ, -R2 ;  /* 0x000000ffff02b224 */ /* 0x000fe200078e0a02 */
[----:B-1----:R-:W-:Y:S02]  /*fe30*/  LEA.HI.X.SX32 R16, R3, R0, 0x2, P1 ;  /* 0x0000000003107211 */ /* 0x002fe400008f16ff */
[----:B------:R-:W-:-:S02]  /*fe40*/  SEL R7, R5, R9, !P4 ;  /* 0x0000000905077207 */ /* 0x000fc40006000000 */
[C---:B------:R-:W-:Y:S01]  /*fe50*/  SEL R8, R5.reuse, R2, !P4 ;  /* 0x0000000205087207 */ /* 0x040fe20006000000 */
[----:B------:R-:W-:Y:S02]  /*fe60*/  IMAD.MOV.U32 R2, RZ, RZ, R15 ;  /* 0x000000ffff027224 */ /* 0x000fe400078e000f */
[----:B------:R-:W-:Y:S01]  /*fe70*/  IMAD.MOV.U32 R3, RZ, RZ, R16 ;  /* 0x000000ffff037224 */ /* 0x000fe200078e0010 */
[----:B------:R-:W-:Y:S01]  /*fe80*/  SEL R6, R5, R6, !P4 ;  /* 0x0000000605067207 */ /* 0x000fe20006000000 */
[----:B------:R-:W-:-:S03]  /*fe90*/  IMAD R5, R7, c[0x0][0x190], RZ ;  /* 0x0000640007057a24 */ /* 0x000fc600078e02ff */
[----:B------:R1:W-:Y:S02]  /*fea0*/  LDGSTS.E [R17+0x2e600], [R2.64], P5 ;  /* 0x2e60000002117fae */ /* 0x0003e4000a921846 */
[C---:B------:R-:W-:Y:S02]  /*feb0*/  LEA R13, P0, R5.reuse, R4, 0x2 ;  /* 0x00000004050d7211 */ /* 0x040fe400078010ff */
[----:B------:R-:W-:Y:S01]  /*fec0*/  STL [R1+0x1a50], R18 ;  /* 0x001a501201007387 */ /* 0x000fe20000100800 */
[----:B-1----:R-:W-:Y:S02]  /*fed0*/  IMAD R3, R8, c[0x0][0x190], RZ ;  /* 0x0000640008037a24 */ /* 0x002fe400078e02ff */
[----:B------:R-:W-:Y:S01]  /*fee0*/  IMAD R2, R6, c[0x0][0x190], RZ ;  /* 0x0000640006027a24 */ /* 0x000fe200078e02ff */
[----:B------:R-:W-:Y:S02]  /*fef0*/  LEA.HI.X.SX32 R14, R5, R0, 0x2, P0 ;  /* 0x00000000050e7211 */ /* 0x000fe400000f16ff */
[----:B------:R-:W-:-:S02]  /*ff00*/  LEA R11, P1, R3, R4, 0x2 ;  /* 0x00000004030b7211 */ /* 0x000fc400078210ff */
[C---:B------:R-:W-:Y:S01]  /*ff10*/  LEA R9, P3, R2.reuse, R4, 0x2 ;  /* 0x0000000402097211 */ /* 0x040fe200078610ff */
[----:B------:R-:W-:Y:S01]  /*ff20*/  STL [R1+0x1a4c], R15 ;  /* 0x001a4c0f01007387 */ /* 0x000fe20000100800 */
[-C--:B------:R-:W-:Y:S02]  /*ff30*/  LEA.HI.X.SX32 R12, R3, R0.reuse, 0x2, P1 ;  /* 0x00000000030c7211 */ /* 0x080fe400008f16ff */
[----:B------:R-:W-:Y:S01]  /*ff40*/  LEA.HI.X.SX32 R10, R2, R0, 0x2, P3 ;  /* 0x00000000020a7211 */ /* 0x000fe200018f16ff */
[----:B------:R-:W-:Y:S04]  /*ff50*/  STL [R1+0x1a48], R16 ;  /* 0x001a481001007387 */ /* 0x000fe80000100800 */
        /* <DEDUP_REMOVED lines=34> */
[----:B-----5:R-:W-:Y:S04]  /*10180*/  STL [R1+0x1cd4], R48 ;  /* 0x001cd43001007387 */ /* 0x020fe80000100800 */
        /* <DEDUP_REMOVED lines=15> */
[----:B----4-:R-:W-:Y:S04]  /*10280*/  STL [R1+0x1dd4], R80 ;  /* 0x001dd45001007387 */ /* 0x010fe80000100800 */
        /* <DEDUP_REMOVED lines=59> */
[----:B------:R-:W2:Y:S04]  /*10640*/  LDL.LU.64 R222, [R1+0x3a0] ;  /* 0x0003a00001de7983 */ /* 0x000ea80000300a00 */
[----:B------:R-:W-:Y:S04]  /*10650*/  STL [R1+0x2194], R204 ;  /* 0x002194cc01007387 */ /* 0x000fe80000100800 */
[----:B------:R-:W-:Y:S04]  /*10660*/  STL [R1+0x2190], R205 ;  /* 0x002190cd01007387 */ /* 0x000fe80000100800 */
[----:B------:R-:W3:Y:S04]  /*10670*/  LDL.LU.64 R224, [R1+0x448] ;  /* 0x0004480001e07983 */ /* 0x000ee80000300a00 */
[----:B------:R-:W-:Y:S04]  /*10680*/  STL [R1+0x21b4], R208 ;  /* 0x0021b4d001007387 */ /* 0x000fe80000100800 */
[----:B------:R-:W-:Y:S04]  /*10690*/  STL [R1+0x21b0], R209 ;  /* 0x0021b0d101007387 */ /* 0x000fe80000100800 */
[----:B------:R-:W4:Y:S04]  /*106a0*/  LDL.LU.64 R226, [R1+0x450] ;  /* 0x0004500001e27983 */ /* 0x000f280000300a00 */
        /* <DEDUP_REMOVED lines=8> */
[----:B------:R-:W5:Y:S04]  /*10730*/  LDL.LU.64 R202, [R1] ;  /* 0x0000000001ca7983 */ /* 0x000f680000300a00 */
[----:B------:R-:W-:Y:S04]  /*10740*/  STL [R1+0x2254], R238 ;  /* 0x002254ee01007387 */ /* 0x000fe80000100800 */
[----:B------:R-:W-:Y:S04]  /*10750*/  STL [R1+0x2250], R239 ;  /* 0x002250ef01007387 */ /* 0x000fe80000100800 */
[----:B------:R-:W5:Y:S04]  /*10760*/  LDL.LU.64 R206, [R1+0x8] ;  /* 0x0000080001ce7983 */ /* 0x000f680000300a00 */
        /* <DEDUP_REMOVED lines=12> */
[----:B--2---:R-:W-:Y:S01]  /*10830*/  STL [R1+0x1b1c], R222 ;  /* 0x001b1cde01007387 */ /* 0x004fe20000100800 */
[----:B------:R-:W-:-:S03]  /*10840*/  IMAD.MOV.U32 R0, RZ, RZ, R223 ;  /* 0x000000ffff007224 */ /* 0x000fc600078e00df */
[----:B------:R-:W2:Y:S04]  /*10850*/  LDL.LU.64 R218, [R1+0x30] ;  /* 0x0000300001da7983 */ /* 0x000ea80000300a00 */
[----:B------:R1:W-:Y:S04]  /*10860*/  STL [R1+0x1b18], R0 ;  /* 0x001b180001007387 */ /* 0x0003e80000100800 */
[----:B---3--:R-:W-:Y:S04]  /*10870*/  STL [R1+0x1b24], R224 ;  /* 0x001b24e001007387 */ /* 0x008fe80000100800 */
[----:B------:R-:W3:Y:S01]  /*10880*/  LDL.LU.64 R220, [R1+0x38] ;  /* 0x0000380001dc7983 */ /* 0x000ee20000300a00 */
[----:B-1----:R-:W-:-:S05]  /*10890*/  IMAD.MOV.U32 R0, RZ, RZ, R225 ;  /* 0x000000ffff007224 */ /* 0x002fca00078e00e1 */
[----:B------:R1:W-:Y:S04]  /*108a0*/  STL [R1+0x1b20], R0 ;  /* 0x001b200001007387 */ /* 0x0003e80000100800 */
[----:B----4-:R4:W-:Y:S04]  /*108b0*/  STL [R1+0x1b2c], R226 ;  /* 0x001b2ce201007387 */ /* 0x0109e80000100800 */
[----:B------:R-:W3:Y:S01]  /*108c0*/  LDL.LU.64 R222, [R1+0x40] ;  /* 0x0000400001de7983 */ /* 0x000ee20000300a00 */
[----:B-1----:R-:W-:-:S05]  /*108d0*/  IMAD.MOV.U32 R0, RZ, RZ, R227 ;  /* 0x000000ffff007224 */ /* 0x002fca00078e00e3 */
[----:B------:R5:W-:Y:S04]  /*108e0*/  STL [R1+0x1b28], R0 ;  /* 0x001b280001007387 */ /* 0x000be80000100800 */
[----:B------:R-:W-:Y:S04]  /*108f0*/  STL [R1+0x1b3c], R248 ;  /* 0x001b3cf801007387 */ /* 0x000fe80000100800 */
[----:B------:R-:W-:Y:S04]  /*10900*/  STL [R1+0x1b38], R249 ;  /* 0x001b38f901007387 */ /* 0x000fe80000100800 */
[----:B------:R-:W3:Y:S04]  /*10910*/  LDL.LU.64 R224, [R1+0x48] ;  /* 0x0000480001e07983 */ /* 0x000ee80000300a00 */
[----:B------:R-:W-:Y:S04]  /*10920*/  STL [R1+0x1b44], R250 ;  /* 0x001b44fa01007387 */ /* 0x000fe80000100800 */
[----:B------:R-:W-:Y:S04]  /*10930*/  STL [R1+0x1b40], R251 ;  /* 0x001b40fb01007387 */ /* 0x000fe80000100800 */
[----:B----4-:R-:W4:Y:S01]  /*10940*/  LDL.LU.64 R226, [R1+0x50] ;  /* 0x0000500001e27983 */ /* 0x010f220000300a00 */
[----:B-----5:R-:W-:-:S03]  /*10950*/  MOV R0, R203 ;  /* 0x000000cb00007202 */ /* 0x020fc60000000f00 */
[----:B------:R1:W-:Y:S04]  /*10960*/  STL [R1+0x1b4c], R202 ;  /* 0x001b4cca01007387 */ /* 0x0003e80000100800 */
[----:B-1----:R-:W5:Y:S04]  /*10970*/  LDL.LU.64 R202, [R1+0x58] ;  /* 0x0000580001ca7983 */ /* 0x002f680000300a00 */
[----:B------:R1:W-:Y:S04]  /*10980*/  STL [R1+0x1b48], R0 ;  /* 0x001b480001007387 */ /* 0x0003e80000100800 */
[----:B------:R1:W-:Y:S02]  /*10990*/  STL [R1+0x1b5c], R206 ;  /* 0x001b5cce01007387 */ /* 0x0003e40000100800 */
[----:B-1----:R-:W-:-:S02]  /*109a0*/  IMAD.MOV.U32 R0, RZ, RZ, R207 ;  /* 0x000000ffff007224 */ /* 0x002fc400078e00cf */
[----:B------:R-:W5:Y:S04]  /*109b0*/  LDL.LU.64 R206, [R1+0x60] ;  /* 0x0000600001ce7983 */ /* 0x000f680000300a00 */
        /* <DEDUP_REMOVED lines=17> */
[----:B--2---:R2:W-:Y:S01]  /*10ad0*/  STL [R1+0x1b8c], R218 ;  /* 0x001b8cda01007387 */ /* 0x0045e20000100800 */
[----:B-1----:R-:W-:-:S03]  /*10ae0*/  IMAD.MOV.U32 R0, RZ, RZ, R219 ;  /* 0x000000ffff007224 */ /* 0x002fc600078e00db */
[----:B--2---:R-:W2:Y:S04]  /*10af0*/  LDL.LU.64 R218, [R1+0xb8] ;  /* 0x0000b80001da7983 */ /* 0x004ea80000300a00 */
[----:B------:R1:W-:Y:S04]  /*10b00*/  STL [R1+0x1b88], R0 ;  /* 0x001b880001007387 */ /* 0x0003e80000100800 */
[----:B---3--:R3:W-:Y:S01]  /*10b10*/  STL [R1+0x1b9c], R220 ;  /* 0x001b9cdc01007387 */ /* 0x0087e20000100800 */
[----:B-1----:R-:W-:-:S03]  /*10b20*/  MOV R0, R221 ;  /* 0x000000dd00007202 */ /* 0x002fc60000000f00 */
[----:B---3--:R-:W3:Y:S04]  /*10b30*/  LDL.LU.64 R220, [R1+0xc0] ;  /* 0x0000c00001dc7983 */ /* 0x008ee80000300a00 */
[----:B------:R1:W-:Y:S04]  /*10b40*/  STL [R1+0x1b98], R0 ;  /* 0x001b980001007387 */ /* 0x0003e80000100800 */
[----:B------:R1:W-:Y:S02]  /*10b50*/  STL [R1+0x1ba4], R222 ;  /* 0x001ba4de01007387 */ /* 0x0003e40000100800 */
[----:B-1----:R-:W-:-:S02]  /*10b60*/  IMAD.MOV.U32 R0, RZ, RZ, R223 ;  /* 0x000000ffff007224 */ /* 0x002fc400078e00df */
[----:B------:R-:W3:Y:S04]  /*10b70*/  LDL.LU.64 R222, [R1+0xd0] ;  /* 0x0000d00001de7983 */ /* 0x000ee80000300a00 */
[----:B------:R1:W-:Y:S04]  /*10b80*/  STL [R1+0x1ba0], R0 ;  /* 0x001ba00001007387 */ /* 0x0003e80000100800 */
[----:B------:R4:W-:Y:S01]  /*10b90*/  STL [R1+0x1bac], R224 ;  /* 0x001bace001007387 */ /* 0x0009e20000100800 */
[----:B-1----:R-:W-:-:S03]  /*10ba0*/  IMAD.MOV.U32 R0, RZ, RZ, R225 ;  /* 0x000000ffff007224 */ /* 0x002fc600078e00e1 */
[----:B----4-:R-:W4:Y:S04]  /*10bb0*/  LDL.LU.64 R224, [R1+0xe8] ;  /* 0x0000e80001e07983 */ /* 0x010f280000300a00 */
[----:B------:R1:W-:Y:S04]  /*10bc0*/  STL [R1+0x1ba8], R0 ;  /* 0x001ba80001007387 */ /* 0x0003e80000100800 */
[----:B------:R1:W-:Y:S02]  /*10bd0*/  STL [R1+0x1bbc], R226 ;  /* 0x001bbce201007387 */ /* 0x0003e40000100800 */
[----:B-1----:R-:W-:-:S02]  /*10be0*/  IMAD.MOV.U32 R0, RZ, RZ, R227 ;  /* 0x000000ffff007224 */ /* 0x002fc400078e00e3 */
[----:B------:R-:W4:Y:S04]  /*10bf0*/  LDL.LU.64 R226, [R1+0xf0] ;  /* 0x0000f00001e27983 */ /* 0x000f280000300a00 */
[----:B------:R1:W-:Y:S04]  /*10c00*/  STL [R1+0x1bb8], R0 ;  /* 0x001bb80001007387 */ /* 0x0003e80000100800 */
[----:B-----5:R5:W-:Y:S01]  /*10c10*/  STL [R1+0x1bc4], R202 ;  /* 0x001bc4ca01007387 */ /* 0x020be20000100800 */
[----:B-1----:R-:W-:-:S03]  /*10c20*/  IMAD.MOV.U32 R0, RZ, RZ, R203 ;  /* 0x000000ffff007224 */ /* 0x002fc600078e00cb */
[----:B-----5:R-:W5:Y:S04]  /*10c30*/  LDL.LU.64 R202, [R1+0xf8] ;  /* 0x0000f80001ca7983 */ /* 0x020f680000300a00 */
        /* <DEDUP_REMOVED lines=10> */
[----:B-1----:R-:W-:-:S02]  /*10ce0*/  MOV R0, R215 ;  /* 0x000000d700007202 */ /* 0x002fc40000000f00 */
        /* <DEDUP_REMOVED lines=15> */
[----:B-1----:R-:W-:-:S03]  /*10de0*/  IMAD.MOV.U32 R0, RZ, RZ, R221 ;  /* 0x000000ffff007224 */ /* 0x002fc600078e00dd */
[----:B---3--:R-:W3:Y:S04]  /*10df0*/  LDL.LU.64 R220, [R1+0x1c0] ;  /* 0x0001c00001dc7983 */ /* 0x008ee80000300a00 */
[----:B------:R1:W-:Y:S04]  /*10e00*/  STL [R1+0x1c08], R0 ;  /* 0x001c080001007387 */ /* 0x0003e80000100800 */
[----:B------:R1:W-:Y:S02]  /*10e10*/  STL [R1+0x1c1c], R222 ;  /* 0x001c1cde01007387 */ /* 0x0003e40000100800 */
[----:B-1----:R-:W-:-:S02]  /*10e20*/  IMAD.MOV.U32 R0, RZ, RZ, R223 ;  /* 0x000000ffff007224 */ /* 0x002fc400078e00df */
[----:B------:R-:W3:Y:S04]  /*10e30*/  LDL.LU.64 R222, [R1+0x1c8] ;  /* 0x0001c80001de7983 */ /* 0x000ee80000300a00 */
[----:B------:R1:W-:Y:S04]  /*10e40*/  STL [R1+0x1c18], R0 ;  /* 0x001c180001007387 */ /* 0x0003e80000100800 */
[----:B----4-:R4:W-:Y:S01]  /*10e50*/  STL [R1+0x1c24], R224 ;  /* 0x001c24e001007387 */ /* 0x0109e20000100800 */
[----:B-1----:R-:W-:-:S03]  /*10e60*/  IMAD.MOV.U32 R0, RZ, RZ, R225 ;  /* 0x000000ffff007224 */ /* 0x002fc600078e00e1 */
[----:B----4-:R-:W4:Y:S04]  /*10e70*/  LDL.LU.64 R224, [R1+0x1d0] ;  /* 0x0001d00001e07983 */ /* 0x010f280000300a00 */
[----:B------:R1:W-:Y:S04]  /*10e80*/  STL [R1+0x1c20], R0 ;  /* 0x001c200001007387 */ /* 0x0003e80000100800 */
[----:B------:R1:W-:Y:S02]  /*10e90*/  STL [R1+0x1c2c], R226 ;  /* 0x001c2ce201007387 */ /* 0x0003e40000100800 */
[----:B-1----:R-:W-:-:S02]  /*10ea0*/  MOV R0, R227 ;  /* 0x000000e300007202 */ /* 0x002fc40000000f00 */
        /* <DEDUP_REMOVED lines=27> */
[----:B-1----:R-:W-:-:S03]  /*11060*/  MOV R0, R219 ;  /* 0x000000db00007202 */ /* 0x002fc60000000f00 */
        /* <DEDUP_REMOVED lines=55> */
[----:B-1----:R-:W-:-:S03]  /*113e0*/  MOV R0, R225 ;  /* 0x000000e100007202 */ /* 0x002fc60000000f00 */
        /* <DEDUP_REMOVED lines=83> */
[----:B-1----:R-:W-:-:S02]  /*11920*/  MOV R0, R223 ;  /* 0x000000df00007202 */ /* 0x002fc40000000f00 */
        /* <DEDUP_REMOVED lines=55> */
[----:B-1----:R-:W-:-:S03]  /*11ca0*/  MOV R0, R203 ;  /* 0x000000cb00007202 */ /* 0x002fc60000000f00 */
        /* <DEDUP_REMOVED lines=150> */
[----:B------:R-:W-:Y:S04]  /*12610*/  STL [R1+0x201c], R198 ;  /* 0x00201cc601007387 */ /* 0x000fe80000100800 */
[----:B------:R-:W5:Y:S01]  /*12620*/  LDL.LU.64 R190, [R1+0x4f8] ;  /* 0x0004f80001be7983 */ /* 0x000f620000300a00 */
[----:B-1----:R-:W-:-:S05]  /*12630*/  IMAD.MOV.U32 R0, RZ, RZ, R199 ;  /* 0x000000ffff007224 */ /* 0x002fca00078e00c7 */
        /* <DEDUP_REMOVED lines=21> */
[----:B-----5:R-:W-:Y:S04]  /*12790*/  STL [R1+0x205c], R202 ;  /* 0x00205cca01007387 */ /* 0x020fe80000100800 */
[----:B------:R-:W5:Y:S01]  /*127a0*/  LDL.LU.64 R198, [R1+0x3b8] ;  /* 0x0003b80001c67983 */ /* 0x000f620000300a00 */
[----:B-1----:R-:W-:-:S05]  /*127b0*/  IMAD.MOV.U32 R0, RZ, RZ, R203 ;  /* 0x000000ffff007224 */ /* 0x002fca00078e00cb */
[----:B------:R1:W-:Y:S02]  /*127c0*/  STL [R1+0x2058], R0 ;  /* 0x0020580001007387 */ /* 0x0003e40000100800 */
[----:B-1----:R-:W-:Y:S02]  /*127d0*/  IMAD.MOV.U32 R0, RZ, RZ, R207 ;  /* 0x000000ffff007224 */ /* 0x002fe400078e00cf */
[----:B------:R1:W-:Y:S04]  /*127e0*/  STL [R1+0x2064], R206 ;  /* 0x002064ce01007387 */ /* 0x0003e80000100800 */
[----:B------:R-:W5:Y:S04]  /*127f0*/  LDL.LU.64 R202, [R1+0x1a8] ;  /* 0x0001a80001ca7983 */ /* 0x000f680000300a00 */
[----:B------:R1:W-:Y:S04]  /*12800*/  STL [R1+0x2060], R0 ;  /* 0x0020600001007387 */ /* 0x0003e80000100800 */
[----:B------:R1:W-:Y:S04]  /*12810*/  STL [R1+0x206c], R210 ;  /* 0x00206cd201007387 */ /* 0x0003e80000100800 */
[----:B-1----:R-:W5:Y:S01]  /*12820*/  LDL.LU.64 R206, [R1+0x1b0] ;  /* 0x0001b00001ce7983 */ /* 0x002f620000300a00 */
[----:B------:R-:W-:-:S03]  /*12830*/  IMAD.MOV.U32 R0, RZ, RZ, R211 ;  /* 0x000000ffff007224 */ /* 0x000fc600078e00d3 */
[----:B------:R-:W-:Y:S04]  /*12840*/  STL [R1+0x207c], R214 ;  /* 0x00207cd601007387 */ /* 0x000fe80000100800 */
[----:B------:R1:W-:Y:S04]  /*12850*/  STL [R1+0x2068], R0 ;  /* 0x0020680001007387 */ /* 0x0003e80000100800 */
[----:B------:R-:W5:Y:S01]  /*12860*/  LDL.LU.64 R210, [R1+0x1b8] ;  /* 0x0001b80001d27983 */ /* 0x000f620000300a00 */
[----:B-1----:R-:W-:-:S03]  /*12870*/  IMAD.MOV.U32 R0, RZ, RZ, R215 ;  /* 0x000000ffff007224 */ /* 0x002fc600078e00d7 */
[----:B------:R-:W-:Y:S04]  /*12880*/  STL [R1+0x2084], R194 ;  /* 0x002084c201007387 */ /* 0x000fe80000100800 */
[----:B------:R1:W-:Y:S04]  /*12890*/  STL [R1+0x2078], R0 ;  /* 0x0020780001007387 */ /* 0x0003e80000100800 */
[----:B------:R-:W5:Y:S01]  /*128a0*/  LDL.LU.64 R214, [R1+0x518] ;  /* 0x0005180001d67983 */ /* 0x000f620000300a00 */
[----:B-1----:R-:W-:-:S03]  /*128b0*/  IMAD.MOV.U32 R0, RZ, RZ, R195 ;  /* 0x000000ffff007224 */ /* 0x002fc600078e00c3 */
[----:B------:R-:W-:Y:S04]  /*128c0*/  STL [R1+0x208c], R190 ;  /* 0x00208cbe01007387 */ /* 0x000fe80000100800 */
[----:B------:R1:W-:Y:S04]  /*128d0*/  STL [R1+0x2080], R0 ;  /* 0x0020800001007387 */ /* 0x0003e80000100800 */
[----:B------:R-:W5:Y:S01]  /*128e0*/  LDL.LU.64 R194, [R1+0x530] ;  /* 0x0005300001c27983 */ /* 0x000f620000300a00 */
[----:B-1----:R-:W-:-:S03]  /*128f0*/  MOV R0, R191 ;  /* 0x000000bf00007202 */ /* 0x002fc60000000f00 */
[----:B--2---:R-:W-:Y:S04]  /*12900*/  STL [R1+0x209c], R218 ;  /* 0x00209cda01007387 */ /* 0x004fe80000100800 */
[----:B------:R1:W-:Y:S02]  /*12910*/  STL [R1+0x2088], R0 ;  /* 0x0020880001007387 */ /* 0x0003e40000100800 */
[----:B-1----:R-:W-:Y:S02]  /*12920*/  IMAD.MOV.U32 R0, RZ, RZ, R219 ;  /* 0x000000ffff007224 */ /* 0x002fe400078e00db */
[----:B------:R-:W2:Y:S04]  /*12930*/  LDL.LU.64 R218, [R1+0x540] ;  /* 0x0005400001da7983 */ /* 0x000ea80000300a00 */
        /* <DEDUP_REMOVED lines=37> */
[----:B------:R-:W5:Y:S04]  /*12b90*/  LDL.LU.64 R214, [R1+0x208] ;  /* 0x0002080001d67983 */ /* 0x000f680000300a00 */
        /* <DEDUP_REMOVED lines=11> */
[----:B------:R4:W-:Y:S04]  /*12c50*/  STL [R1+0x2124], R222 ;  /* 0x002124de01007387 */ /* 0x0009e80000100800 */
[----:B------:R-:W3:Y:S01]  /*12c60*/  LDL.LU.64 R194, [R1+0x568] ;  /* 0x0005680001c27983 */ /* 0x000ee20000300a00 */
[----:B-1----:R-:W-:-:S03]  /*12c70*/  MOV R0, R223 ;  /* 0x000000df00007202 */ /* 0x002fc60000000f00 */
[----:B----4-:R-:W-:Y:S04]  /*12c80*/  STL [R1+0x212c], R224 ;  /* 0x00212ce001007387 */ /* 0x010fe80000100800 */
[----:B------:R1:W-:Y:S04]  /*12c90*/  STL [R1+0x2120], R0 ;  /* 0x0021200001007387 */ /* 0x0003e80000100800 */
[----:B------:R-:W4:Y:S01]  /*12ca0*/  LDL.LU.64 R222, [R1+0x578] ;  /* 0x0005780001de7983 */ /* 0x000f220000300a00 */
[----:B-1----:R-:W-:-:S03]  /*12cb0*/  IMAD.MOV.U32 R0, RZ, RZ, R225 ;  /* 0x000000ffff007224 */ /* 0x002fc600078e00e1 */
[----:B------:R-:W-:Y:S04]  /*12cc0*/  STL [R1+0x213c], R226 ;  /* 0x00213ce201007387 */ /* 0x000fe80000100800 */
[----:B------:R1:W-:Y:S04]  /*12cd0*/  STL [R1+0x2128], R0 ;  /* 0x0021280001007387 */ /* 0x0003e80000100800 */
[----:B------:R-:W4:Y:S01]  /*12ce0*/  LDL.LU.64 R224, [R1+0x588] ;  /* 0x0005880001e07983 */ /* 0x000f220000300a00 */
[----:B-1----:R-:W-:-:S03]  /*12cf0*/  IMAD.MOV.U32 R0, RZ, RZ, R227 ;  /* 0x000000ffff007224 */ /* 0x002fc600078e00e3 */
[----:B-----5:R-:W-:Y:S04]  /*12d00*/  STL [R1+0x2144], R198 ;  /* 0x002144c601007387 */ /* 0x020fe80000100800 */
[----:B------:R1:W-:Y:S04]  /*12d10*/  STL [R1+0x2138], R0 ;  /* 0x0021380001007387 */ /* 0x0003e80000100800 */
[----:B------:R-:W5:Y:S01]  /*12d20*/  LDL.LU.64 R226, [R1+0x3d8] ;  /* 0x0003d80001e27983 */ /* 0x000f620000300a00 */
[----:B-1----:R-:W-:-:S03]  /*12d30*/  IMAD.MOV.U32 R0, RZ, RZ, R199 ;  /* 0x000000ffff007224 */ /* 0x002fc600078e00c7 */
        /* <DEDUP_REMOVED lines=16> */
[----:B------:R-:W-:Y:S04]  /*12e40*/  STL [R1+0x217c], R190 ;  /* 0x00217cbe01007387 */ /* 0x000fe80000100800 */
[----:B------:R1:W-:Y:S04]  /*12e50*/  STL [R1+0x2168], R0 ;  /* 0x0021680001007387 */ /* 0x0003e80000100800 */
[----:B------:R-:W5:Y:S01]  /*12e60*/  LDL.LU.64 R214, [R1+0x228] ;  /* 0x0002280001d67983 */ /* 0x000f620000300a00 */
[----:B-1----:R-:W-:-:S03]  /*12e70*/  IMAD.MOV.U32 R0, RZ, RZ, R191 ;  /* 0x000000ffff007224 */ /* 0x002fc600078e00bf */
[----:B--2---:R-:W-:Y:S04]  /*12e80*/  STL [R1+0x2184], R218 ;  /* 0x002184da01007387 */ /* 0x004fe80000100800 */
[----:B------:R1:W-:Y:S02]  /*12e90*/  STL [R1+0x2178], R0 ;  /* 0x0021780001007387 */ /* 0x0003e40000100800 */
[----:B-1----:R-:W-:Y:S02]  /*12ea0*/  IMAD.MOV.U32 R0, RZ, RZ, R219 ;  /* 0x000000ffff007224 */ /* 0x002fe400078e00db */
[----:B------:R-:W2:Y:S04]  /*12eb0*/  LDL.LU.64 R218, [R1+0x5a8] ;  /* 0x0005a80001da7983 */ /* 0x000ea80000300a00 */
[----:B------:R1:W-:Y:S04]  /*12ec0*/  STL [R1+0x2180], R0 ;  /* 0x0021800001007387 */ /* 0x0003e80000100800 */
[----:B---3--:R3:W-:Y:S01]  /*12ed0*/  STL [R1+0x218c], R220 ;  /* 0x00218cdc01007387 */ /* 0x0087e20000100800 */
[----:B-1----:R-:W-:-:S03]  /*12ee0*/  IMAD.MOV.U32 R0, RZ, RZ, R221 ;  /* 0x000000ffff007224 */ /* 0x002fc600078e00dd */
[----:B------:R-:W-:Y:S04]  /*12ef0*/  STL [R1+0x219c], R194 ;  /* 0x00219cc201007387 */ /* 0x000fe80000100800 */
[----:B------:R1:W-:Y:S04]  /*12f00*/  STL [R1+0x2188], R0 ;  /* 0x0021880001007387 */ /* 0x0003e80000100800 */
[----:B---3--:R-:W3:Y:S01]  /*12f10*/  LDL.LU.64 R220, [R1+0x5b0] ;  /* 0x0005b00001dc7983 */ /* 0x008ee20000300a00 */
[----:B-1----:R-:W-:-:S03]  /*12f20*/  IMAD.MOV.U32 R0, RZ, RZ, R195 ;  /* 0x000000ffff007224 */ /* 0x002fc600078e00c3 */
[----:B----4-:R-:W-:Y:S04]  /*12f30*/  STL [R1+0x21a4], R222 ;  /* 0x0021a4de01007387 */ /* 0x010fe80000100800 */
[----:B------:R1:W-:Y:S02]  /*12f40*/  STL [R1+0x2198], R0 ;  /* 0x0021980001007387 */ /* 0x0003e40000100800 */
[----:B-1----:R-:W-:Y:S02]  /*12f50*/  IMAD.MOV.U32 R0, RZ, RZ, R223 ;  /* 0x000000ffff007224 */ /* 0x002fe400078e00df */
[----:B------:R-:W4:Y:S04]  /*12f60*/  LDL.LU.64 R222, [R1+0x5b8] ;  /* 0x0005b80001de7983 */ /* 0x000f280000300a00 */
[----:B------:R1:W-:Y:S04]  /*12f70*/  STL [R1+0x21a0], R0 ;  /* 0x0021a00001007387 */ /* 0x0003e80000100800 */
[----:B------:R1:W-:Y:S02]  /*12f80*/  STL [R1+0x21ac], R224 ;  /* 0x0021ace001007387 */ /* 0x0003e40000100800 */
[----:B-1----:R-:W-:-:S02]  /*12f90*/  IMAD.MOV.U32 R0, RZ, RZ, R225 ;  /* 0x000000ffff007224 */ /* 0x002fc400078e00e1 */
[----:B------:R-:W4:Y:S04]  /*12fa0*/  LDL.LU.64 R224, [R1+0x560] ;  /* 0x0005600001e07983 */ /* 0x000f280000300a00 */
[----:B------:R1:W-:Y:S04]  /*12fb0*/  STL [R1+0x21a8], R0 ;  /* 0x0021a80001007387 */ /* 0x0003e80000100800 */
[----:B-----5:R5:W-:Y:S01]  /*12fc0*/  STL [R1+0x21bc], R226 ;  /* 0x0021bce201007387 */ /* 0x020be20000100800 */
[----:B-1----:R-:W-:-:S03]  /*12fd0*/  MOV R0, R227 ;  /* 0x000000e300007202 */ /* 0x002fc60000000f00 */
[----:B------:R-:W-:Y:S04]  /*12fe0*/  STL [R1+0x21c4], R198 ;  /* 0x0021c4c601007387 */ /* 0x000fe80000100800 */
[----:B------:R1:W-:Y:S04]  /*12ff0*/  STL [R1+0x21b8], R0 ;  /* 0x0021b80001007387 */ /* 0x0003e80000100800 */
[----:B-----5:R-:W5:Y:S01]  /*13000*/  LDL.LU.64 R226, [R1+0x570] ;  /* 0x0005700001e27983 */ /* 0x020f620000300a00 */
[----:B-1----:R-:W-:-:S03]  /*13010*/  IMAD.MOV.U32 R0, RZ, RZ, R199 ;  /* 0x000000ffff007224 */ /* 0x002fc600078e00c7 */
[----:B------:R-:W-:Y:S04]  /*13020*/  STL [R1+0x21cc], R202 ;  /* 0x0021ccca01007387 */ /* 0x000fe80000100800 */
[----:B------:R1:W-:Y:S04]  /*13030*/  STL [R1+0x21c0], R0 ;  /* 0x0021c00001007387 */ /* 0x0003e80000100800 */
[----:B------:R-:W5:Y:S01]  /*13040*/  LDL.LU.64 R174, [R1+0x580] ;  /* 0x0005800001ae7983 */ /* 0x000f620000300a00 */
[----:B-1----:R-:W-:-:S05]  /*13050*/  IMAD.MOV.U32 R0, RZ, RZ, R203 ;  /* 0x000000ffff007224 */ /* 0x002fca00078e00cb */
[----:B------:R1:W-:Y:S04]  /*13060*/  STL [R1+0x21c8], R0 ;  /* 0x0021c80001007387 */ /* 0x0003e80000100800 */
[----:B------:R-:W-:Y:S04]  /*13070*/  STL [R1+0x21dc], R206 ;  /* 0x0021dcce01007387 */ /* 0x000fe80000100800 */
[----:B------:R-:W5:Y:S01]  /*13080*/  LDL.LU.64 R178, [R1+0x410] ;  /* 0x0004100001b27983 */ /* 0x000f620000300a00 */
[----:B-1----:R-:W-:-:S05]  /*13090*/  IMAD.MOV.U32 R0, RZ, RZ, R207 ;  /* 0x000000ffff007224 */ /* 0x002fca00078e00cf */
[----:B------:R1:W-:Y:S04]  /*130a0*/  STL [R1+0x21d8], R0 ;  /* 0x0021d80001007387 */ /* 0x0003e80000100800 */
[----:B------:R-:W-:Y:S04]  /*130b0*/  STL [R1+0x21e4], R210 ;  /* 0x0021e4d201007387 */ /* 0x000fe80000100800 */
[----:B------:R-:W5:Y:S01]  /*130c0*/  LDL.LU.64 R182, [R1+0x428] ;  /* 0x0004280001b67983 */ /* 0x000f620000300a00 */
[----:B-1----:R-:W-:-:S03]  /*130d0*/  IMAD.MOV.U32 R0, RZ, RZ, R211 ;  /* 0x000000ffff007224 */ /* 0x002fc600078e00d3 */
[----:B------:R-:W5:Y:S04]  /*130e0*/  LDL.LU.64 R186, [R1+0x438] ;  /* 0x0004380001ba7983 */ /* 0x000f680000300a00 */
[----:B------:R1:W-:Y:S04]  /*130f0*/  STL [R1+0x21e0], R0 ;  /* 0x0021e00001007387 */ /* 0x0003e80000100800 */
[----:B------:R-:W-:Y:S04]  /*13100*/  STL [R1+0x21ec], R214 ;  /* 0x0021ecd601007387 */ /* 0x000fe80000100800 */
[----:B------:R-:W5:Y:S01]  /*13110*/  LDL.LU.64 R190, [R1+0x248] ;  /* 0x0002480001be7983 */ /* 0x000f620000300a00 */
[----:B-1----:R-:W-:-:S03]  /*13120*/  IMAD.MOV.U32 R0, RZ, RZ, R215 ;  /* 0x000000ffff007224 */ /* 0x002fc600078e00d7 */
[----:B------:R-:W5:Y:S04]  /*13130*/  LDL.LU.64 R194, [R1+0x250] ;  /* 0x0002500001c27983 */ /* 0x000f680000300a00 */
[----:B------:R1:W-:Y:S04]  /*13140*/  STL [R1+0x21e8], R0 ;  /* 0x0021e80001007387 */ /* 0x0003e80000100800 */
[----:B--2---:R-:W-:Y:S04]  /*13150*/  STL [R1+0x21fc], R218 ;  /* 0x0021fcda01007387 */ /* 0x004fe80000100800 */
[----:B------:R-:W2:Y:S01]  /*13160*/  LDL.LU.64 R198, [R1+0x258] ;  /* 0x0002580001c67983 */ /* 0x000ea20000300a00 */
[----:B-1----:R-:W-:-:S03]  /*13170*/  IMAD.MOV.U32 R0, RZ, RZ, R219 ;  /* 0x000000ffff007224 */ /* 0x002fc600078e00db */
[----:B------:R-:W2:Y:S04]  /*13180*/  LDL.LU.64 R202, [R1+0x5c0] ;  /* 0x0005c00001ca7983 */ /* 0x000ea80000300a00 */
[----:B------:R1:W-:Y:S04]  /*13190*/  STL [R1+0x21f8], R0 ;  /* 0x0021f80001007387 */ /* 0x0003e80000100800 */
[----:B---3--:R-:W-:Y:S04]  /*131a0*/  STL [R1+0x2204], R220 ;  /* 0x002204dc01007387 */ /* 0x008fe80000100800 */
[----:B------:R-:W3:Y:S01]  /*131b0*/  LDL.LU.64 R206, [R1+0x5c8] ;  /* 0x0005c80001ce7983 */ /* 0x000ee20000300a00 */
[----:B-1----:R-:W-:-:S03]  /*131c0*/  MOV R0, R221 ;  /* 0x000000dd00007202 */ /* 0x002fc60000000f00 */
[----:B------:R-:W3:Y:S04]  /*131d0*/  LDL.LU.64 R210, [R1+0x5d0] ;  /* 0x0005d00001d27983 */ /* 0x000ee80000300a00 */
[----:B------:R1:W-:Y:S04]  /*131e0*/  STL [R1+0x2200], R0 ;  /* 0x0022000001007387 */ /* 0x0003e80000100800 */
[----:B----4-:R-:W-:Y:S01]  /*131f0*/  STL [R1+0x220c], R222 ;  /* 0x00220cde01007387 */ /* 0x010fe20000100800 */
[----:B-1----:R-:W-:-:S03]  /*13200*/  IMAD.MOV.U32 R0, RZ, RZ, R223 ;  /* 0x000000ffff007224 */ /* 0x002fc600078e00df */
[----:B------:R-:W4:Y:S04]  /*13210*/  LDL.LU.64 R214, [R1+0x520] ;  /* 0x0005200001d67983 */ /* 0x000f280000300a00 */
[----:B------:R-:W-:Y:S04]  /*13220*/  STL [R1+0x221c], R224 ;  /* 0x00221ce001007387 */ /* 0x000fe80000100800 */
[----:B------:R1:W-:Y:S04]  /*13230*/  STL [R1+0x2208], R0 ;  /* 0x0022080001007387 */ /* 0x0003e80000100800 */
[----:B------:R-:W4:Y:S04]  /*13240*/  LDL.LU.64 R218, [R1+0x528] ;  /* 0x0005280001da7983 */ /* 0x000f280000300a00 */
[----:B------:R-:W4:Y:S01]  /*13250*/  LDL.LU.64 R220, [R1+0x538] ;  /* 0x0005380001dc7983 */ /* 0x000f220000300a00 */
[----:B-1----:R-:W-:-:S05]  /*13260*/  IMAD.MOV.U32 R0, RZ, RZ, R225 ;  /* 0x000000ffff007224 */ /* 0x002fca00078e00e1 */
[----:B------:R1:W-:Y:S04]  /*13270*/  STL [R1+0x2218], R0 ;  /* 0x0022180001007387 */ /* 0x0003e80000100800 */
[----:B-----5:R5:W-:Y:S04]  /*13280*/  STL [R1+0x2224], R226 ;  /* 0x002224e201007387 */ /* 0x020be80000100800 */
[----:B------:R-:W4:Y:S01]  /*13290*/  LDL.LU.64 R222, [R1+0x420] ;  /* 0x0004200001de7983 */ /* 0x000f220000300a00 */
[----:B-1----:R-:W-:-:S03]  /*132a0*/  IMAD.MOV.U32 R0, RZ, RZ, R227 ;  /* 0x000000ffff007224 */ /* 0x002fc600078e00e3 */
[----:B------:R-:W4:Y:S04]  /*132b0*/  LDL.LU.64 R224, [R1+0x430] ;  /* 0x0004300001e07983 */ /* 0x000f280000300a00 */
[----:B------:R1:W-:Y:S04]  /*132c0*/  STL [R1+0x2220], R0 ;  /* 0x0022200001007387 */ /* 0x0003e80000100800 */
[----:B------:R-:W-:Y:S04]  /*132d0*/  STL [R1+0x222c], R174 ;  /* 0x00222cae01007387 */ /* 0x000fe80000100800 */
[----:B-----5:R-:W5:Y:S01]  /*132e0*/  LDL.LU.64 R226, [R1+0x440] ;  /* 0x0004400001e27983 */ /* 0x020f620000300a00 */
[----:B-1----:R-:W-:-:S03]  /*132f0*/  IMAD.MOV.U32 R0, RZ, RZ, R175 ;  /* 0x000000ffff007224 */ /* 0x002fc600078e00af */
[----:B------:R-:W-:Y:S04]  /*13300*/  STL [R1+0x223c], R178 ;  /* 0x00223cb201007387 */ /* 0x000fe80000100800 */
[----:B------:R1:W-:Y:S02]  /*13310*/  STL [R1+0x2228], R0 ;  /* 0x0022280001007387 */ /* 0x0003e40000100800 */
[----:B-1----:R-:W-:Y:S02]  /*13320*/  IMAD.MOV.U32 R0, RZ, RZ, R179 ;  /* 0x000000ffff007224 */ /* 0x002fe400078e00b3 */
[----:B------:R-:W-:Y:S04]  /*13330*/  STL [R1+0x2244], R182 ;  /* 0x002244b601007387 */ /* 0x000fe80000100800 */
[----:B------:R1:W-:Y:S04]  /*13340*/  STL [R1+0x2238], R0 ;  /* 0x0022380001007387 */ /* 0x0003e80000100800 */
[----:B------:R-:W-:Y:S01]  /*13350*/  STL [R1+0x224c], R186 ;  /* 0x00224cba01007387 */ /* 0x000fe20000100800 */
[----:B-1----:R-:W-:-:S05]  /*13360*/  IMAD.MOV.U32 R0, RZ, RZ, R183 ;  /* 0x000000ffff007224 */ /* 0x002fca00078e00b7 */
[----:B------:R1:W-:Y:S04]  /*13370*/  STL [R1+0x2240], R0 ;  /* 0x0022400001007387 */ /* 0x0003e80000100800 */
[----:B------:R-:W-:Y:S01]  /*13380*/  STL [R1+0x225c], R190 ;  /* 0x00225cbe01007387 */ /* 0x000fe20000100800 */
[----:B-1----:R-:W-:-:S05]  /*13390*/  MOV R0, R187 ;  /* 0x000000bb00007202 */ /* 0x002fca0000000f00 */
[----:B------:R1:W-:Y:S04]  /*133a0*/  STL [R1+0x2248], R0 ;  /* 0x0022480001007387 */ /* 0x0003e80000100800 */
[----:B------:R-:W-:Y:S01]  /*133b0*/  STL [R1+0x2264], R194 ;  /* 0x002264c201007387 */ /* 0x000fe20000100800 */
[----:B-1----:R-:W-:-:S05]  /*133c0*/  IMAD.MOV.U32 R0, RZ, RZ, R191 ;  /* 0x000000ffff007224 */ /* 0x002fca00078e00bf */
[----:B------:R1:W-:Y:S02]  /*133d0*/  STL [R1+0x2258], R0 ;  /* 0x0022580001007387 */ /* 0x0003e40000100800 */
[----:B-1----:R-:W-:Y:S02]  /*133e0*/  IMAD.MOV.U32 R0, RZ, RZ, R195 ;  /* 0x000000ffff007224 */ /* 0x002fe400078e00c3 */
[----:B------:R-:W-:Y:S02]  /*133f0*/  IMAD.MOV.U32 R2, RZ, RZ, R13 ;  /* 0x000000ffff027224 */ /* 0x000fe400078e000d */
[----:B------:R-:W-:-:S05]  /*13400*/  IMAD.MOV.U32 R3, RZ, RZ, R14 ;  /* 0x000000ffff037224 */ /* 0x000fca00078e000e */
[----:B------:R1:W-:Y:S04]  /*13410*/  LDGSTS.E [R17+0x2ee00], [R2.64], P5 ;  /* 0x2ee0000002117fae */ /* 0x0003e8000a921846 */
[----:B--2---:R-:W-:Y:S04]  /*13420*/  STL [R1+0x226c], R198 ;  /* 0x00226cc601007387 */ /* 0x004fe80000100800 */
[----:B------:R2:W-:Y:S04]  /*13430*/  STL [R1+0x2260], R0 ;  /* 0x0022600001007387 */ /* 0x0005e80000100800 */
[----:B------:R-:W-:Y:S01]  /*13440*/  STL [R1+0x227c], R202 ;  /* 0x00227cca01007387 */ /* 0x000fe20000100800 */
[----:B--2---:R-:W-:-:S05]  /*13450*/  IMAD.MOV.U32 R0, RZ, RZ, R199 ;  /* 0x000000ffff007224 */ /* 0x004fca00078e00c7 */
[----:B------:R2:W-:Y:S04]  /*13460*/  STL [R1+0x2268], R0 ;  /* 0x0022680001007387 */ /* 0x0005e80000100800 */
[----:B---3--:R-:W-:Y:S01]  /*13470*/  STL [R1+0x2284], R206 ;  /* 0x002284ce01007387 */ /* 0x008fe20000100800 */
[----:B--2---:R-:W-:-:S05]  /*13480*/  IMAD.MOV.U32 R0, RZ, RZ, R203 ;  /* 0x000000ffff007224 */ /* 0x004fca00078e00cb */
[----:B------:R2:W-:Y:S04]  /*13490*/  STL [R1+0x2278], R0 ;  /* 0x0022780001007387 */ /* 0x0005e80000100800 */
[----:B------:R-:W-:Y:S01]  /*134a0*/  STL [R1+0x228c], R210 ;  /* 0x00228cd201007387 */ /* 0x000fe20000100800 */
[----:B--2---:R-:W-:-:S05]  /*134b0*/  IMAD.MOV.U32 R0, RZ, RZ, R207 ;  /* 0x000000ffff007224 */ /* 0x004fca00078e00cf */
[----:B------:R2:W-:Y:S02]  /*134c0*/  STL [R1+0x2280], R0 ;  /* 0x0022800001007387 */ /* 0x0005e40000100800 */
[----:B--2---:R-:W-:Y:S02]  /*134d0*/  IMAD.MOV.U32 R0, RZ, RZ, R211 ;  /* 0x000000ffff007224 */ /* 0x004fe400078e00d3 */
[----:B----4-:R-:W-:Y:S04]  /*134e0*/  STL [R1+0x229c], R214 ;  /* 0x00229cd601007387 */ /* 0x010fe80000100800 */
[----:B------:R2:W-:Y:S02]  /*134f0*/  STL [R1+0x2288], R0 ;  /* 0x0022880001007387 */ /* 0x0005e40000100800 */
[----:B--2---:R-:W-:-:S05]  /*13500*/  MOV R0, R215 ;  /* 0x000000d700007202 */ /* 0x004fca0000000f00 */
[----:B------:R2:W-:Y:S04]  /*13510*/  STL [R1+0x2298], R0 ;  /* 0x0022980001007387 */ /* 0x0005e80000100800 */
[----:B------:R-:W-:Y:S01]  /*13520*/  STL [R1+0x22a4], R218 ;  /* 0x0022a4da01007387 */ /* 0x000fe20000100800 */
[----:B--2---:R-:W-:-:S03]  /*13530*/  IMAD.MOV.U32 R0, RZ, RZ, R219 ;  /* 0x000000ffff007224 */ /* 0x004fc600078e00db */
[----:B------:R-:W-:Y:S04]  /*13540*/  STL [R1+0x22ac], R220 ;  /* 0x0022acdc01007387 */ /* 0x000fe80000100800 */
[----:B------:R2:W-:Y:S04]  /*13550*/  STL [R1+0x22a0], R0 ;  /* 0x0022a00001007387 */ /* 0x0005e80000100800 */
[----:B------:R-:W-:Y:S01]  /*13560*/  STL [R1+0x22bc], R222 ;  /* 0x0022bcde01007387 */ /* 0x000fe20000100800 */
[----:B--2---:R-:W-:-:S05]  /*13570*/  IMAD.MOV.U32 R0, RZ, RZ, R221 ;  /* 0x000000ffff007224 */ /* 0x004fca00078e00dd */
[----:B------:R2:W-:Y:S04]  /*13580*/  STL [R1+0x22a8], R0 ;  /* 0x0022a80001007387 */ /* 0x0005e80000100800 */
[----:B------:R-:W-:Y:S01]  /*13590*/  STL [R1+0x22c4], R224 ;  /* 0x0022c4e001007387 */ /* 0x000fe20000100800 */
[----:B--2---:R-:W-:-:S05]  /*135a0*/  IMAD.MOV.U32 R0, RZ, RZ, R223 ;  /* 0x000000ffff007224 */ /* 0x004fca00078e00df */
[----:B------:R2:W-:Y:S04]  /*135b0*/  STL [R1+0x22b8], R0 ;  /* 0x0022b80001007387 */ /* 0x0005e80000100800 */
[----:B-----5:R-:W-:Y:S01]  /*135c0*/  STL [R1+0x22cc], R226 ;  /* 0x0022cce201007387 */ /* 0x020fe20000100800 */
[----:B--2---:R-:W-:-:S05]  /*135d0*/  IMAD.MOV.U32 R0, RZ, RZ, R225 ;  /* 0x000000ffff007224 */ /* 0x004fca00078e00e1 */
[----:B------:R2:W-:Y:S04]  /*135e0*/  STL [R1+0x22c0], R0 ;  /* 0x0022c00001007387 */ /* 0x0005e80000100800 */
[----:B------:R-:W-:Y:S01]  /*135f0*/  STL [R1+0x22dc], R228 ;  /* 0x0022dce401007387 */ /* 0x000fe20000100800 */
[----:B--2---:R-:W-:-:S05]  /*13600*/  IMAD.MOV.U32 R0, RZ, RZ, R227 ;  /* 0x000000ffff007224 */ /* 0x004fca00078e00e3 */
[----:B------:R2:W-:Y:S04]  /*13610*/  STL [R1+0x22c8], R0 ;  /* 0x0022c80001007387 */ /* 0x0005e80000100800 */
[----:B------:R-:W-:Y:S01]  /*13620*/  STL [R1+0x22e4], R232 ;  /* 0x0022e4e801007387 */ /* 0x000fe20000100800 */
[----:B--2---:R-:W-:-:S05]  /*13630*/  IMAD.MOV.U32 R0, RZ, RZ, R229 ;  /* 0x000000ffff007224 */ /* 0x004fca00078e00e5 */
[----:B------:R2:W-:Y:S02]  /*13640*/  STL [R1+0x22d8], R0 ;  /* 0x0022d80001007387 */ /* 0x0005e40000100800 */
[----:B--2---:R-:W-:-:S05]  /*13650*/  MOV R0, R233 ;  /* 0x000000e900007202 */ /* 0x004fca0000000f00 */
[----:B------:R2:W-:Y:S04]  /*13660*/  STL [R1+0x22e0], R0 ;  /* 0x0022e00001007387 */ /* 0x0005e80000100800 */
[----:B------:R3:W-:Y:S01]  /*13670*/  STL [R1+0x22ec], R230 ;  /* 0x0022ece601007387 */ /* 0x0007e20000100800 */
[----:B--2---:R-:W-:-:S03]  /*13680*/  IMAD.MOV.U32 R0, RZ, RZ, R231 ;  /* 0x000000ffff007224 */ /* 0x004fc600078e00e7 */
[----:B------:R-:W2:Y:S04]  /*13690*/  S2R R233, SR_TID.X ;  /* 0x0000000000e97919 */ /* 0x000ea80000002100 */
[----:B------:R3:W-:Y:S01]  /*136a0*/  STL [R1+0x22e8], R0 ;  /* 0x0022e80001007387 */ /* 0x0007e20000100800 */
[----:B-1----:R-:W-:Y:S01]  /*136b0*/  MOV R2, R11 ;  /* 0x0000000b00027202 */ /* 0x002fe20000000f00 */
[----:B------:R-:W-:-:S05]  /*136c0*/  IMAD.MOV.U32 R3, RZ, RZ, R12 ;  /* 0x000000ffff037224 */ /* 0x000fca00078e000c */
[----:B------:R1:W-:Y:S02]  /*136d0*/  LDGSTS.E [R17+0x2f600], [R2.64], P5 ;  /* 0x2f60000002117fae */ /* 0x0003e4000a921846 */
[----:B-1----:R-:W-:Y:S02]  /*136e0*/  IMAD.MOV.U32 R2, RZ, RZ, R9 ;  /* 0x000000ffff027224 */ /* 0x002fe400078e0009 */
[----:B------:R-:W-:-:S05]  /*136f0*/  IMAD.MOV.U32 R3, RZ, RZ, R10 ;  /* 0x000000ffff037224 */ /* 0x000fca00078e000a */
[----:B------:R3:W-:Y:S04]  /*13700*/  LDGSTS.E [R17+0x2fe00], [R2.64], P5 ;  /* 0x2fe0000002117fae */ /* 0x0007e8000a921846 */
[----:B------:R-:W0:Y:S01]  /*13710*/  LDGDEPBAR ;  /* 0x00000000000079af */ /* 0x000e220000000000 */
[----:B------:R-:W-:Y:S05]  /*13720*/  @P2 BRA `(.L_x_0) ;  /* 0x00003ac000002947 */ /* 0x000fea0003800000 */
[----:B--2---:R1:W-:Y:S01]  /*13730*/  STL [R1+0x600], RZ ;  /* 0x000600ff01007387 */ /* 0x0043e20000100800 */
[----:B---3--:R-:W-:Y:S01]  /*13740*/  IMAD.SHL.U32 R0, R233, 0x40, RZ ;  /* 0x00000040e9007824 */ /* 0x008fe200078e00ff */
[----:B------:R-:W-:Y:S01]  /*13750*/  CS2R R248, SRZ ;  /* 0x0000000000f87805 */ /* 0x000fe2000001ff00 */
[----:B------:R-:W-:Y:S01]  /*13760*/  CS2R R250, SRZ ;  /* 0x0000000000fa7805 */ /* 0x000fe2000001ff00 */
[----:B------:R1:W-:Y:S01]  /*13770*/  STL [R1+0x604], RZ ;  /* 0x000604ff01007387 */ /* 0x0003e20000100800 */
[----:B------:R-:W-:Y:S01]  /*13780*/  CS2R R244, SRZ ;  /* 0x0000000000f47805 */ /* 0x000fe2000001ff00 */
[----:B------:R-:W-:Y:S01]  /*13790*/  LOP3.LUT R0, R0, 0x800, RZ, 0xc0, !PT ;  /* 0x0000080000007812 */ /* 0x000fe200078ec0ff */
[----:B------:R-:W-:Y:S01]  /*137a0*/  CS2R R246, SRZ ;  /* 0x0000000000f67805 */ /* 0x000fe2000001ff00 */
[----:B------:R1:W-:Y:S01]  /*137b0*/  STL [R1+0x608], RZ ;  /* 0x000608ff01007387 */ /* 0x0003e20000100800 */
[----:B------:R-:W-:Y:S01]  /*137c0*/  CS2R R228, SRZ ;  /* 0x0000000000e47805 */ /* 0x000fe2000001ff00 */
[----:B------:R-:W-:Y:S01]  /*137d0*/  CS2R R230, SRZ ;  /* 0x0000000000e67805 */ /* 0x000fe2000001ff00 */
        /* <DEDUP_REMOVED lines=109> */
[----:B------:R1:W-:Y:S04]  /*13eb0*/  STL [R1+0x538], RZ ;  /* 0x000538ff01007387 */ /* 0x0003e80000100800 */
        /* <DEDUP_REMOVED lines=73> */
[----:B------:R1:W-:Y:S04]  /*14350*/  STL [R1], RZ ;  /* 0x000000ff01007387 */ /* 0x0003e80000100800 */
        /* <DEDUP_REMOVED lines=689> */
[----:B------:R1:W-:Y:S04]  /*16e70*/  STL [R1+0x2478], R0 ;  /* 0x0024780001007387 */ /* 0x0003e80000100800 */
        /* <DEDUP_REMOVED lines=53> */
[----:B------:R1:W-:Y:S01]  /*171d0*/  STL [R1+0x61c], RZ ;  /* 0x00061cff01007387 */ /* 0x0003e20000100800 */
[----:B------:R-:W-:Y:S05]  /*171e0*/  BRA `(.L_x_1) ;  /* 0x0004d42000007947 */ /* 0x000fea0003800000 */
.L_x_0:
[----:B--2---:R-:W-:Y:S01]  /*171f0*/  STL [R1+0x185c], RZ ;  /* 0x00185cff01007387 */ /* 0x004fe20000100800 */
[C---:B---3--:R-:W-:Y:S01]  /*17200*/  LOP3.LUT R3, R233.reuse, 0x7, RZ, 0xc0, !PT ;  /* 0x00000007e9037812 */ /* 0x048fe200078ec0ff */
[C---:B------:R-:W-:Y:S01]  /*17210*/  IMAD.SHL.U32 R0, R233.reuse, 0x2, RZ ;  /* 0x00000002e9007824 */ /* 0x040fe200078e00ff */
[----:B------:R-:W-:Y:S01]  /*17220*/  SHF.L.U32 R6, R233, 0x6, RZ ;  /* 0x00000006e9067819 */ /* 0x000fe200000006ff */
[----:B------:R-:W-:Y:S01]  /*17230*/  STL [R1+0x600], RZ ;  /* 0x000600ff01007387 */ /* 0x000fe20000100800 */
[----:B------:R-:W-:Y:S01]  /*17240*/  IMAD.MOV.U32 R5, RZ, RZ, 0x3f ;  /* 0x0000003fff057424 */ /* 0x000fe200078e00ff */
[----:B------:R-:W-:Y:S01]  /*17250*/  ULDC UR4, c[0x0][0x18c] ;  /* 0x0000630000047ab9 */ /* 0x000fe20000000800 */
[----:B------:R-:W-:Y:S01]  /*17260*/  IMAD R3, R3, 0x110, RZ ;  /* 0x0000011003037824 */ /* 0x000fe200078e02ff */
[----:B------:R-:W-:Y:S01]  /*17270*/  STL [R1+0x604], RZ ;  /* 0x000604ff01007387 */ /* 0x000fe20000100800 */
[----:B------:R-:W-:Y:S01]  /*17280*/  LOP3.LUT R7, R6, 0x800, RZ, 0xc0, !PT ;  /* 0x0000080006077812 */ /* 0x000fe200078ec0ff */
[----:B------:R-:W-:Y:S01]  /*17290*/  IMAD.MOV.U32 R4, RZ, RZ, c[0x0][0x188] ;  /* 0x00006200ff047624 */ /* 0x000fe200078e00ff */
[----:B------:R-:W-:Y:S01]  /*172a0*/  IADD3 R5, R5, c[0x0][0x180], RZ ;  /* 0x0000600005057a10 */ /* 0x000fe20007ffe0ff */
[----:B------:R-:W-:Y:S01]  /*172b0*/  STL [R1+0x608], RZ ;  /* 0x000608ff01007387 */ /* 0x000fe20000100800 */
[----:B------:R-:W-:Y:S01]  /*172c0*/  LOP3.LUT R3, R3, 0x30, R0, 0x78, !PT ;  /* 0x0000003003037812 */ /* 0x000fe200078e7800 */
[----:B------:R-:W-:Y:S01]  /*172d0*/  IMAD.SHL.U32 R4, R4, 0x40, RZ ;  /* 0x0000004004047824 */ /* 0x000fe200078e00ff */
[----:B------:R-:W-:Y:S01]  /*172e0*/  SHF.R.S32.HI R2, RZ, 0x1f, R5 ;  /* 0x0000001fff027819 */ /* 0x000fe20000011405 */
[----:B------:R-:W-:Y:S01]  /*172f0*/  STL [R1+0x60c], RZ ;  /* 0x00060cff01007387 */ /* 0x000fe20000100800 */
[----:B------:R-:W-:Y:S01]  /*17300*/  LOP3.LUT R3, R3, R7, RZ, 0xfc, !PT ;  /* 0x0000000703037212 */ /* 0x000fe200078efcff */
[----:B------:R-:W-:Y:S01]  /*17310*/  USHF.L.U32 UR4, UR4, 0x6, URZ ;  /* 0x0000000604047899 */ /* 0x000fe2000800063f */
[----:B------:R-:W-:Y:S01]  /*17320*/  LEA.HI R2, R2, R5, RZ, 0x6 ;  /* 0x0000000502027211 */ /* 0x000fe200078f30ff */
[----:B------:R-:W-:Y:S01]  /*17330*/  STL [R1+0x5c0], RZ ;  /* 0x0005c0ff01007387 */ /* 0x000fe20000100800 */
[----:B------:R-:W-:Y:S01]  /*17340*/  LOP3.LUT R5, R233, 0x3, RZ, 0xc0, !PT ;  /* 0x00000003e9057812 */ /* 0x000fe200078ec0ff */
[----:B------:R-:W-:Y:S01]  /*17350*/  USHF.R.S32.HI UR5, URZ, 0x1f, UR4 ;  /* 0x0000001f3f057899 */ /* 0x000fe20008011404 */
[----:B------:R-:W-:Y:S01]  /*17360*/  SHF.R.S32.HI R0, RZ, 0x1f, R4 ;  /* 0x0000001fff007819 */ /* 0x000fe20000011404 */
[----:B------:R-:W-:Y:S01]  /*17370*/  STL [R1+0x5c4], RZ ;  /* 0x0005c4ff01007387 */ /* 0x000fe20000100800 */
[----:B------:R-:W-:Y:S01]  /*17380*/  SHF.R.S32.HI R6, RZ, 0x6, R2 ;  /* 0x00000006ff067819 */ /* 0x000fe20000011402 */
[----:B------:R-:W-:Y:S01]  /*17390*/  IMAD R5, R5, 0x820, RZ ;  /* 0x0000082005057824 */ /* 0x000fe200078e02ff */
[----:B------:R-:W-:Y:S01]  /*173a0*/  SHF.L.U64.HI R0, R4, 0x2, R0 ;  /* 0x0000000204007819 */ /* 0x000fe20000010200 */
[----:B------:R-:W-:Y:S01]  /*173b0*/  STL [R1+0x5c8], RZ ;  /* 0x0005c8ff01007387 */ /* 0x000fe20000100800 */
[----:B------:R-:W-:Y:S01]  /*173c0*/  CS2R R248, SRZ ;  /* 0x0000000000f87805 */ /* 0x000fe2000001ff00 */
[----:B------:R-:W-:Y:S01]  /*173d0*/  CS2R R250, SRZ ;  /* 0x0000000000fa7805 */ /* 0x000fe2000001ff00 */
[----:B------:R-:W-:Y:S01]  /*173e0*/  LOP3.LUT R2, R5, 0x5c, R233, 0x78, !PT ;  /* 0x0000005c05027812 */ /* 0x000fe200078e78e9 */
[----:B------:R-:W-:Y:S01]  /*173f0*/  STL [R1+0x5cc], RZ ;  /* 0x0005ccff01007387 */ /* 0x000fe20000100800 */
[----:B------:R-:W-:Y:S01]  /*17400*/  CS2R R244, SRZ ;  /* 0x0000000000f47805 */ /* 0x000fe2000001ff00 */
[----:B------:R-:W-:Y:S01]  /*17410*/  CS2R R246, SRZ ;  /* 0x0000000000f67805 */ /* 0x000fe2000001ff00 */
[----:B------:R-:W-:Y:S01]  /*17420*/  CS2R R228, SRZ ;  /* 0x0000000000e47805 */ /* 0x000fe2000001ff00 */
        /* <DEDUP_REMOVED lines=111> */
[----:B------:R-:W-:Y:S01]  /*17b20*/  IADD3 R5, R6, -0x1, RZ ;  /* 0xffffffff06057810 */ /* 0x000fe20007ffe0ff */
[----:B------:R-:W-:Y:S01]  /*17b30*/  STL [R1+0x3f0], RZ ;  /* 0x0003f0ff01007387 */ /* 0x000fe20000100800 */
[----:B------:R-:W-:Y:S01]  /*17b40*/  LOP3.LUT R4, R2, 0x20, RZ, 0x3c, !PT ;  /* 0x0000002002047812 */ /* 0x000fe200078e3cff */
[----:B------:R-:W-:-:S02]  /*17b50*/  USHF.L.U32 UR8, UR4, 0x2, URZ ;  /* 0x0000000204087899 */ /* 0x000fc4000800063f */
[----:B------:R-:W-:Y:S01]  /*17b60*/  STL [R1+0x3f4], RZ ;  /* 0x0003f4ff01007387 */ /* 0x000fe20000100800 */
[----:B------:R-:W-:-:S03]  /*17b70*/  USHF.L.U64.HI UR5, UR4, 0x2, UR5 ;  /* 0x0000000204057899 */ /* 0x000fc60008010205 */
[----:B------:R-:W-:Y:S04]  /*17b80*/  STL [R1+0x3f8], RZ ;  /* 0x0003f8ff01007387 */ /* 0x000fe80000100800 */
        /* <DEDUP_REMOVED lines=65> */
[----:B------:R-:W-:Y:S04]  /*17fa0*/  STL [R1], RZ ;  /* 0x000000ff01007387 */ /* 0x000fe80000100800 */
        /* <DEDUP_REMOVED lines=642> */
[----:B------:R-:W-:Y:S04]  /*1a7d0*/  STL [R1+0x2478], R7 ;  /* 0x0024780701007387 */ /* 0x000fe80000100800 */
[----:B------:R-:W-:Y:S04]  /*1a7e0*/  STL [R1+0x122c], RZ ;  /* 0x00122cff01007387 */ /* 0x000fe80000100800 */
[----:B------:R-:W-:Y:S04]  /*1a7f0*/  STL [R1+0x1210], RZ ;  /* 0x001210ff01007387 */ /* 0x000fe80000100800 */
[----:B------:R-:W-:Y:S04]  /*1a800*/  STL [R1+0x1214], RZ ;  /* 0x001214ff01007387 */ /* 0x000fe80000100800 */
[----:B------:R1:W-:Y:S04]  /*1a810*/  STL [R1+0x1834], R3 ;  /* 0x0018340301007387 */ /* 0x0003e80000100800 */
[----:B------:R2:W-:Y:S04]  /*1a820*/  STL [R1+0x1218], RZ ;  /* 0x001218ff01007387 */ /* 0x0005e80000100800 */
[----:B------:R2:W-:Y:S01]  /*1a830*/  STL [R1+0x121c], RZ ;  /* 0x00121cff01007387 */ /* 0x0005e20000100800 */
[----:B-1----:R-:W-:-:S03]  /*1a840*/  LOP3.LUT R3, R3, 0x40, RZ, 0x3c, !PT ;  /* 0x0000004003037812 */ /* 0x002fc600078e3cff */
        /* <DEDUP_REMOVED lines=96> */
[----:B------:R2:W-:Y:S02]  /*1ae50*/  STL [R1+0x1838], R3 ;  /* 0x0018380301007387 */ /* 0x0005e40000100800 */
.L_x_2:
[----:B------:R-:W3:Y:S01]  /*1ae60*/  LDL R4, [R1+0x1834] ;  /* 0x0018340001047983 */ /* 0x000ee20000100800 */
[----:B------:R-:W-:-:S04]  /*1ae70*/  DEPBAR.LE SB0, 0x0 ;  /* 0x000080000000791a */ /* 0x000fc80000000000 */
[----:B------:R-:W-:Y:S06]  /*1ae80*/  BAR.SYNC.DEFER_BLOCKING 0x0 ;  /* 0x0000000000007b1d */ /* 0x000fec0000010000 */
[----:B------:R-:W-:Y:S04]  /*1ae90*/  STL.64 [R1+0x33d8], R126 ;  /* 0x0033d87e01007387 */ /* 0x000fe80000100a00 */
[----:B------:R1:W-:Y:S04]  /*1aea0*/  STL.64 [R1+0x33d0], R124 ;  /* 0x0033d07c01007387 */ /* 0x0003e80000100a00 */
[----:B-1----:R-:W4:Y:S04]  /*1aeb0*/  LDL.LU.64 R124, [R1+0x590] ;  /* 0x00059000017c7983 */ /* 0x002f280000300a00 */
[----:B------:R-:W4:Y:S04]  /*1aec0*/  LDL.LU.64 R126, [R1+0x598] ;  /* 0x00059800017e7983 */ /* 0x000f280000300a00 */
[----:B------:R-:W-:Y:S04]  /*1aed0*/  STL.64 [R1+0x33c8], R122 ;  /* 0x0033c87a01007387 */ /* 0x000fe80000100a00 */
[----:B------:R1:W-:Y:S01]  /*1aee0*/  STL.64 [R1+0x33c0], R120 ;  /* 0x0033c07801007387 */ /* 0x0003e20000100a00 */
[----:B--2---:R-:W-:-:S03]  /*1aef0*/  LOP3.LUT R3, R2, 0x20, RZ, 0x3c, !PT ;  /* 0x0000002002037812 */ /* 0x004fc600078e3cff */
[----:B------:R-:W-:Y:S04]  /*1af00*/  LDS R232, [R2] ;  /* 0x0000000002e87984 */ /* 0x000fe80000000800 */
[----:B------:R-:W-:Y:S04]  /*1af10*/  LDS R234, [R2+0x2000] ;  /* 0x0020000002ea7984 */ /* 0x000fe80000000800 */
[----:B-1----:R-:W2:Y:S04]  /*1af20*/  LDL.LU.64 R120, [R1+0x5b0] ;  /* 0x0005b00001787983 */ /* 0x002ea80000300a00 */
[----:B------:R-:W2:Y:S04]  /*1af30*/  LDL.LU.64 R122, [R1+0x5b8] ;  /* 0x0005b800017a7983 */ /* 0x000ea80000300a00 */
[----:B------:R-:W-:Y:S04]  /*1af40*/  STL.64 [R1+0x33b8], R118 ;  /* 0x0033b87601007387 */ /* 0x000fe80000100a00 */
[----:B------:R1:W-:Y:S04]  /*1af50*/  STL.64 [R1+0x33b0], R116 ;  /* 0x0033b07401007387 */ /* 0x0003e80000100a00 */
[----:B------:R-:W-:Y:S04]  /*1af60*/  LDS R233, [R3] ;  /* 0x0000000003e97984 */ /* 0x000fe80000000800 */
[----:B------:R-:W-:Y:S04]  /*1af70*/  LDS R235, [R3+0x2000] ;  /* 0x0020000003eb7984 */ /* 0x000fe80000000800 */
[----:B-1----:R-:W2:Y:S04]  /*1af80*/  LDL.LU.64 R116, [R1+0x5c0] ;  /* 0x0005c00001747983 */ /* 0x002ea80000300a00 */
[----:B------:R-:W2:Y:S04]  /*1af90*/  LDL.LU.64 R118, [R1+0x5c8] ;  /* 0x0005c80001767983 */ /* 0x000ea80000300a00 */
[----:B------:R-:W-:Y:S04]  /*1afa0*/  STL.64 [R1+0x33a8], R114 ;  /* 0x0033a87201007387 */ /* 0x000fe80000100a00 */
[----:B------:R1:W-:Y:S04]  /*1afb0*/  STL.64 [R1+0x33a0], R112 ;  /* 0x0033a07001007387 */ /* 0x0003e80000100a00 */
[----:B------:R-:W-:Y:S04]  /*1afc0*/  LDS R236, [R2+0x80] ;  /* 0x0000800002ec7984 */ /* 0x000fe80000000800 */
[----:B------:R-:W-:Y:S04]  /*1afd0*/  LDS R238, [R2+0x2080] ;  /* 0x0020800002ee7984 */ /* 0x000fe80000000800 */
[----:B-1----:R-:W2:Y:S04]  /*1afe0*/  LDL.LU.64 R112, [R1+0x600] ;  /* 0x0006000001707983 */ /* 0x002ea80000300a00 */
[----:B------:R-:W2:Y:S04]  /*1aff0*/  LDL.LU.64 R114, [R1+0x608] ;  /* 0x0006080001727983 */ /* 0x000ea80000300a00 */
[----:B------:R-:W-:Y:S04]  /*1b000*/  STL.64 [R1+0x3398], R110 ;  /* 0x0033986e01007387 */ /* 0x000fe80000100a00 */
        /* <DEDUP_REMOVED lines=21> */
[----:B------:R-:W-:Y:S04]  /*1b160*/  STL [R1+0x32bc], R240 ;  /* 0x0032bcf001007387 */ /* 0x000fe80000100800 */
[----:B------:R-:W-:Y:S04]  /*1b170*/  STL [R1+0x32b8], R241 ;  /* 0x0032b8f101007387 */ /* 0x000fe80000100800 */
[----:B------:R-:W-:Y:S04]  /*1b180*/  STL [R1+0x32b4], R242 ;  /* 0x0032b4f201007387 */ /* 0x000fe80000100800 */
[----:B------:R-:W-:Y:S04]  /*1b190*/  STL [R1+0x32b0], R243 ;  /* 0x0032b0f301007387 */ /* 0x000fe80000100800 */
[----:B------:R-:W-:Y:S04]  /*1b1a0*/  STL [R1+0x24ec], R0 ;  /* 0x0024ec0001007387 */ /* 0x000fe80000100800 */
[----:B------:R-:W-:Y:S04]  /*1b1b0*/  STL [R1+0x24e8], R252 ;  /* 0x0024e8fc01007387 */ /* 0x000fe80000100800 */
[----:B------:R-:W-:Y:S04]  /*1b1c0*/  LDS R237, [R3+0x80] ;  /* 0x0000800003ed7984 */ /* 0x000fe80000000800 */
[----:B------:R-:W-:Y:S04]  /*1b1d0*/  LDS R239, [R3+0x2080] ;  /* 0x0020800003ef7984 */ /* 0x000fe80000000800 */
[----:B---3--:R-:W1:Y:S04]  /*1b1e0*/  LDSM.16.M88.4 R64, [R4+0x20000] ;  /* 0x020000000440783b */ /* 0x008e680000000200 */
[----:B------:R-:W3:Y:S04]  /*1b1f0*/  LDSM.16.M88.4 R60, [R4+0x21000] ;  /* 0x02100000043c783b */ /* 0x000ee80000000200 */
[----:B------:R-:W1:Y:S04]  /*1b200*/  LDSM.16.M88.4 R56, [R4+0x22000] ;  /* 0x022000000438783b */ /* 0x000e680000000200 */
[----:B------:R-:W1:Y:S04]  /*1b210*/  LDSM.16.M88.4 R52, [R4+0x23000] ;  /* 0x023000000434783b */ /* 0x000e680000000200 */
[----:B------:R-:W1:Y:S04]  /*1b220*/  LDSM.16.M88.4 R48, [R4+0x24000] ;  /* 0x024000000430783b */ /* 0x000e680000000200 */
[----:B------:R-:W1:Y:S04]  /*1b230*/  LDSM.16.M88.4 R44, [R4+0x25000] ;  /* 0x02500000042c783b */ /* 0x000e680000000200 */
[----:B------:R-:W1:Y:S04]  /*1b240*/  LDSM.16.M88.4 R40, [R4+0x26000] ;  /* 0x026000000428783b */ /* 0x000e680000000200 */
[----:B------:R-:W2:Y:S04]  /*1b250*/  LDSM.16.M88.4 R36, [R4+0x27000] ;  /* 0x027000000424783b */ /* 0x000ea80000000200 */
        /* <DEDUP_REMOVED lines=8> */
[----:B-1----:R-:W-:Y:S04]  /*1b2e0*/  STL [R1+0x32c4], R66 ;  /* 0x0032c44201007387 */ /* 0x002fe80000100800 */
[----:B------:R-:W-:Y:S04]  /*1b2f0*/  STL [R1+0x32c0], R67 ;  /* 0x0032c04301007387 */ /* 0x000fe80000100800 */
[----:B---3--:R-:W-:Y:S04]  /*1b300*/  STL [R1+0x32cc], R62 ;  /* 0x0032cc3e01007387 */ /* 0x008fe80000100800 */
[----:B------:R-:W-:Y:S04]  /*1b310*/  STL [R1+0x32c8], R63 ;  /* 0x0032c83f01007387 */ /* 0x000fe80000100800 */
[----:B------:R-:W-:Y:S04]  /*1b320*/  STL [R1+0x32d4], R58 ;  /* 0x0032d43a01007387 */ /* 0x000fe80000100800 */
[----:B------:R-:W-:Y:S04]  /*1b330*/  STL [R1+0x32d0], R59 ;  /* 0x0032d03b01007387 */ /* 0x000fe80000100800 */
[----:B------:R-:W-:Y:S04]  /*1b340*/  STL [R1+0x32dc], R54 ;  /* 0x0032dc3601007387 */ /* 0x000fe80000100800 */
[----:B------:R-:W-:Y:S04]  /*1b350*/  STL [R1+0x32d8], R55 ;  /* 0x0032d83701007387 */ /* 0x000fe80000100800 */
[----:B------:R-:W-:Y:S04]  /*1b360*/  STL [R1+0x32e4], R50 ;  /* 0x0032e43201007387 */ /* 0x000fe80000100800 */
[----:B------:R-:W-:Y:S01]  /*1b370*/  STL [R1+0x32e0], R51 ;  /* 0x0032e03301007387 */ /* 0x000fe20000100800 */
[C---:B--2---:R-:W-:Y:S03]  /*1b380*/  HMMA.1688.F32.TF32 R72, R232.reuse, R64, R112 ;  /* 0x00000040e848723c */ /* 0x044fe60000081070 */
        /* <DEDUP_REMOVED lines=23> */
[----:B------:R-:W2:Y:S04]  /*1b500*/  LDL.LU.64 R70, [R1+0x578] ;  /* 0x0005780001467983 */ /* 0x000ea80000300a00 */
[----:B------:R-:W-:Y:S04]  /*1b510*/  STL.64 [R1+0x14c0], R72 ;  /* 0x0014c04801007387 */ /* 0x000fe80000100a00 */
[----:B------:R1:W-:Y:S02]  /*1b520*/  STL.64 [R1+0x14c8], R74 ;  /* 0x0014c84a01007387 */ /* 0x0003e40000100a00 */
[C---:B-1----:R-:W-:Y:S11]  /*1b530*/  HMMA.1688.F32.TF32 R72, R232.reuse, R60, R116 ;  /* 0x0000003ce848723c */ /* 0x042ff60000081074 */
[----:B------:R-:W-:Y:S11]  /*1b540*/  @!UPT UIADD3 URZ, URZ, URZ, URZ ;  /* 0x0000003f3f3ff290 */ /* 0x000ff6000fffe03f */
[----:B------:R-:W-:Y:S02]  /*1b550*/  @!UPT UIADD3 URZ, URZ, URZ, URZ ;  /* 0x0000003f3f3ff290 */ /* 0x000fe4000fffe03f */
[----:B------:R-:W-:Y:S02]  /*1b560*/  IMAD.MOV.U32 R63, RZ, RZ, R73 ;  /* 0x000000ffff3f7224 */ /* 0x000fe400078e0049 */
[----:B------:R-:W-:Y:S02]  /*1b570*/  IMAD.MOV.U32 R62, RZ, RZ, R72 ;  /* 0x000000ffff3e7224 */ /* 0x000fe400078e0048 */
[----:B------:R-:W-:Y:S01]  /*1b580*/  IMAD.MOV.U32 R66, RZ, RZ, R74 ;  /* 0x000000ffff427224 */ /* 0x000fe200078e004a */
[----:B------:R1:W-:Y:S01]  /*1b590*/  STL [R1+0x32ec], R63 ;  /* 0x0032ec3f01007387 */ /* 0x0003e20000100800 */
[----:B------:R-:W-:Y:S02]  /*1b5a0*/  IMAD.MOV.U32 R67, RZ, RZ, R75 ;  /* 0x000000ffff437224 */ /* 0x000fe400078e004b */
[C---:B------:R-:W-:Y:S01]  /*1b5b0*/  HMMA.1688.F32.TF32 R72, R232.reuse, R56, R120 ;  /* 0x00000038e848723c */ /* 0x040fe20000081078 */
[----:B------:R3:W-:Y:S04]  /*1b5c0*/  STL [R1+0x32e8], R62 ;  /* 0x0032e83e01007387 */ /* 0x0007e80000100800 */
[----:B------:R-:W4:Y:S04]  /*1b5d0*/  LDL.LU.64 R108, [R1+0x550] ;  /* 0x00055000016c7983 */ /* 0x000f280000300a00 */
[----:B------:R-:W4:Y:S04]  /*1b5e0*/  LDL.LU.64 R110, [R1+0x558] ;  /* 0x00055800016e7983 */ /* 0x000f280000300a00 */
[----:B------:R-:W4:Y:S04]  /*1b5f0*/  LDL.LU.64 R104, [R1+0x540] ;  /* 0x0005400001687983 */ /* 0x000f280000300a00 */
[----:B------:R-:W4:Y:S04]  /*1b600*/  LDL.LU.64 R106, [R1+0x548] ;  /* 0x00054800016a7983 */ /* 0x000f280000300a00 */
[----:B------:R-:W4:Y:S03]  /*1b610*/  LDL.LU.64 R100, [R1+0x530] ;  /* 0x0005300001647983 */ /* 0x000f260000300a00 */
[----:B------:R-:W-:Y:S01]  /*1b620*/  IMAD.MOV.U32 R54, RZ, RZ, R72 ;  /* 0x000000ffff367224 */ /* 0x000fe200078e0048 */
[----:B------:R-:W4:Y:S01]  /*1b630*/  LDL.LU.64 R102, [R1+0x538] ;  /* 0x0005380001667983 */ /* 0x000f220000300a00 */
[----:B------:R-:W-:Y:S01]  /*1b640*/  IMAD.MOV.U32 R55, RZ, RZ, R73 ;  /* 0x000000ffff377224 */ /* 0x000fe200078e0049 */
[----:B------:R-:W-:Y:S01]  /*1b650*/  MOV R58, R74 ;  /* 0x0000004a003a7202 */ /* 0x000fe20000000f00 */
[----:B------:R-:W-:Y:S01]  /*1b660*/  IMAD.MOV.U32 R59, RZ, RZ, R75 ;  /* 0x000000ffff3b7224 */ /* 0x000fe200078e004b */
[----:B------:R-:W4:Y:S04]  /*1b670*/  LDL.LU.64 R96, [R1+0x520] ;  /* 0x0005200001607983 */ /* 0x000f280000300a00 */
[----:B------:R-:W4:Y:S01]  /*1b680*/  LDL.LU.64 R98, [R1+0x528] ;  /* 0x0005280001627983 */ /* 0x000f220000300a00 */
[----:B--2---:R-:W-:Y:S11]  /*1b690*/  HMMA.1688.F32.TF32 R68, R232, R48, R68 ;  /* 0x00000030e844723c */ /* 0x004ff60000081044 */
[----:B------:R-:W-:Y:S11]  /*1b6a0*/  @!UPT UIADD3 URZ, URZ, URZ, URZ ;  /* 0x0000003f3f3ff290 */ /* 0x000ff6000fffe03f */
[----:B------:R-:W-:Y:S02]  /*1b6b0*/  @!UPT UIADD3 URZ, URZ, URZ, URZ ;  /* 0x0000003f3f3ff290 */ /* 0x000fe4000fffe03f */
[----:B-1----:R-:W-:Y:S01]  /*1b6c0*/  IMAD.MOV.U32 R63, RZ, RZ, R68 ;  /* 0x000000ffff3f7224 */ /* 0x002fe200078e0044 */
[----:B---3--:R-:W-:Y:S01]  /*1b6d0*/  MOV R62, R69 ;  /* 0x00000045003e7202 */ /* 0x008fe20000000f00 */
[----:B------:R-:W-:Y:S01]  /*1b6e0*/  IMAD.MOV.U32 R50, RZ, RZ, R70 ;  /* 0x000000ffff327224 */ /* 0x000fe200078e0046 */
[----:B------:R-:W2:Y:S01]  /*1b6f0*/  LDL.LU.64 R68, [R1+0x3f0] ;  /* 0x0003f00001447983 */ /* 0x000ea20000300a00 */
[----:B------:R-:W-:-:S03]  /*1b700*/  IMAD.MOV.U32 R51, RZ, RZ, R71 ;  /* 0x000000ffff337224 */ /* 0x000fc600078e0047 */
[----:B------:R-:W2:Y:S01]  /*1b710*/  LDL.LU.64 R70, [R1+0x3f8] ;  /* 0x0003f80001467983 */ /* 0x000ea20000300a00 */
[C---:B----4-:R-:W-:Y:S03]  /*1b720*/  HMMA.1688.F32.TF32 R72, R232.reuse, R52, R124 ;  /* 0x00000034e848723c */ /* 0x050fe6000008107c */
[----:B------:R-:W3:Y:S04]  /*1b730*/  LDL.LU.64 R92, [R1+0x140] ;  /* 0x00014000015c7983 */ /* 0x000ee80000300a00 */
[----:B------:R-:W3:Y:S04]  /*1b740*/  LDL.LU.64 R94, [R1+0x148] ;  /* 0x00014800015e7983 */ /* 0x000ee80000300a00 */
[----:B------:R-:W4:Y:S04]  /*1b750*/  LDL.LU.64 R88, [R1+0xf0] ;  /* 0x0000f00001587983 */ /* 0x000f280000300a00 */
[----:B------:R-:W4:Y:S04]  /*1b760*/  LDL.LU.64 R90, [R1+0xf8] ;  /* 0x0000f800015a7983 */ /* 0x000f280000300a00 */
[----:B------:R-:W3:Y:S04]  /*1b770*/  LDL.LU.64 R84, [R1+0xe0] ;  /* 0x0000e00001547983 */ /* 0x000ee80000300a00 */
[----:B------:R-:W3:Y:S01]  /*1b780*/  LDL.LU.64 R86, [R1+0xe8] ;  /* 0x0000e80001567983 */ /* 0x000ee20000300a00 */
[----:B------:R-:W-:Y:S03]  /*1b790*/  HMMA.1688.F32.TF32 R112, R232, R44, R108 ;  /* 0x0000002ce870723c */ /* 0x000fe6000008106c */
[----:B------:R-:W3:Y:S01]  /*1b7a0*/  LDL.LU.64 R80, [R1+0xd0] ;  /* 0x0000d00001507983 */ /* 0x000ee20000300a00 */
[----:B------:R-:W-:-:S02]  /*1b7b0*/  IMAD.MOV.U32 R240, RZ, RZ, R72 ;  /* 0x000000fffff07224 */ /* 0x000fc400078e0048 */
[----:B------:R-:W-:Y:S01]  /*1b7c0*/  IMAD.MOV.U32 R241, RZ, RZ, R73 ;  /* 0x000000fffff17224 */ /* 0x000fe200078e0049 */
[----:B------:R-:W3:Y:S01]  /*1b7d0*/  LDL.LU.64 R82, [R1+0xd8] ;  /* 0x0000d80001527983 */ /* 0x000ee20000300a00 */
[C---:B------:R-:W-:Y:S01]  /*1b7e0*/  HMMA.1688.F32.TF32 R108, R232.reuse, R40, R104 ;  /* 0x00000028e86c723c */ /* 0x040fe20000081068 */
[----:B------:R-:W-:Y:S02]  /*1b7f0*/  IMAD.MOV.U32 R242, RZ, RZ, R74 ;  /* 0x000000fffff27224 */ /* 0x000fe400078e004a */
[----:B------:R-:W4:Y:S05]  /*1b800*/  LDL.LU.64 R72, [R1+0xc0] ;  /* 0x0000c00001487983 */ /* 0x000f2a0000300a00 */
[C---:B------:R-:W-:Y:S08]  /*1b810*/  HMMA.1688.F32.TF32 R104, R232.reuse, R36, R100 ;  /* 0x00000024e868723c */ /* 0x040ff00000081064 */
[----:B------:R-:W-:Y:S01]  /*1b820*/  HMMA.1688.F32.TF32 R100, R232, R32, R96 ;  /* 0x00000020e864723c */ /* 0x000fe20000081060 */
[----:B------:R-:W-:-:S02]  /*1b830*/  IMAD.MOV.U32 R243, RZ, RZ, R75 ;  /* 0x000000fffff37224 */ /* 0x000fc400078e004b */
[----:B------:R-:W4:Y:S04]  /*1b840*/  LDL.LU.64 R74, [R1+0xc8] ;  /* 0x0000c800014a7983 */ /* 0x000f280000300a00 */
[----:B------:R-:W4:Y:S04]  /*1b850*/  LDL.LU.64 R76, [R1+0xb0] ;  /* 0x0000b000014c7983 */ /* 0x000f280000300a00 */
[----:B------:R-:W4:Y:S04]  /*1b860*/  LDL.LU.64 R78, [R1+0xb8] ;  /* 0x0000b800014e7983 */ /* 0x000f280000300a00 */
[----:B------:R-:W-:Y:S04]  /*1b870*/  STL.64 [R1+0x1470], R112 ;  /* 0x0014707001007387 */ /* 0x000fe80000100a00 */
[----:B------:R-:W-:Y:S04]  /*1b880*/  STL.64 [R1+0x1478], R114 ;  /* 0x0014787201007387 */ /* 0x000fe80000100a00 */
[----:B------:R-:W-:Y:S04]  /*1b890*/  STL.64 [R1+0x1460], R108 ;  /* 0x0014606c01007387 */ /* 0x000fe80000100a00 */
[----:B------:R-:W-:Y:S04]  /*1b8a0*/  STL.64 [R1+0x1468], R110 ;  /* 0x0014686e01007387 */ /* 0x000fe80000100a00 */
[----:B------:R-:W-:Y:S04]  /*1b8b0*/  STL.64 [R1+0x1450], R104 ;  /* 0x0014506801007387 */ /* 0x000fe80000100a00 */
[----:B------:R-:W-:Y:S01]  /*1b8c0*/  STL.64 [R1+0x1458], R106 ;  /* 0x0014586a01007387 */ /* 0x000fe20000100a00 */
[C---:B--2---:R-:W-:Y:S03]  /*1b8d0*/  HMMA.1688.F32.TF32 R96, R232.reuse, R28, R68 ;  /* 0x0000001ce860723c */ /* 0x044fe60000081044 */
[----:B------:R-:W2:Y:S04]  /*1b8e0*/  LDL.LU.64 R68, [R1+0xa0] ;  /* 0x0000a00001447983 */ /* 0x000ea80000300a00 */
[----:B------:R-:W-:Y:S04]  /*1b8f0*/  STL.64 [R1+0x1440], R100 ;  /* 0x0014406401007387 */ /* 0x000fe80000100a00 */
[----:B------:R-:W-:Y:S04]  /*1b900*/  STL.64 [R1+0x1448], R102 ;  /* 0x0014486601007387 */ /* 0x000fe80000100a00 */
[----:B------:R-:W2:Y:S08]  /*1b910*/  LDL.LU.64 R70, [R1+0xa8] ;  /* 0x0000a80001467983 */ /* 0x000eb00000300a00 */
[----:B------:R-:W-:Y:S04]  /*1b920*/  STL.64 [R1+0x1430], R96 ;  /* 0x0014306001007387 */ /* 0x000fe80000100a00 */
[----:B------:R3:W-:Y:S02]  /*1b930*/  STL.64 [R1+0x1438], R98 ;  /* 0x0014386201007387 */ /* 0x0007e40000100a00 */
[C---:B---3--:R-:W-:Y:S08]  /*1b940*/  HMMA.1688.F32.TF32 R96, R232.reuse, R24, R92 ;  /* 0x00000018e860723c */ /* 0x048ff0000008105c */
[C---:B----4-:R-:W-:Y:S08]  /*1b950*/  HMMA.1688.F32.TF32 R92, R232.reuse, R20, R88 ;  /* 0x00000014e85c723c */ /* 0x050ff00000081058 */
[C---:B------:R-:W-:Y:S08]  /*1b960*/  HMMA.1688.F32.TF32 R88, R232.reuse, R16, R84 ;  /* 0x00000010e858723c */ /* 0x040ff00000081054 */
[C---:B------:R-:W-:Y:S08]  /*1b970*/  HMMA.1688.F32.TF32 R84, R232.reuse, R12, R80 ;  /* 0x0000000ce854723c */ /* 0x040ff00000081050 */
[C---:B------:R-:W-:Y:S01]  /*1b980*/  HMMA.1688.F32.TF32 R72, R232.reuse, R8, R72 ;  /* 0x00000008e848723c */ /* 0x040fe20000081048 */
[----:B------:R-:W-:Y:S07]  /*1b990*/  STL.64 [R1+0x1420], R96 ;  /* 0x0014206001007387 */ /* 0x000fee0000100a00 */
[----:B------:R-:W-:Y:S01]  /*1b9a0*/  HMMA.1688.F32.TF32 R76, R232, R4, R76 ;  /* 0x00000004e84c723c */ /* 0x000fe2000008104c */
[----:B------:R-:W-:Y:S04]  /*1b9b0*/  STL.64 [R1+0x1428], R98 ;  /* 0x0014286201007387 */ /* 0x000fe80000100a00 */
[----:B------:R-:W-:Y:S04]  /*1b9c0*/  STL.64 [R1+0x1410], R92 ;  /* 0x0014105c01007387 */ /* 0x000fe80000100a00 */
[----:B------:R-:W-:Y:S04]  /*1b9d0*/  STL.64 [R1+0x1418], R94 ;  /* 0x0014185e01007387 */ /* 0x000fe80000100a00 */
[----:B------:R-:W-:Y:S04]  /*1b9e0*/  STL.64 [R1+0x1400], R88 ;  /* 0x0014005801007387 */ /* 0x000fe80000100a00 */
[----:B------:R-:W-:Y:S04]  /*1b9f0*/  STL.64 [R1+0x1408], R90 ;  /* 0x0014085a01007387 */ /* 0x000fe80000100a00 */
[----:B------:R-:W3:Y:S04]  /*1ba00*/  LDL.LU.64 R80, [R1+0x90] ;  /* 0x0000900001507983 */ /* 0x000ee80000300a00 */
[----:B------:R-:W-:Y:S04]  /*1ba10*/  STL.64 [R1+0x13f0], R84 ;  /* 0x0013f05401007387 */ /* 0x000fe80000100a00 */
[----:B------:R-:W-:Y:S04]  /*1ba20*/  STL.64 [R1+0x13f8], R86 ;  /* 0x0013f85601007387 */ /* 0x000fe80000100a00 */
[----:B------:R-:W3:Y:S04]  /*1ba30*/  LDL.LU.64 R82, [R1+0x98] ;  /* 0x0000980001527983 */ /* 0x000ee80000300a00 */
[----:B------:R1:W-:Y:S04]  /*1ba40*/  STL.64 [R1+0x13e0], R72 ;  /* 0x0013e04801007387 */ /* 0x0003e80000100a00 */
[----:B------:R4:W-:Y:S04]  /*1ba50*/  STL.64 [R1+0x13e8], R74 ;  /* 0x0013e84a01007387 */ /* 0x0009e80000100a00 */
[----:B------:R-:W-:Y:S04]  /*1ba60*/  LDS R232, [R2+0x100] ;  /* 0x0001000002e87984 */ /* 0x000fe80000000800 */
[----:B-1----:R-:W3:Y:S04]  /*1ba70*/  LDL.LU.64 R72, [R1+0x80] ;  /* 0x0000800001487983 */ /* 0x002ee80000300a00 */
[----:B----4-:R-:W4:Y:S01]  /*1ba80*/  LDL.LU.64 R74, [R1+0x88] ;  /* 0x00008800014a7983 */ /* 0x010f220000300a00 */
[----:B------:R-:W-:-:S02]  /*1ba90*/  IMAD.MOV.U32 R6, RZ, RZ, R78 ;  /* 0x000000ffff067224 */ /* 0x000fc400078e004e */
[----:B------:R-:W-:Y:S01]  /*1baa0*/  IMAD.MOV.U32 R7, RZ, RZ, R79 ;  /* 0x000000ffff077224 */ /* 0x000fe200078e004f */
[----:B------:R1:W-:Y:S04]  /*1bab0*/  STL.64 [R1+0x570], R76 ;  /* 0x0005704c01007387 */ /* 0x0003e80000100a00 */
[----:B------:R-:W-:Y:S04]  /*1bac0*/  LDS R234, [R2+0x2100] ;  /* 0x0021000002ea7984 */ /* 0x000fe80000000800 */
[----:B------:R-:W-:Y:S04]  /*1bad0*/  LDS R233, [R3+0x100] ;  /* 0x0001000003e97984 */ /* 0x000fe80000000800 */
[----:B-1----:R-:W4:Y:S04]  /*1bae0*/  LDL.LU.64 R76, [R1+0x70] ;  /* 0x00007000014c7983 */ /* 0x002f280000300a00 */
[----:B------:R-:W4:Y:S04]  /*1baf0*/  LDL.LU.64 R78, [R1+0x78] ;  /* 0x00007800014e7983 */ /* 0x000f280000300a00 */
[----:B------:R-:W-:Y:S04]  /*1bb00*/  STL [R1+0x320c], R7 ;  /* 0x00320c0701007387 */ /* 0x000fe80000100800 */
[----:B------:R1:W-:Y:S04]  /*1bb10*/  STL [R1+0x3208], R6 ;  /* 0x0032080601007387 */ /* 0x0003e80000100800 */
[----:B------:R-:W1:Y:S01]  /*1bb20*/  LDS R235, [R3+0x2100] ;  /* 0x0021000003eb7984 */ /* 0x000e620000000800 */
[C---:B--2---:R-:W-:Y:S11]  /*1bb30*/  HMMA.1688.F32.TF32 R68, R236.reuse, R64, R68 ;  /* 0x00000040ec44723c */ /* 0x044ff60000081044 */
[----:B------:R-:W-:Y:S11]  /*1bb40*/  @!UPT UIADD3 URZ, URZ, URZ, URZ ;  /* 0x0000003f3f3ff290 */ /* 0x000ff6000fffe03f */
[----:B------:R-:W-:Y:S02]  /*1bb50*/  @!UPT UIADD3 URZ, URZ, URZ, URZ ;  /* 0x0000003f3f3ff290 */ /* 0x000fe4000fffe03f */
[----:B------:R-:W-:Y:S01]  /*1bb60*/  IMAD.MOV.U32 R10, RZ, RZ, R68 ;  /* 0x000000ffff0a7224 */ /* 0x000fe200078e0044 */
[----:B------:R-:W-:Y:S01]  /*1bb70*/  MOV R14, R70 ;  /* 0x00000046000e7202 */ /* 0x000fe20000000f00 */
[----:B------:R-:W-:Y:S02]  /*1bb80*/  IMAD.MOV.U32 R11, RZ, RZ, R69 ;  /* 0x000000ffff0b7224 */ /* 0x000fe400078e0045 */
[----:B------:R-:W-:Y:S01]  /*1bb90*/  IMAD.MOV.U32 R15, RZ, RZ, R71 ;  /* 0x000000ffff0f7224 */ /* 0x000fe200078e0047 */
[----:B------:R-:W2:Y:S04]  /*1bba0*/  LDL.LU.64 R68, [R1+0x60] ;  /* 0x0000600001447983 */ /* 0x000ea80000300a00 */
[----:B------:R-:W2:Y:S04]  /*1bbb0*/  LDL.LU.64 R70, [R1+0x68] ;  /* 0x0000680001467983 */ /* 0x000ea80000300a00 */
[----:B------:R1:W-:Y:S04]  /*1bbc0*/  STL [R1+0x321c], R15 ;  /* 0x00321c0f01007387 */ /* 0x0003e80000100800 */
[----:B------:R1:W-:Y:S04]  /*1bbd0*/  STL [R1+0x3218], R14 ;  /* 0x0032180e01007387 */ /* 0x0003e80000100800 */
[----:B------:R-:W-:Y:S04]  /*1bbe0*/  STL [R1+0x3214], R11 ;  /* 0x0032140b01007387 */ /* 0x000fe80000100800 */
[----:B------:R1:W-:Y:S01]  /*1bbf0*/  STL [R1+0x3210], R10 ;  /* 0x0032100a01007387 */ /* 0x0003e20000100800 */
[C---:B---3--:R-:W-:Y:S08]  /*1bc00*/  HMMA.1688.F32.TF32 R80, R236.reuse, R60, R80 ;  /* 0x0000003cec50723c */ /* 0x048ff00000081050 */
[C---:B----4-:R-:W-:Y:S11]  /*1bc10*/  HMMA.1688.F32.TF32 R72, R236.reuse, R56, R72 ;  /* 0x00000038ec48723c */ /* 0x050ff60000081048 */
[----:B------:R-:W-:Y:S05]  /*1bc20*/  @!UPT UIADD3 URZ, URZ, URZ, URZ ;  /* 0x0000003f3f3ff290 */ /* 0x000fea000fffe03f */
[----:B-1----:R-:W-:Y:S02]  /*1bc30*/  IMAD.MOV.U32 R6, RZ, RZ, R83 ;  /* 0x000000ffff067224 */ /* 0x002fe400078e0053 */
[----:B------:R-:W-:Y:S01]  /*1bc40*/  IMAD.MOV.U32 R7, RZ, RZ, R82 ;  /* 0x000000ffff077224 */ /* 0x000fe200078e0052 */
[----:B------:R-:W-:Y:S01]  /*1bc50*/  HMMA.1688.F32.TF32 R76, R236, R52, R76 ;  /* 0x00000034ec4c723c */ /* 0x000fe2000008104c */
[----:B------:R1:W-:Y:S04]  /*1bc60*/  STL.64 [R1+0x13d0], R80 ;  /* 0x0013d05001007387 */ /* 0x0003e80000100a00 */
[----:B------:R-:W-:Y:S01]  /*1bc70*/  IMAD.MOV.U32 R15, RZ, RZ, R72 ;  /* 0x000000ffff0f7224 */ /* 0x000fe200078e0048 */
[----:B------:R-:W-:Y:S01]  /*1bc80*/  STL [R1+0x3224], R6 ;  /* 0x0032240601007387 */ /* 0x000fe20000100800 */
[----:B------:R-:W-:Y:S01]  /*1bc90*/  IMAD.MOV.U32 R14, RZ, RZ, R73 ;  /* 0x000000ffff0e7224 */ /* 0x000fe200078e0049 */
[----:B------:R-:W-:Y:S01]  /*1bca0*/  MOV R10, R75 ;  /* 0x0000004b000a7202 */ /* 0x000fe20000000f00 */
[----:B------:R-:W-:Y:S01]  /*1bcb0*/  IMAD.MOV.U32 R11, RZ, RZ, R74 ;  /* 0x000000ffff0b7224 */ /* 0x000fe200078e004a */
[----:B------:R-:W-:Y:S04]  /*1bcc0*/  STL [R1+0x3220], R7 ;  /* 0x0032200701007387 */ /* 0x000fe80000100800 */
[----:B------:R-:W3:Y:S04]  /*1bcd0*/  LDL.LU.64 R72, [R1+0x50] ;  /* 0x0000500001487983 */ /* 0x000ee80000300a00 */
[----:B------:R-:W3:Y:S04]  /*1bce0*/  LDL.LU.64 R74, [R1+0x58] ;  /* 0x00005800014a7983 */ /* 0x000ee80000300a00 */
[----:B------:R-:W-:Y:S04]  /*1bcf0*/  STL [R1+0x3234], R15 ;  /* 0x0032340f01007387 */ /* 0x000fe80000100800 */
[----:B------:R-:W-:Y:S01]  /*1bd00*/  STL [R1+0x3230], R14 ;  /* 0x0032300e01007387 */ /* 0x000fe20000100800 */
[----:B------:R-:W-:-:S03]  /*1bd10*/  IMAD.MOV.U32 R23, RZ, RZ, R79 ;  /* 0x000000ffff177224 */ /* 0x000fc600078e004f */
[----:B------:R4:W-:Y:S01]  /*1bd20*/  STL [R1+0x322c], R11 ;  /* 0x00322c0b01007387 */ /* 0x0009e20000100800 */
[----:B------:R-:W-:-:S03]  /*1bd30*/  IMAD.MOV.U32 R22, RZ, RZ, R78 ;  /* 0x000000ffff167224 */ /* 0x000fc600078e004e */
[----:B------:R2:W-:Y:S01]  /*1bd40*/  STL [R1+0x3228], R10 ;  /* 0x0032280a01007387 */ /* 0x0005e20000100800 */
[----:B------:R-:W-:-:S03]  /*1bd50*/  IMAD.MOV.U32 R19, RZ, RZ, R77 ;  /* 0x000000ffff137224 */ /* 0x000fc600078e004d */
[----:B-1----:R-:W3:Y:S01]  /*1bd60*/  LDL.LU.64 R80, [R1+0x40] ;  /* 0x0000400001507983 */ /* 0x002ee20000300a00 */
[----:B------:R-:W-:-:S03]  /*1bd70*/  IMAD.MOV.U32 R18, RZ, RZ, R76 ;  /* 0x000000ffff127224 */ /* 0x000fc600078e004c */
[----:B------:R-:W3:Y:S04]  /*1bd80*/  LDL.LU.64 R82, [R1+0x48] ;  /* 0x0000480001527983 */ /* 0x000ee80000300a00 */
[----:B------:R-:W-:Y:S04]  /*1bd90*/  STL [R1+0x3244], R23 ;  /* 0x0032441701007387 */ /* 0x000fe80000100800 */
[----:B------:R-:W-:Y:S04]  /*1bda0*/  STL [R1+0x3240], R22 ;  /* 0x0032401601007387 */ /* 0x000fe80000100800 */
[----:B------:R1:W-:Y:S04]  /*1bdb0*/  STL [R1+0x323c], R19 ;  /* 0x00323c1301007387 */ /* 0x0003e80000100800 */
[----:B------:R1:W-:Y:S01]  /*1bdc0*/  STL [R1+0x3238], R18 ;  /* 0x0032381201007387 */ /* 0x0003e20000100800 */
[C---:B--2---:R-:W-:Y:S11]  /*1bdd0*/  HMMA.1688.F32.TF32 R68, R236.reuse, R48, R68 ;  /* 0x00000030ec44723c */ /* 0x044ff60000081044 */
[----:B------:R-:W-:Y:S11]  /*1bde0*/  @!UPT UIADD3 URZ, URZ, URZ, URZ ;  /* 0x0000003f3f3ff290 */ /* 0x000ff6000fffe03f */
[----:B------:R-:W-:Y:S02]  /*1bdf0*/  @!UPT UIADD3 URZ, URZ, URZ, URZ ;  /* 0x0000003f3f3ff290 */ /* 0x000fe4000fffe03f */
[----:B----4-:R-:W-:Y:S01]  /*1be00*/  IMAD.MOV.U32 R11, RZ, RZ, R68 ;  /* 0x000000ffff0b7224 */ /* 0x010fe200078e0044 */
[----:B------:R-:W-:Y:S01]  /*1be10*/  MOV R6, R70 ;  /* 0x0000004600067202 */ /* 0x000fe20000000f00 */
[----:B------:R-:W-:Y:S02]  /*1be20*/  IMAD.MOV.U32 R10, RZ, RZ, R69 ;  /* 0x000000ffff0a7224 */ /* 0x000fe400078e0045 */
[----:B------:R-:W-:Y:S01]  /*1be30*/  IMAD.MOV.U32 R7, RZ, RZ, R71 ;  /* 0x000000ffff077224 */ /* 0x000fe200078e0047 */
[----:B------:R-:W2:Y:S04]  /*1be40*/  LDL.LU.64 R68, [R1+0x30] ;  /* 0x0000300001447983 */ /* 0x000ea80000300a00 */
[----:B------:R-:W2:Y:S04]  /*1be50*/  LDL.LU.64 R70, [R1+0x38] ;  /* 0x0000380001467983 */ /* 0x000ea80000300a00 */
[----:B------:R-:W-:Y:S04]  /*1be60*/  STL [R1+0x3254], R7 ;  /* 0x0032540701007387 */ /* 0x000fe80000100800 */
[----:B------:R-:W-:Y:S04]  /*1be70*/  STL [R1+0x3250], R6 ;  /* 0x0032500601007387 */ /* 0x000fe80000100800 */
[----:B------:R-:W-:Y:S04]  /*1be80*/  STL [R1+0x324c], R10 ;  /* 0x00324c0a01007387 */ /* 0x000fe80000100800 */
[----:B------:R4:W-:Y:S04]  /*1be90*/  STL [R1+0x3248], R11 ;  /* 0x0032480b01007387 */ /* 0x0009e80000100800 */
[----:B------:R-:W2:Y:S04]  /*1bea0*/  LDL.LU.64 R76, [R1+0x20] ;  /* 0x00002000014c7983 */ /* 0x000ea80000300a00 */
[----:B------:R-:W2:Y:S01]  /*1beb0*/  LDL.LU.64 R78, [R1+0x28] ;  /* 0x00002800014e7983 */ /* 0x000ea20000300a00 */
[C---:B---3--:R-:W-:Y:S08]  /*1bec0*/  HMMA.1688.F32.TF32 R72, R236.reuse, R44, R72 ;  /* 0x0000002cec48723c */ /* 0x048ff00000081048 */
[----:B------:R-:W-:Y:S11]  /*1bed0*/  HMMA.1688.F32.TF32 R80, R236, R40, R80 ;  /* 0x00000028ec50723c */ /* 0x000ff60000081050 */
[----:B------:R-:W-:Y:S05]  /*1bee0*/  @!UPT UIADD3 URZ, URZ, URZ, URZ ;  /* 0x0000003f3f3ff290 */ /* 0x000fea000fffe03f */
[----:B------:R-:W-:Y:S02]  /*1bef0*/  IMAD.MOV.U32 R14, RZ, RZ, R75 ;  /* 0x000000ffff0e7224 */ /* 0x000fe400078e004b */
[----:B------:R-:W-:Y:S02]  /*1bf00*/  IMAD.MOV.U32 R15, RZ, RZ, R74 ;  /* 0x000000ffff0f7224 */ /* 0x000fe400078e004a */
[----:B-1----:R-:W-:Y:S02]  /*1bf10*/  IMAD.MOV.U32 R19, RZ, RZ, R72 ;  /* 0x000000ffff137224 */ /* 0x002fe400078e0048 */
[----:B------:R-:W-:Y:S02]  /*1bf20*/  IMAD.MOV.U32 R18, RZ, RZ, R73 ;  /* 0x000000ffff127224 */ /* 0x000fe400078e0049 */
[----:B------:R-:W3:Y:S04]  /*1bf30*/  LDL.LU.64 R72, [R1+0x10] ;  /* 0x0000100001487983 */ /* 0x000ee80000300a00 */
[----:B------:R-:W3:Y:S04]  /*1bf40*/  LDL.LU.64 R74, [R1+0x18] ;  /* 0x00001800014a7983 */ /* 0x000ee80000300a00 */
[----:B------:R-:W-:Y:S04]  /*1bf50*/  STL [R1+0x3264], R14 ;  /* 0x0032640e01007387 */ /* 0x000fe80000100800 */
[----:B------:R-:W-:Y:S01]  /*1bf60*/  STL [R1+0x3260], R15 ;  /* 0x0032600f01007387 */ /* 0x000fe20000100800 */
[----:B------:R-:W-:Y:S01]  /*1bf70*/  IMAD.MOV.U32 R22, RZ, RZ, R83 ;  /* 0x000000ffff167224 */ /* 0x000fe200078e0053 */
[----:B----4-:R-:W-:Y:S01]  /*1bf80*/  MOV R11, R81 ;  /* 0x00000051000b7202 */ /* 0x010fe20000000f00 */
[----:B------:R-:W-:Y:S01]  /*1bf90*/  IMAD.MOV.U32 R23, RZ, RZ, R82 ;  /* 0x000000ffff177224 */ /* 0x000fe200078e0052 */
[----:B------:R1:W-:Y:S01]  /*1bfa0*/  STL [R1+0x325c], R18 ;  /* 0x00325c1201007387 */ /* 0x0003e20000100800 */
[----:B------:R-:W-:-:S03]  /*1bfb0*/  IMAD.MOV.U32 R10, RZ, RZ, R80 ;  /* 0x000000ffff0a7224 */ /* 0x000fc600078e0050 */
[----:B------:R4:W-:Y:S04]  /*1bfc0*/  STL [R1+0x3258], R19 ;  /* 0x0032581301007387 */ /* 0x0009e80000100800 */
[----:B------:R-:W-:Y:S04]  /*1bfd0*/  STL [R1+0x3274], R22 ;  /* 0x0032741601007387 */ /* 0x000fe80000100800 */
[----:B------:R-:W-:Y:S04]  /*1bfe0*/  STL [R1+0x3270], R23 ;  /* 0x0032701701007387 */ /* 0x000fe80000100800 */
[----:B------:R1:W-:Y:S04]  /*1bff0*/  STL [R1+0x326c], R11 ;  /* 0x00326c0b01007387 */ /* 0x0003e80000100800 */
[----:B------:R1:W-:Y:S01]  /*1c000*/  STL [R1+0x3268], R10 ;  /* 0x0032680a01007387 */ /* 0x0003e20000100800 */
[----:B--2---:R-:W-:Y:S11]  /*1c010*/  HMMA.1688.F32.TF32 R68, R236, R36, R68 ;  /* 0x00000024ec44723c */ /* 0x004ff60000081044 */
[----:B------:R-:W-:Y:S11]  /*1c020*/  @!UPT UIADD3 URZ, URZ, URZ, URZ ;  /* 0x0000003f3f3ff290 */ /* 0x000ff6000fffe03f */
[----:B------:R-:W-:Y:S02]  /*1c030*/  @!UPT UIADD3 URZ, URZ, URZ, URZ ;  /* 0x0000003f3f3ff290 */ /* 0x000fe4000fffe03f */
[----:B------:R-:W-:Y:S02]  /*1c040*/  IMAD.MOV.U32 R26, RZ, RZ, R68 ;  /* 0x000000ffff1a7224 */ /* 0x000fe400078e0044 */
[----:B------:R-:W-:Y:S02]  /*1c050*/  IMAD.MOV.U32 R34, RZ, RZ, R69 ;  /* 0x000000ffff227224 */ /* 0x000fe400078e0045 */
[----:B------:R-:W-:Y:S01]  /*1c060*/  IMAD.MOV.U32 R35, RZ, RZ, R70 ;  /* 0x000000ffff237224 */ /* 0x000fe200078e0046 */
[----:B------:R-:W2:Y:S01]  /*1c070*/  LDL.LU.64 R68, [R1] ;  /* 0x0000000001447983 */ /* 0x000ea20000300a00 */
[----:B------:R-:W-:-:S03]  /*1c080*/  IMAD.MOV.U32 R38, RZ, RZ, R71 ;  /* 0x000000ffff267224 */ /* 0x000fc600078e0047 */
[----:B------:R-:W2:Y:S01]  /*1c090*/  LDL.LU.64 R70, [R1+0x8] ;  /* 0x0000080001467983 */ /* 0x000ea20000300a00 */
[----:B------:R-:W-:Y:S03]  /*1c0a0*/  HMMA.1688.F32.TF32 R76, R236, R32, R76 ;  /* 0x00000020ec4c723c */ /* 0x000fe6000008104c */
[----:B------:R-:W-:Y:S04]  /*1c0b0*/  STL [R1+0x3284], R38 ;  /* 0x0032842601007387 */ /* 0x000fe80000100800 */
[----:B------:R-:W-:Y:S04]  /*1c0c0*/  STL [R1+0x3280], R35 ;  /* 0x0032802301007387 */ /* 0x000fe80000100800 */
[----:B------:R1:W-:Y:S04]  /*1c0d0*/  STL [R1+0x327c], R34 ;  /* 0x00327c2201007387 */ /* 0x0003e80000100800 */
[----:B------:R1:W-:Y:S09]  /*1c0e0*/  STL [R1+0x3278], R26 ;  /* 0x0032781a01007387 */ /* 0x0003f20000100800 */
[----:B------:R-:W-:-:S02]  /*1c0f0*/  IMAD.MOV.U32 R6, RZ, RZ, R79 ;  /* 0x000000ffff067224 */ /* 0x000fc400078e004f */
[----:B------:R-:W-:Y:S01]  /*1c100*/  IMAD.MOV.U32 R7, RZ, RZ, R78 ;  /* 0x000000ffff077224 */ /* 0x000fe200078e004e */
[----:B-1----:R-:W-:Y:S01]  /*1c110*/  MOV R18, R76 ;  /* 0x0000004c00127202 */ /* 0x002fe20000000f00 */
[----:B----4-:R-:W-:Y:S01]  /*1c120*/  IMAD.MOV.U32 R19, RZ, RZ, R77 ;  /* 0x000000ffff137224 */ /* 0x010fe200078e004d */
[----:B------:R-:W-:Y:S04]  /*1c130*/  STL [R1+0x3294], R6 ;  /* 0x0032940601007387 */ /* 0x000fe80000100800 */
[----:B------:R-:W-:Y:S04]  /*1c140*/  STL [R1+0x3290], R7 ;  /* 0x0032900701007387 */ /* 0x000fe80000100800 */
[----:B------:R1:W-:Y:S04]  /*1c150*/  STL [R1+0x328c], R19 ;  /* 0x00328c1301007387 */ /* 0x0003e80000100800 */
[----:B------:R4:W-:Y:S04]  /*1c160*/  STL [R1+0x3288], R18 ;  /* 0x0032881201007387 */ /* 0x0009e80000100800 */
[----:B------:R-:W4:Y:S04]  /*1c170*/  LDL.LU.64 R80, [R1+0x130] ;  /* 0x0001300001507983 */ /* 0x000f280000300a00 */
[----:B------:R-:W4:Y:S04]  /*1c180*/  LDL.LU.64 R82, [R1+0x138] ;  /* 0x0001380001527983 */ /* 0x000f280000300a00 */
[----:B------:R-:W4:Y:S04]  /*1c190*/  LDL.LU.64 R76, [R1+0x120] ;  /* 0x00012000014c7983 */ /* 0x000f280000300a00 */
[----:B------:R-:W4:Y:S01]  /*1c1a0*/  LDL.LU.64 R78, [R1+0x128] ;  /* 0x00012800014e7983 */ /* 0x000f220000300a00 */
[C---:B---3--:R-:W-:Y:S11]  /*1c1b0*/  HMMA.1688.F32.TF32 R72, R236.reuse, R28, R72 ;  /* 0x0000001cec48723c */ /* 0x048ff60000081048 */
[----:B------:R-:W-:Y:S11]  /*1c1c0*/  @!UPT UIADD3 URZ, URZ, URZ, URZ ;  /* 0x0000003f3f3ff290 */ /* 0x000ff6000fffe03f */
[----:B------:R-:W-:Y:S02]  /*1c1d0*/  @!UPT UIADD3 URZ, URZ, URZ, URZ ;  /* 0x0000003f3f3ff290 */ /* 0x000fe4000fffe03f */
[----:B------:R-:W-:Y:S01]  /*1c1e0*/  MOV R15, R75 ;  /* 0x0000004b000f7202 */ /* 0x000fe20000000f00 */
[----:B------:R-:W-:Y:S02]  /*1c1f0*/  IMAD.MOV.U32 R14, RZ, RZ, R74 ;  /* 0x000000ffff0e7224 */ /* 0x000fe400078e004a */
[----:B------:R-:W-:Y:S02]  /*1c200*/  IMAD.MOV.U32 R11, RZ, RZ, R72 ;  /* 0x000000ffff0b7224 */ /* 0x000fe400078e0048 */
[----:B------:R-:W-:Y:S02]  /*1c210*/  IMAD.MOV.U32 R10, RZ, RZ, R73 ;  /* 0x000000ffff0a7224 */ /* 0x000fe400078e0049 */
[----:B------:R-:W3:Y:S04]  /*1c220*/  LDL.LU.64 R72, [R1+0x110] ;  /* 0x0001100001487983 */ /* 0x000ee80000300a00 */
[----:B------:R-:W3:Y:S04]  /*1c230*/  LDL.LU.64 R74, [R1+0x118] ;  /* 0x00011800014a7983 */ /* 0x000ee80000300a00 */
[----:B------:R-:W-:Y:S04]  /*1c240*/  STL [R1+0x32a4], R15 ;  /* 0x0032a40f01007387 */ /* 0x000fe80000100800 */
[----:B------:R-:W-:Y:S04]  /*1c250*/  STL [R1+0x32a0], R14 ;  /* 0x0032a00e01007387 */ /* 0x000fe80000100800 */
[----:B------:R-:W-:Y:S04]  /*1c260*/  STL [R1+0x329c], R10 ;  /* 0x00329c0a01007387 */ /* 0x000fe80000100800 */
[----:B------:R1:W-:Y:S01]  /*1c270*/  STL [R1+0x3298], R11 ;  /* 0x0032980b01007387 */ /* 0x0003e20000100800 */
[----:B--2---:R-:W-:Y:S11]  /*1c280*/  HMMA.1688.F32.TF32 R68, R236, R24, R68 ;  /* 0x00000018ec44723c */ /* 0x004ff60000081044 */
[----:B------:R-:W-:Y:S11]  /*1c290*/  @!UPT UIADD3 URZ, URZ, URZ, URZ ;  /* 0x0000003f3f3ff290 */ /* 0x000ff6000fffe03f */
[----:B------:R-:W-:Y:S02]  /*1c2a0*/  @!UPT UIADD3 URZ, URZ, URZ, URZ ;  /* 0x0000003f3f3ff290 */ /* 0x000fe4000fffe03f */
[----:B------:R-:W-:Y:S02]  /*1c2b0*/  IMAD.MOV.U32 R34, RZ, RZ, R68 ;  /* 0x000000ffff227224 */ /* 0x000fe400078e0044 */
[----:B------:R-:W-:Y:S02]  /*1c2c0*/  IMAD.MOV.U32 R26, RZ, RZ, R69 ;  /* 0x000000ffff1a7224 */ /* 0x000fe400078e0045 */
[----:B------:R-:W-:Y:S01]  /*1c2d0*/  IMAD.MOV.U32 R22, RZ, RZ, R70 ;  /* 0x000000ffff167224 */ /* 0x000fe200078e0046 */
[----:B------:R-:W2:Y:S01]  /*1c2e0*/  LDL.LU.64 R68, [R1+0x100] ;  /* 0x0001000001447983 */ /* 0x000ea20000300a00 */
[----:B------:R-:W-:-:S03]  /*1c2f0*/  IMAD.MOV.U32 R23, RZ, RZ, R71 ;  /* 0x000000ffff177224 */ /* 0x000fc600078e0047 */
[----:B------:R-:W2:Y:S01]  /*1c300*/  LDL.LU.64 R70, [R1+0x108] ;  /* 0x0001080001467983 */ /* 0x000ea20000300a00 */
[C---:B-----5:R-:W-:Y:S03]  /*1c310*/  HMMA.1688.F32.TF32 R84, R236.reuse, R20, R248 ;  /* 0x00000014ec54723c */ /* 0x060fe600000810f8 */
[----:B------:R1:W-:Y:S04]  /*1c320*/  STL [R1+0x32ac], R26 ;  /* 0x0032ac1a01007387 */ /* 0x0003e80000100800 */
[----:B------:R1:W-:Y:S04]  /*1c330*/  STL [R1+0x32a8], R34 ;  /* 0x0032a82201007387 */ /* 0x0003e80000100800 */
[----:B------:R-:W2:Y:S04]  /*1c340*/  LDL.LU.64 R124, [R1+0x3e0] ;  /* 0x0003e000017c7983 */ /* 0x000ea80000300a00 */
[----:B------:R-:W2:Y:S01]  /*1c350*/  LDL.LU.64 R126, [R1+0x3e8] ;  /* 0x0003e800017e7983 */ /* 0x000ea20000300a00 */
[C---:B----4-:R-:W-:Y:S03]  /*1c360*/  HMMA.1688.F32.TF32 R80, R236.reuse, R16, R80 ;  /* 0x00000010ec50723c */ /* 0x050fe60000081050 */
[----:B------:R-:W4:Y:S04]  /*1c370*/  LDL.LU.64 R120, [R1+0x3d0] ;  /* 0x0003d00001787983 */ /* 0x000f280000300a00 */
[----:B------:R-:W4:Y:S01]  /*1c380*/  LDL.LU.64 R122, [R1+0x3d8] ;  /* 0x0003d800017a7983 */ /* 0x000f220000300a00 */
[----:B------:R-:W-:Y:S03]  /*1c390*/  HMMA.1688.F32.TF32 R76, R236, R12, R76 ;  /* 0x0000000cec4c723c */ /* 0x000fe6000008104c */
[----:B------:R-:W4:Y:S04]  /*1c3a0*/  LDL.LU.64 R116, [R1+0x3c0] ;  /* 0x0003c00001747983 */ /* 0x000f280000300a00 */
        /* <DEDUP_REMOVED lines=10> */
[----:B------:R-:W4:Y:S01]  /*1c450*/  LDL.LU.64 R98, [R1+0x378] ;  /* 0x0003780001627983 */ /* 0x000f220000300a00 */
[----:B------:R-:W-:-:S03]  /*1c460*/  IMAD.MOV.U32 R42, RZ, RZ, R84 ;  /* 0x000000ffff2a7224 */ /* 0x000fc600078e0054 */
[----:B------:R-:W4:Y:S01]  /*1c470*/  LDL.LU.64 R92, [R1+0x280] ;  /* 0x00028000015c7983 */ /* 0x000f220000300a00 */
[----:B------:R-:W-:-:S03]  /*1c480*/  IMAD.MOV.U32 R46, RZ, RZ, R85 ;  /* 0x000000ffff2e7224 */ /* 0x000fc600078e0055 */
[----:B------:R-:W4:Y:S01]  /*1c490*/  LDL.LU.64 R94, [R1+0x288] ;  /* 0x00028800015e7983 */ /* 0x000f220000300a00 */
[----:B---3--:R-:W-:Y:S03]  /*1c4a0*/  HMMA.1688.F32.TF32 R72, R236, R8, R72 ;  /* 0x00000008ec48723c */ /* 0x008fe60000081048 */
[----:B------:R-:W3:Y:S01]  /*1c4b0*/  LDL.LU.64 R88, [R1+0x270] ;  /* 0x0002700001587983 */ /* 0x000ee20000300a00 */
[----:B------:R-:W-:Y:S01]  /*1c4c0*/  MOV R47, R86 ;  /* 0x00000056002f7202 */ /* 0x000fe20000000f00 */
[----:B------:R-:W-:Y:S02]  /*1c4d0*/  IMAD.MOV.U32 R43, RZ, RZ, R87 ;  /* 0x000000ffff2b7224 */ /* 0x000fe400078e0057 */
[----:B------:R-:W3:Y:S01]  /*1c4e0*/  LDL.LU.64 R90, [R1+0x278] ;  /* 0x00027800015a7983 */ /* 0x000ee20000300a00 */
[----:B-1----:R-:W-:Y:S02]  /*1c4f0*/  IMAD.MOV.U32 R19, RZ, RZ, R80 ;  /* 0x000000ffff137224 */ /* 0x002fe400078e0050 */
[----:B------:R-:W-:Y:S01]  /*1c500*/  IMAD.MOV.U32 R18, RZ, RZ, R81 ;  /* 0x000000ffff127224 */ /* 0x000fe200078e0051 */
[----:B------:R-:W3:Y:S01]  /*1c510*/  LDL.LU.64 R84, [R1+0x260] ;  /* 0x0002600001547983 */ /* 0x000ee20000300a00 */
[----:B------:R-:W-:Y:S01]  /*1c520*/  IMAD.MOV.U32 R38, RZ, RZ, R82 ;  /* 0x000000ffff267224 */ /* 0x000fe200078e0052 */
[----:B------:R-:W-:Y:S01]  /*1c530*/  MOV R11, R77 ;  /* 0x0000004d000b7202 */ /* 0x000fe20000000f00 */
[----:B------:R-:W-:Y:S01]  /*1c540*/  IMAD.MOV.U32 R35, RZ, RZ, R83 ;  /* 0x000000ffff237224 */ /* 0x000fe200078e0053 */
[----:B------:R-:W3:Y:S01]  /*1c550*/  LDL.LU.64 R86, [R1+0x268] ;  /* 0x0002680001567983 */ /* 0x000ee20000300a00 */
[----:B------:R-:W-:-:S03]  /*1c560*/  IMAD.MOV.U32 R10, RZ, RZ, R76 ;  /* 0x000000ffff0a7224 */ /* 0x000fc600078e004c */
[----:B------:R-:W3:Y:S01]  /*1c570*/  LDL.LU.64 R80, [R1+0x250] ;  /* 0x0002500001507983 */ /* 0x000ee20000300a00 */
[----:B------:R-:W-:Y:S02]  /*1c580*/  IMAD.MOV.U32 R6, RZ, RZ, R78 ;  /* 0x000000ffff067224 */ /* 0x000fe400078e004e */
[----:B------:R-:W-:Y:S01]  /*1c590*/  IMAD.MOV.U32 R7, RZ, RZ, R79 ;  /* 0x000000ffff077224 */ /* 0x000fe200078e004f */
[----:B------:R-:W3:Y:S04]  /*1c5a0*/  LDL.LU.64 R82, [R1+0x258] ;  /* 0x0002580001527983 */ /* 0x000ee80000300a00 */
[----:B------:R-:W3:Y:S01]  /*1c5b0*/  LDL.LU.64 R76, [R1+0x240] ;  /* 0x00024000014c7983 */ /* 0x000ee20000300a00 */
[----:B------:R-:W-:Y:S02]  /*1c5c0*/  IMAD.MOV.U32 R26, RZ, RZ, R72 ;  /* 0x000000ffff1a7224 */ /* 0x000fe400078e0048 */
[----:B------:R-:W-:Y:S01]  /*1c5d0*/  IMAD.MOV.U32 R34, RZ, RZ, R73 ;  /* 0x000000ffff227224 */ /* 0x000fe200078e0049 */
[----:B------:R-:W3:Y:S01]  /*1c5e0*/  LDL.LU.64 R78, [R1+0x248] ;  /* 0x00024800014e7983 */ /* 0x000ee20000300a00 */
[----:B------:R-:W-:-:S02]  /*1c5f0*/  IMAD.MOV.U32 R15, RZ, RZ, R74 ;  /* 0x000000ffff0f7224 */ /* 0x000fc400078e004a */
[----:B------:R-:W-:Y:S01]  /*1c600*/  IMAD.MOV.U32 R14, RZ, RZ, R75 ;  /* 0x000000ffff0e7224 */ /* 0x000fe200078e004b */
[----:B------:R-:W3:Y:S04]  /*1c610*/  LDL.LU.64 R72, [R1+0x230] ;  /* 0x0002300001487983 */ /* 0x000ee80000300a00 */
[----:B------:R-:W3:Y:S01]  /*1c620*/  LDL.LU.64 R74, [R1+0x238] ;  /* 0x00023800014a7983 */ /* 0x000ee20000300a00 */
[----:B--2---:R-:W-:Y:S03]  /*1c630*/  HMMA.1688.F32.TF32 R68, R236, R4, R68 ;  /* 0x00000004ec44723c */ /* 0x004fe60000081044 */
[----:B------:R-:W-:Y:S04]  /*1c640*/  LDS R236, [R2+0x180] ;  /* 0x0001800002ec7984 */ /* 0x000fe80000000800 */
[----:B------:R-:W-:Y:S04]  /*1c650*/  LDS R238, [R2+0x2180] ;  /* 0x0021800002ee7984 */ /* 0x000fe80000000800 */
[----:B------:R-:W-:Y:S04]  /*1c660*/  LDS R237, [R3+0x180] ;  /* 0x0001800003ed7984 */ /* 0x000fe80000000800 */
[----:B------:R-:W1:Y:S09]  /*1c670*/  LDS R239, [R3+0x2180] ;  /* 0x0021800003ef7984 */ /* 0x000e720000000800 */
[----:B------:R-:W-:Y:S01]  /*1c680*/  MOV R39, R68 ;  /* 0x0000004400277202 */ /* 0x000fe20000000f00 */
[----:B------:R-:W-:-:S02]  /*1c690*/  IMAD.MOV.U32 R30, RZ, RZ, R69 ;  /* 0x000000ffff1e7224 */ /* 0x000fc400078e0045 */
[----:B------:R-:W-:Y:S01]  /*1c6a0*/  IMAD.MOV.U32 R31, RZ, RZ, R70 ;  /* 0x000000ffff1f7224 */ /* 0x000fe200078e0046 */
[----:B------:R-:W2:Y:S01]  /*1c6b0*/  LDL.LU.64 R68, [R1+0x220] ;  /* 0x0002200001447983 */ /* 0x000ea20000300a00 */
[----:B------:R-:W-:-:S03]  /*1c6c0*/  IMAD.MOV.U32 R27, RZ, RZ, R71 ;  /* 0x000000ffff1b7224 */ /* 0x000fc600078e0047 */
[----:B------:R-:W2:Y:S01]  /*1c6d0*/  LDL.LU.64 R70, [R1+0x228] ;  /* 0x0002280001467983 */ /* 0x000ea20000300a00 */
[C---:B------:R-:W-:Y:S08]  /*1c6e0*/  HMMA.1688.F32.TF32 R248, R232.reuse, R64, R124 ;  /* 0x00000040e8f8723c */ /* 0x040ff0000008107c */
[C---:B----4-:R-:W-:Y:S08]  /*1c6f0*/  HMMA.1688.F32.TF32 R124, R232.reuse, R60, R120 ;  /* 0x0000003ce87c723c */ /* 0x050ff00000081078 */
[C---:B------:R-:W-:Y:S08]  /*1c700*/  HMMA.1688.F32.TF32 R120, R232.reuse, R56, R116 ;  /* 0x00000038e878723c */ /* 0x040ff00000081074 */
[C---:B------:R-:W-:Y:S08]  /*1c710*/  HMMA.1688.F32.TF32 R116, R232.reuse, R52, R112 ;  /* 0x00000034e874723c */ /* 0x040ff00000081070 */
[C---:B------:R-:W-:Y:S08]  /*1c720*/  HMMA.1688.F32.TF32 R112, R232.reuse, R48, R108 ;  /* 0x00000030e870723c */ /* 0x040ff0000008106c */
[C---:B------:R-:W-:Y:S08]  /*1c730*/  HMMA.1688.F32.TF32 R108, R232.reuse, R44, R104 ;  /* 0x0000002ce86c723c */ /* 0x040ff00000081068 */
[C---:B------:R-:W-:Y:S08]  /*1c740*/  HMMA.1688.F32.TF32 R104, R232.reuse, R40, R100 ;  /* 0x00000028e868723c */ /* 0x040ff00000081064 */
[C---:B------:R-:W-:Y:S01]  /*1c750*/  HMMA.1688.F32.TF32 R100, R232.reuse, R36, R96 ;  /* 0x00000024e864723c */ /* 0x040fe20000081060 */
[----:B------:R-:W-:Y:S07]  /*1c760*/  STL.64 [R1+0x1330], R248 ;  /* 0x001330f801007387 */ /* 0x000fee0000100a00 */
[C---:B------:R-:W-:Y:S01]  /*1c770*/  HMMA.1688.F32.TF32 R96, R232.reuse, R32, R92 ;  /* 0x00000020e860723c */ /* 0x040fe2000008105c */
[----:B------:R-:W-:Y:S07]  /*1c780*/  STL.64 [R1+0x1338], R250 ;  /* 0x001338fa01007387 */ /* 0x000fee0000100a00 */
[C---:B---3--:R-:W-:Y:S01]  /*1c790*/  HMMA.1688.F32.TF32 R92, R232.reuse, R28, R88 ;  /* 0x0000001ce85c723c */ /* 0x048fe20000081058 */
[----:B------:R-:W-:Y:S07]  /*1c7a0*/  STL.64 [R1+0x1310], R124 ;  /* 0x0013107c01007387 */ /* 0x000fee0000100a00 */
[C---:B------:R-:W-:Y:S01]  /*1c7b0*/  HMMA.1688.F32.TF32 R88, R232.reuse, R24, R84 ;  /* 0x00000018e858723c */ /* 0x040fe20000081054 */
[----:B------:R-:W-:Y:S07]  /*1c7c0*/  STL.64 [R1+0x1318], R126 ;  /* 0x0013187e01007387 */ /* 0x000fee0000100a00 */
[C---:B------:R-:W-:Y:S01]  /*1c7d0*/  HMMA.1688.F32.TF32 R84, R232.reuse, R20, R80 ;  /* 0x00000014e854723c */ /* 0x040fe20000081050 */
[----:B------:R-:W-:Y:S07]  /*1c7e0*/  STL.64 [R1+0x1300], R120 ;  /* 0x0013007801007387 */ /* 0x000fee0000100a00 */
[C---:B------:R-:W-:Y:S01]  /*1c7f0*/  HMMA.1688.F32.TF32 R80, R232.reuse, R16, R76 ;  /* 0x00000010e850723c */ /* 0x040fe2000008104c */
[----:B------:R-:W-:Y:S04]  /*1c800*/  STL.64 [R1+0x1308], R122 ;  /* 0x0013087a01007387 */ /* 0x000fe80000100a00 */
[----:B------:R-:W-:Y:S03]  /*1c810*/  STL.64 [R1+0x12f0], R116 ;  /* 0x0012f07401007387 */ /* 0x000fe60000100a00 */
[C---:B------:R-:W-:Y:S01]  /*1c820*/  HMMA.1688.F32.TF32 R76, R232.reuse, R12, R72 ;  /* 0x0000000ce84c723c */ /* 0x040fe20000081048 */
        /* <DEDUP_REMOVED lines=22> */
[----:B------:R-:W3:Y:S01]  /*1c990*/  LDL.LU.64 R74, [R1+0x218] ;  /* 0x00021800014a7983 */ /* 0x000ee20000300a00 */
[C---:B--2---:R-:W-:Y:S11]  /*1c9a0*/  HMMA.1688.F32.TF32 R68, R232.reuse, R8, R68 ;  /* 0x00000008e844723c */ /* 0x044ff60000081044 */
[----:B------:R-:W-:Y:S11]  /*1c9b0*/  @!UPT UIADD3 URZ, URZ, URZ, URZ ;  /* 0x0000003f3f3ff290 */ /* 0x000ff6000fffe03f */
[----:B------:R-:W-:Y:S01]  /*1c9c0*/  @!UPT UIADD3 URZ, URZ, URZ, URZ ;  /* 0x0000003f3f3ff290 */ /* 0x000fe2000fffe03f */
[----:B------:R2:W-:Y:S04]  /*1c9d0*/  STL.64 [R1+0x1030], R68 ;  /* 0x0010304401007387 */ /* 0x0005e80000100a00 */
[----:B------:R4:W-:Y:S04]  /*1c9e0*/  STL.64 [R1+0x1038], R70 ;  /* 0x0010384601007387 */ /* 0x0009e80000100a00 */
[----:B--2---:R-:W1:Y:S04]  /*1c9f0*/  LDL.LU.64 R68, [R1+0x200] ;  /* 0x0002000001447983 */ /* 0x004e680000300a00 */
[----:B----4-:R-:W1:Y:S04]  /*1ca00*/  LDL.LU.64 R70, [R1+0x208] ;  /* 0x0002080001467983 */ /* 0x010e680000300a00 */
[----:B------:R-:W2:Y:S04]  /*1ca10*/  LDL.LU.64 R116, [R1+0x1f0] ;  /* 0x0001f00001747983 */ /* 0x000ea80000300a00 */
[----:B------:R-:W2:Y:S04]  /*1ca20*/  LDL.LU.64 R118, [R1+0x1f8] ;  /* 0x0001f80001767983 */ /* 0x000ea80000300a00 */
[----:B------:R-:W4:Y:S04]  /*1ca30*/  LDL.LU.64 R112, [R1+0x1e0] ;  /* 0x0001e00001707983 */ /* 0x000f280000300a00 */
[----:B------:R-:W4:Y:S04]  /*1ca40*/  LDL.LU.64 R114, [R1+0x1e8] ;  /* 0x0001e80001727983 */ /* 0x000f280000300a00 */
[----:B------:R-:W2:Y:S04]  /*1ca50*/  LDL.LU.64 R108, [R1+0x1d0] ;  /* 0x0001d000016c7983 */ /* 0x000ea80000300a00 */
[----:B------:R-:W2:Y:S04]  /*1ca60*/  LDL.LU.64 R110, [R1+0x1d8] ;  /* 0x0001d800016e7983 */ /* 0x000ea80000300a00 */
[----:B------:R-:W2:Y:S04]  /*1ca70*/  LDL.LU.64 R104, [R1+0x1c0] ;  /* 0x0001c00001687983 */ /* 0x000ea80000300a00 */
[----:B------:R-:W2:Y:S04]  /*1ca80*/  LDL.LU.64 R106, [R1+0x1c8] ;  /* 0x0001c800016a7983 */ /* 0x000ea80000300a00 */
[----:B------:R-:W2:Y:S04]  /*1ca90*/  LDL.LU.64 R100, [R1+0x1b0] ;  /* 0x0001b00001647983 */ /* 0x000ea80000300a00 */
[----:B------:R-:W2:Y:S04]  /*1caa0*/  LDL.LU.64 R102, [R1+0x1b8] ;  /* 0x0001b80001667983 */ /* 0x000ea80000300a00 */
        /* <DEDUP_REMOVED lines=12> */
[----:B---3--:R-:W-:Y:S03]  /*1cb70*/  HMMA.1688.F32.TF32 R120, R232, R4, R72 ;  /* 0x00000004e878723c */ /* 0x008fe60000081048 */
[----:B------:R-:W4:Y:S04]  /*1cb80*/  LDL.LU.64 R72, [R1+0x510] ;  /* 0x0005100001487983 */ /* 0x000f280000300a00 */
[----:B------:R-:W-:Y:S04]  /*1cb90*/  LDS R232, [R2+0x200] ;  /* 0x0002000002e87984 */ /* 0x000fe80000000800 */
[----:B------:R-:W-:Y:S04]  /*1cba0*/  LDS R234, [R2+0x2200] ;  /* 0x0022000002ea7984 */ /* 0x000fe80000000800 */
[----:B------:R-:W-:Y:S04]  /*1cbb0*/  LDS R233, [R3+0x200] ;  /* 0x0002000003e97984 */ /* 0x000fe80000000800 */
[----:B------:R-:W1:Y:S04]  /*1cbc0*/  LDS R235, [R3+0x2200] ;  /* 0x0022000003eb7984 */ /* 0x000e680000000800 */
[----:B------:R-:W-:Y:S04]  /*1cbd0*/  STL.64 [R1+0xf30], R120 ;  /* 0x000f307801007387 */ /* 0x000fe80000100a00 */
[----:B------:R-:W-:Y:S04]  /*1cbe0*/  STL.64 [R1+0xf38], R122 ;  /* 0x000f387a01007387 */ /* 0x000fe80000100a00 */
[----:B------:R-:W4:Y:S01]  /*1cbf0*/  LDL.LU.64 R74, [R1+0x518] ;  /* 0x00051800014a7983 */ /* 0x000f220000300a00 */
[C---:B-1----:R-:W-:Y:S11]  /*1cc00*/  HMMA.1688.F32.TF32 R68, R236.reuse, R64, R68 ;  /* 0x00000040ec44723c */ /* 0x042ff60000081044 */
[----:B------:R-:W-:Y:S11]  /*1cc10*/  @!UPT UIADD3 URZ, URZ, URZ, URZ ;  /* 0x0000003f3f3ff290 */ /* 0x000ff6000fffe03f */
[----:B------:R-:W-:Y:S01]  /*1cc20*/  @!UPT UIADD3 URZ, URZ, URZ, URZ ;  /* 0x0000003f3f3ff290 */ /* 0x000fe2000fffe03f */
[----:B------:R1:W-:Y:S04]  /*1cc30*/  STL.64 [R1+0x1000], R68 ;  /* 0x0010004401007387 */ /* 0x0003e80000100a00 */
[----:B------:R2:W-:Y:S04]  /*1cc40*/  STL.64 [R1+0x1008], R70 ;  /* 0x0010084601007387 */ /* 0x0005e80000100a00 */
[----:B-1----:R-:W3:Y:S04]  /*1cc50*/  LDL.LU.64 R68, [R1+0x500] ;  /* 0x0005000001447983 */ /* 0x002ee80000300a00 */
[----:B--2---:R-:W3:Y:S01]  /*1cc60*/  LDL.LU.64 R70, [R1+0x508] ;  /* 0x0005080001467983 */ /* 0x004ee20000300a00 */
        /* <DEDUP_REMOVED lines=8> */
[----:B------:R1:W-:Y:S07]  /*1ccf0*/  STL.64 [R1+0xfd0], R116 ;  /* 0x000fd07401007387 */ /* 0x0003ee0000100a00 */
[C---:B------:R-:W-:Y:S01]  /*1cd00*/  HMMA.1688.F32.TF32 R84, R236.reuse, R28, R84 ;  /* 0x0000001cec54723c */ /* 0x040fe20000081054 */
[----:B------:R2:W-:Y:S07]  /*1cd10*/  STL.64 [R1+0xfd8], R118 ;  /* 0x000fd87601007387 */ /* 0x0005ee0000100a00 */
[C---:B------:R-:W-:Y:S01]  /*1cd20*/  HMMA.1688.F32.TF32 R80, R236.reuse, R24, R80 ;  /* 0x00000018ec50723c */ /* 0x040fe20000081050 */
[----:B------:R2:W-:Y:S07]  /*1cd30*/  STL.64 [R1+0xfc0], R112 ;  /* 0x000fc07001007387 */ /* 0x0005ee0000100a00 */
[C---:B------:R-:W-:Y:S01]  /*1cd40*/  HMMA.1688.F32.TF32 R76, R236.reuse, R20, R76 ;  /* 0x00000014ec4c723c */ /* 0x040fe2000008104c */
[----:B------:R1:W-:Y:S04]  /*1cd50*/  STL.64 [R1+0xfc8], R114 ;  /* 0x000fc87201007387 */ /* 0x0003e80000100a00 */
        /* <DEDUP_REMOVED lines=11> */
[----:B------:R1:W-:Y:S01]  /*1ce10*/  STL.64 [R1+0xd18], R90 ;  /* 0x000d185a01007387 */ /* 0x0003e20000100a00 */
[C---:B------:R-:W-:Y:S03]  /*1ce20*/  HMMA.1688.F32.TF32 R72, R236.reuse, R16, R72 ;  /* 0x00000010ec48723c */ /* 0x040fe60000081048 */
[----:B------:R1:W-:Y:S04]  /*1ce30*/  STL.64 [R1+0xd00], R84 ;  /* 0x000d005401007387 */ /* 0x0003e80000100a00 */
[----:B------:R1:W-:Y:S04]  /*1ce40*/  STL.64 [R1+0xd08], R86 ;  /* 0x000d085601007387 */ /* 0x0003e80000100a00 */
[----:B------:R1:W-:Y:S04]  /*1ce50*/  STL.64 [R1+0xcf0], R80 ;  /* 0x000cf05001007387 */ /* 0x0003e80000100a00 */
[----:B------:R1:W-:Y:S04]  /*1ce60*/  STL.64 [R1+0xcf8], R82 ;  /* 0x000cf85201007387 */ /* 0x0003e80000100a00 */
[----:B------:R2:W-:Y:S04]  /*1ce70*/  STL.64 [R1+0xce0], R76 ;  /* 0x000ce04c01007387 */ /* 0x0005e80000100a00 */
[----:B------:R2:W-:Y:S04]  /*1ce80*/  STL.64 [R1+0xce8], R78 ;  /* 0x000ce84e01007387 */ /* 0x0005e80000100a00 */
[----:B-1----:R-:W3:Y:S04]  /*1ce90*/  LDL.LU.64 R116, [R1+0x4f0] ;  /* 0x0004f00001747983 */ /* 0x002ee80000300a00 */
[----:B------:R1:W-:Y:S04]  /*1cea0*/  STL.64 [R1+0xcd0], R72 ;  /* 0x000cd04801007387 */ /* 0x0003e80000100a00 */
[----:B------:R1:W-:Y:S04]  /*1ceb0*/  STL.64 [R1+0xcd8], R74 ;  /* 0x000cd84a01007387 */ /* 0x0003e80000100a00 */
[----:B--2---:R-:W3:Y:S02]  /*1cec0*/  LDL.LU.64 R118, [R1+0x4f8] ;  /* 0x0004f80001767983 */ /* 0x004ee40000300a00 */
[C---:B---3--:R-:W-:Y:S11]  /*1ced0*/  HMMA.1688.F32.TF32 R68, R236.reuse, R12, R68 ;  /* 0x0000000cec44723c */ /* 0x048ff60000081044 */
[----:B------:R-:W-:Y:S11]  /*1cee0*/  @!UPT UIADD3 URZ, URZ, URZ, URZ ;  /* 0x0000003f3f3ff290 */ /* 0x000ff6000fffe03f */
[----:B------:R-:W-:Y:S01]  /*1cef0*/  @!UPT UIADD3 URZ, URZ, URZ, URZ ;  /* 0x0000003f3f3ff290 */ /* 0x000fe2000fffe03f */
[----:B------:R2:W-:Y:S04]  /*1cf00*/  STL.64 [R1+0xcc0], R68 ;  /* 0x000cc04401007387 */ /* 0x0005e80000100a00 */
[----:B------:R3:W-:Y:S04]  /*1cf10*/  STL.64 [R1+0xcc8], R70 ;  /* 0x000cc84601007387 */ /* 0x0007e80000100a00 */
        /* <DEDUP_REMOVED lines=20> */
[----:B-1----:R-:W4:Y:S04]  /*1d060*/  LDL.LU.64 R72, [R1+0x450] ;  /* 0x0004500001487983 */ /* 0x002f280000300a00 */
[----:B------:R-:W4:Y:S04]  /*1d070*/  LDL.LU.64 R74, [R1+0x458] ;  /* 0x00045800014a7983 */ /* 0x000f280000300a00 */
[----:B--2---:R-:W2:Y:S04]  /*1d080*/  LDL.LU.64 R68, [R1+0x440] ;  /* 0x0004400001447983 */ /* 0x004ea80000300a00 */
[----:B---3--:R-:W2:Y:S01]  /*1d090*/  LDL.LU.64 R70, [R1+0x448] ;  /* 0x0004480001467983 */ /* 0x008ea20000300a00 */
[C---:B------:R-:W-:Y:S11]  /*1d0a0*/  HMMA.1688.F32.TF32 R116, R236.reuse, R8, R116 ;  /* 0x00000008ec74723c */ /* 0x040ff60000081074 */
[----:B------:R-:W-:Y:S11]  /*1d0b0*/  @!UPT UIADD3 URZ, URZ, URZ, URZ ;  /* 0x0000003f3f3ff290 */ /* 0x000ff6000fffe03f */
[----:B------:R-:W-:Y:S01]  /*1d0c0*/  @!UPT UIADD3 URZ, URZ, URZ, URZ ;  /* 0x0000003f3f3ff290 */ /* 0x000fe2000fffe03f */
[----:B------:R1:W-:Y:S04]  /*1d0d0*/  STL.64 [R1+0xcb0], R116 ;  /* 0x000cb07401007387 */ /* 0x0003e80000100a00 */
[----:B------:R3:W-:Y:S01]  /*1d0e0*/  STL.64 [R1+0xcb8], R118 ;  /* 0x000cb87601007387 */ /* 0x0007e20000100a00 */
[----:B----4-:R-:W-:Y:S03]  /*1d0f0*/  HMMA.1688.F32.TF32 R112, R236, R4, R112 ;  /* 0x00000004ec70723c */ /* 0x010fe60000081070 */
[----:B------:R-:W-:Y:S04]  /*1d100*/  LDS R236, [R2+0x280] ;  /* 0x0002800002ec7984 */ /* 0x000fe80000000800 */
[----:B------:R-:W-:Y:S01]  /*1d110*/  LDS R238, [R2+0x2280] ;  /* 0x0022800002ee7984 */ /* 0x000fe20000000800 */
[C---:B------:R-:W-:Y:S03]  /*1d120*/  HMMA.1688.F32.TF32 R108, R232.reuse, R64, R108 ;  /* 0x00000040e86c723c */ /* 0x040fe6000008106c */
[----:B------:R-:W-:Y:S04]  /*1d130*/  LDS R237, [R3+0x280] ;  /* 0x0002800003ed7984 */ /* 0x000fe80000000800 */
[----:B------:R-:W4:Y:S01]  /*1d140*/  LDS R239, [R3+0x2280] ;  /* 0x0022800003ef7984 */ /* 0x000f220000000800 */
        /* <DEDUP_REMOVED lines=13> */
[----:B------:R1:W-:Y:S03]  /*1d220*/  STL.64 [R1+0xc70], R104 ;  /* 0x000c706801007387 */ /* 0x0003e60000100a00 */
[C---:B--2---:R-:W-:Y:S01]  /*1d230*/  HMMA.1688.F32.TF32 R68, R232.reuse, R24, R68 ;  /* 0x00000018e844723c */ /* 0x044fe20000081044 */
        /* <DEDUP_REMOVED lines=15> */
[----:B------:R-:W4:Y:S04]  /*1d330*/  LDL.LU.64 R124, [R1+0x430] ;  /* 0x00043000017c7983 */ /* 0x000f280000300a00 */
[----:B------:R1:W-:Y:S04]  /*1d340*/  STL.64 [R1+0xbe0], R72 ;  /* 0x000be04801007387 */ /* 0x0003e80000100a00 */
[----:B------:R1:W-:Y:S04]  /*1d350*/  STL.64 [R1+0xbe8], R74 ;  /* 0x000be84a01007387 */ /* 0x0003e80000100a00 */
[----:B------:R-:W4:Y:S04]  /*1d360*/  LDL.LU.64 R126, [R1+0x438] ;  /* 0x00043800017e7983 */ /* 0x000f280000300a00 */
[----:B------:R1:W-:Y:S04]  /*1d370*/  STL.64 [R1+0xbb0], R68 ;  /* 0x000bb04401007387 */ /* 0x0003e80000100a00 */
[----:B------:R1:W-:Y:S04]  /*1d380*/  STL.64 [R1+0xbb8], R70 ;  /* 0x000bb84601007387 */ /* 0x0003e80000100a00 */
[----:B------:R-:W4:Y:S04]  /*1d390*/  LDL.LU.64 R120, [R1+0x420] ;  /* 0x0004200001787983 */ /* 0x000f280000300a00 */
[----:B------:R-:W4:Y:S04]  /*1d3a0*/  LDL.LU.64 R122, [R1+0x428] ;  /* 0x00042800017a7983 */ /* 0x000f280000300a00 */
[----:B-1----:R-:W4:Y:S04]  /*1d3b0*/  LDL.LU.64 R116, [R1+0x410] ;  /* 0x0004100001747983 */ /* 0x002f280000300a00 */
[----:B---3--:R-:W3:Y:S04]  /*1d3c0*/  LDL.LU.64 R118, [R1+0x418] ;  /* 0x0004180001767983 */ /* 0x008ee80000300a00 */
[----:B------:R-:W3:Y:S04]  /*1d3d0*/  LDL.LU.64 R112, [R1+0x400] ;  /* 0x0004000001707983 */ /* 0x000ee80000300a00 */
[----:B------:R-:W3:Y:S04]  /*1d3e0*/  LDL.LU.64 R114, [R1+0x408] ;  /* 0x0004080001727983 */ /* 0x000ee80000300a00 */
[----:B------:R-:W3:Y:S04]  /*1d3f0*/  LDL.LU.64 R108, [R1+0x350] ;  /* 0x00035000016c7983 */ /* 0x000ee80000300a00 */
[----:B------:R-:W3:Y:S04]  /*1d400*/  LDL.LU.64 R110, [R1+0x358] ;  /* 0x00035800016e7983 */ /* 0x000ee80000300a00 */
[----:B------:R-:W3:Y:S04]  /*1d410*/  LDL.LU.64 R104, [R1+0x340] ;  /* 0x0003400001687983 */ /* 0x000ee80000300a00 */
[----:B--2---:R-:W2:Y:S04]  /*1d420*/  LDL.LU.64 R106, [R1+0x348] ;  /* 0x00034800016a7983 */ /* 0x004ea80000300a00 */
[----:B------:R-:W2:Y:S04]  /*1d430*/  LDL.LU.64 R100, [R1+0x330] ;  /* 0x0003300001647983 */ /* 0x000ea80000300a00 */
        /* <DEDUP_REMOVED lines=18> */
[----:B------:R-:W2:Y:S01]  /*1d560*/  LDL.LU.64 R250, [R1+0x298] ;  /* 0x0002980001fa7983 */ /* 0x000ea20000300a00 */
[C---:B----4-:R-:W-:Y:S08]  /*1d570*/  HMMA.1688.F32.TF32 R124, R232.reuse, R20, R124 ;  /* 0x00000014e87c723c */ /* 0x050ff0000008107c */
[C---:B------:R-:W-:Y:S08]  /*1d580*/  HMMA.1688.F32.TF32 R120, R232.reuse, R16, R120 ;  /* 0x00000010e878723c */ /* 0x040ff00000081078 */
[C---:B---3--:R-:W-:Y:S08]  /*1d590*/  HMMA.1688.F32.TF32 R116, R232.reuse, R12, R116 ;  /* 0x0000000ce874723c */ /* 0x048ff00000081074 */
[C---:B------:R-:W-:Y:S01]  /*1d5a0*/  HMMA.1688.F32.TF32 R112, R232.reuse, R8, R112 ;  /* 0x00000008e870723c */ /* 0x040fe20000081070 */
[----:B------:R-:W-:Y:S07]  /*1d5b0*/  STL.64 [R1+0xba0], R124 ;  /* 0x000ba07c01007387 */ /* 0x000fee0000100a00 */
[----:B------:R-:W-:Y:S01]  /*1d5c0*/  HMMA.1688.F32.TF32 R232, R232, R4, R108 ;  /* 0x00000004e8e8723c */ /* 0x000fe2000008106c */
[----:B------:R1:W-:Y:S04]  /*1d5d0*/  STL.64 [R1+0xba8], R126 ;  /* 0x000ba87e01007387 */ /* 0x0003e80000100a00 */
[----:B-1----:R-:W3:Y:S04]  /*1d5e0*/  LDL.LU.64 R126, [R1+0x33d8] ;  /* 0x0033d800017e7983 */ /* 0x002ee80000300a00 */
[----:B------:R-:W3:Y:S04]  /*1d5f0*/  LDL.LU.64 R124, [R1+0x33d0] ;  /* 0x0033d000017c7983 */ /* 0x000ee80000300a00 */
[----:B------:R-:W-:Y:S04]  /*1d600*/  STL.64 [R1+0xb90], R120 ;  /* 0x000b907801007387 */ /* 0x000fe80000100a00 */
[----:B------:R1:W-:Y:S04]  /*1d610*/  STL.64 [R1+0xb98], R122 ;  /* 0x000b987a01007387 */ /* 0x0003e80000100a00 */
[----:B-1----:R-:W4:Y:S04]  /*1d620*/  LDL.LU.64 R122, [R1+0x33c8] ;  /* 0x0033c800017a7983 */ /* 0x002f280000300a00 */
[----:B------:R-:W4:Y:S04]  /*1d630*/  LDL.LU.64 R120, [R1+0x33c0] ;  /* 0x0033c00001787983 */ /* 0x000f280000300a00 */
[----:B------:R-:W-:Y:S04]  /*1d640*/  STL.64 [R1+0xb60], R116 ;  /* 0x000b607401007387 */ /* 0x000fe80000100a00 */
[----:B------:R1:W-:Y:S04]  /*1d650*/  STL.64 [R1+0xb68], R118 ;  /* 0x000b687601007387 */ /* 0x0003e80000100a00 */
[----:B-1----:R-:W3:Y:S04]  /*1d660*/  LDL.LU.64 R118, [R1+0x33b8] ;  /* 0x0033b80001767983 */ /* 0x002ee80000300a00 */
[----:B------:R-:W3:Y:S04]  /*1d670*/  LDL.LU.64 R116, [R1+0x33b0] ;  /* 0x0033b00001747983 */ /* 0x000ee80000300a00 */
[----:B------:R-:W-:Y:S04]  /*1d680*/  STL.64 [R1+0xb50], R112 ;  /* 0x000b507001007387 */ /* 0x000fe80000100a00 */
[----:B------:R1:W-:Y:S04]  /*1d690*/  STL.64 [R1+0xb58], R114 ;  /* 0x000b587201007387 */ /* 0x0003e80000100a00 */
[----:B-1----:R-:W3:Y:S04]  /*1d6a0*/  LDL.LU.64 R114, [R1+0x33a8] ;  /* 0x0033a80001727983 */ /* 0x002ee80000300a00 */
[----:B------:R-:W3:Y:S04]  /*1d6b0*/  LDL.LU.64 R112, [R1+0x33a0] ;  /* 0x0033a00001707983 */ /* 0x000ee80000300a00 */
[----:B------:R-:W3:Y:S04]  /*1d6c0*/  LDL.LU.64 R110, [R1+0x3398] ;  /* 0x00339800016e7983 */ /* 0x000ee80000300a00 */
[----:B------:R-:W3:Y:S04]  /*1d6d0*/  LDL.LU.64 R108, [R1+0x3390] ;  /* 0x00339000016c7983 */ /* 0x000ee80000300a00 */
[----:B------:R1:W-:Y:S04]  /*1d6e0*/  STL.64 [R1+0xb10], R232 ;  /* 0x000b10e801007387 */ /* 0x0003e80000100a00 */
[----:B------:R2:W-:Y:S04]  /*1d6f0*/  STL.64 [R1+0xb18], R234 ;  /* 0x000b18ea01007387 */ /* 0x0005e80000100a00 */
[----:B-1----:R-:W3:Y:S04]  /*1d700*/  LDL.LU.64 R232, [R1+0x2a0] ;  /* 0x0002a00001e87983 */ /* 0x002ee80000300a00 */
[----:B--2---:R-:W3:Y:S01]  /*1d710*/  LDL.LU.64 R234, [R1+0x2a8] ;  /* 0x0002a80001ea7983 */ /* 0x004ee20000300a00 */
[C---:B------:R-:W-:Y:S08]  /*1d720*/  HMMA.1688.F32.TF32 R104, R236.reuse, R64, R104 ;  /* 0x00000040ec68723c */ /* 0x040ff00000081068 */
[C---:B------:R-:W-:Y:S11]  /*1d730*/  HMMA.1688.F32.TF32 R100, R236.reuse, R60, R100 ;  /* 0x0000003cec64723c */ /* 0x040ff60000081064 */
[----:B------:R-:W-:Y:S04]  /*1d740*/  @!UPT UIADD3 URZ, URZ, URZ, URZ ;  /* 0x0000003f3f3ff290 */ /* 0x000fe8000fffe03f */
[----:B------:R-:W-:Y:S04]  /*1d750*/  STL.64 [R1+0xb00], R104 ;  /* 0x000b006801007387 */ /* 0x000fe80000100a00 */
[----:B------:R1:W-:Y:S04]  /*1d760*/  STL.64 [R1+0xb08], R106 ;  /* 0x000b086a01007387 */ /* 0x0003e80000100a00 */
[----:B-1----:R-:W2:Y:S04]  /*1d770*/  LDL.LU.64 R106, [R1+0x3388] ;  /* 0x00338800016a7983 */ /* 0x002ea80000300a00 */
[----:B------:R-:W2:Y:S04]  /*1d780*/  LDL.LU.64 R104, [R1+0x3380] ;  /* 0x0033800001687983 */ /* 0x000ea80000300a00 */
[----:B------:R-:W-:Y:S04]  /*1d790*/  STL.64 [R1+0xae0], R100 ;  /* 0x000ae06401007387 */ /* 0x000fe80000100a00 */
[----:B------:R1:W-:Y:S04]  /*1d7a0*/  STL.64 [R1+0xae8], R102 ;  /* 0x000ae86601007387 */ /* 0x0003e80000100a00 */
[----:B-1----:R-:W2:Y:S04]  /*1d7b0*/  LDL.LU.64 R102, [R1+0x3378] ;  /* 0x0033780001667983 */ /* 0x002ea80000300a00 */
[----:B------:R-:W2:Y:S01]  /*1d7c0*/  LDL.LU.64 R100, [R1+0x3370] ;  /* 0x0033700001647983 */ /* 0x000ea20000300a00 */
[C---:B------:R-:W-:Y:S08]  /*1d7d0*/  HMMA.1688.F32.TF32 R96, R236.reuse, R56, R96 ;  /* 0x00000038ec60723c */ /* 0x040ff00000081060 */
[C---:B------:R-:W-:Y:S08]  /*1d7e0*/  HMMA.1688.F32.TF32 R92, R236.reuse, R52, R92 ;  /* 0x00000034ec5c723c */ /* 0x040ff0000008105c */
[C---:B------:R-:W-:Y:S08]  /*1d7f0*/  HMMA.1688.F32.TF32 R88, R236.reuse, R48, R88 ;  /* 0x00000030ec58723c */ /* 0x040ff00000081058 */
[C---:B------:R-:W-:Y:S01]  /*1d800*/  HMMA.1688.F32.TF32 R84, R236.reuse, R44, R84 ;  /* 0x0000002cec54723c */ /* 0x040fe20000081054 */
[----:B------:R-:W-:Y:S07]  /*1d810*/  STL.64 [R1+0xad0], R96 ;  /* 0x000ad06001007387 */ /* 0x000fee0000100a00 */
[C---:B------:R-:W-:Y:S01]  /*1d820*/  HMMA.1688.F32.TF32 R80, R236.reuse, R40, R80 ;  /* 0x00000028ec50723c */ /* 0x040fe20000081050 */
[----:B------:R1:W-:Y:S07]  /*1d830*/  STL.64 [R1+0xad8], R98 ;  /* 0x000ad86201007387 */ /* 0x0003ee0000100a00 */
[C---:B------:R-:W-:Y:S01]  /*1d840*/  HMMA.1688.F32.TF32 R76, R236.reuse, R36, R76 ;  /* 0x00000024ec4c723c */ /* 0x040fe2000008104c */
[----:B-1----:R-:W2:Y:S07]  /*1d850*/  LDL.LU.64 R98, [R1+0x3368] ;  /* 0x0033680001627983 */ /* 0x002eae0000300a00 */
[C---:B------:R-:W-:Y:S01]  /*1d860*/  HMMA.1688.F32.TF32 R72, R236.reuse, R32, R72 ;  /* 0x00000020ec48723c */ /* 0x040fe20000081048 */
[----:B------:R-:W2:Y:S04]  /*1d870*/  LDL.LU.64 R96, [R1+0x3360] ;  /* 0x0033600001607983 */ /* 0x000ea80000300a00 */
[----:B------:R-:W-:Y:S03]  /*1d880*/  STL.64 [R1+0xac0], R92 ;  /* 0x000ac05c01007387 */ /* 0x000fe60000100a00 */
[C---:B------:R-:W-:Y:S01]  /*1d890*/  HMMA.1688.F32.TF32 R68, R236.reuse, R28, R68 ;  /* 0x0000001cec44723c */ /* 0x040fe20000081044 */
[----:B------:R1:W-:Y:S04]  /*1d8a0*/  STL.64 [R1+0xac8], R94 ;  /* 0x000ac85e01007387 */ /* 0x0003e80000100a00 */
[----:B-1----:R-:W2:Y:S04]  /*1d8b0*/  LDL.LU.64 R94, [R1+0x3358] ;  /* 0x00335800015e7983 */ /* 0x002ea80000300a00 */
[----:B------:R-:W2:Y:S04]  /*1d8c0*/  LDL.LU.64 R92, [R1+0x3350] ;  /* 0x00335000015c7983 */ /* 0x000ea80000300a00 */
[----:B------:R-:W-:Y:S04]  /*1d8d0*/  STL.64 [R1+0xa90], R88 ;  /* 0x000a905801007387 */ /* 0x000fe80000100a00 */
        /* <DEDUP_REMOVED lines=16> */
[----:B------:R1:W-:Y:S01]  /*1d9e0*/  STL.64 [R1+0xa18], R74 ;  /* 0x000a184a01007387 */ /* 0x0003e20000100a00 */
[C---:B------:R-:W-:Y:S03]  /*1d9f0*/  HMMA.1688.F32.TF32 R248, R236.reuse, R20, R248 ;  /* 0x00000014ecf8723c */ /* 0x040fe600000810f8 */
[----:B-1----:R-:W2:Y:S04]  /*1da00*/  LDL.LU.64 R74, [R1+0x3308] ;  /* 0x00330800014a7983 */ /* 0x002ea80000300a00 */
[----:B------:R-:W2:Y:S04]  /*1da10*/  LDL.LU.64 R72, [R1+0x3300] ;  /* 0x0033000001487983 */ /* 0x000ea80000300a00 */
[----:B------:R-:W-:Y:S04]  /*1da20*/  STL.64 [R1+0x980], R68 ;  /* 0x0009804401007387 */ /* 0x000fe80000100a00 */
[----:B------:R1:W-:Y:S04]  /*1da30*/  STL.64 [R1+0x988], R70 ;  /* 0x0009884601007387 */ /* 0x0003e80000100a00 */
[----:B-1----:R-:W2:Y:S04]  /*1da40*/  LDL.LU.64 R70, [R1+0x32f8] ;  /* 0x0032f80001467983 */ /* 0x002ea80000300a00 */
[----:B------:R-:W2:Y:S01]  /*1da50*/  LDL.LU.64 R68, [R1+0x32f0] ;  /* 0x0032f00001447983 */ /* 0x000ea20000300a00 */
[C---:B---3--:R-:W-:Y:S11]  /*1da60*/  HMMA.1688.F32.TF32 R232, R236.reuse, R24, R232 ;  /* 0x00000018ece8723c */ /* 0x048ff600000810e8 */
[----:B------:R-:W-:Y:S11]  /*1da70*/  @!UPT UIADD3 URZ, URZ, URZ, URZ ;  /* 0x0000003f3f3ff290 */ /* 0x000ff6000fffe03f */
[----:B------:R-:W-:Y:S01]  /*1da80*/  @!UPT UIADD3 URZ, URZ, URZ, URZ ;  /* 0x0000003f3f3ff290 */ /* 0x000fe2000fffe03f */
[----:B------:R-:W-:Y:S04]  /*1da90*/  STL.64 [R1+0x960], R232 ;  /* 0x000960e801007387 */ /* 0x000fe80000100a00 */
[----:B------:R-:W-:Y:S04]  /*1daa0*/  STL.64 [R1+0x968], R234 ;  /* 0x000968ea01007387 */ /* 0x000fe80000100a00 */
[----:B------:R-:W-:Y:S04]  /*1dab0*/  LDS R232, [R2+0x300] ;  /* 0x0003000002e87984 */ /* 0x000fe80000000800 */
[----:B------:R-:W-:Y:S04]  /*1dac0*/  LDS R234, [R2+0x2300] ;  /* 0x0023000002ea7984 */ /* 0x000fe80000000800 */
[----:B------:R-:W-:Y:S04]  /*1dad0*/  LDS R233, [R3+0x300] ;  /* 0x0003000003e97984 */ /* 0x000fe80000000800 */
[----:B------:R-:W1:Y:S04]  /*1dae0*/  LDS R235, [R3+0x2300] ;  /* 0x0023000003eb7984 */ /* 0x000e680000000800 */
[----:B------:R-:W-:Y:S04]  /*1daf0*/  STL.64 [R1+0x950], R248 ;  /* 0x000950f801007387 */ /* 0x000fe80000100a00 */
[----:B------:R3:W-:Y:S02]  /*1db00*/  STL.64 [R1+0x958], R250 ;  /* 0x000958fa01007387 */ /* 0x0007e40000100a00 */
[C---:B---3--:R-:W-:Y:S08]  /*1db10*/  HMMA.1688.F32.TF32 R248, R236.reuse, R16, R244 ;  /* 0x00000010ecf8723c */ /* 0x048ff000000810f4 */
[C---:B------:R-:W-:Y:S08]  /*1db20*/  HMMA.1688.F32.TF32 R244, R236.reuse, R12, R228 ;  /* 0x0000000cecf4723c */ /* 0x040ff000000810e4 */
[C---:B------:R-:W-:Y:S08]  /*1db30*/  HMMA.1688.F32.TF32 R228, R236.reuse, R8, R224 ;  /* 0x00000008ece4723c */ /* 0x040ff000000810e0 */
[----:B------:R-:W-:Y:S01]  /*1db40*/  HMMA.1688.F32.TF32 R224, R236, R4, R220 ;  /* 0x00000004ece0723c */ /* 0x000fe200000810dc */
[----:B------:R-:W-:Y:S04]  /*1db50*/  LDS R220, [R2+0x380] ;  /* 0x0003800002dc7984 */ /* 0x000fe80000000800 */
[----:B------:R-:W-:Y:S04]  /*1db60*/  LDS R222, [R2+0x2380] ;  /* 0x0023800002de7984 */ /* 0x000fe80000000800 */
[----:B------:R-:W-:Y:S04]  /*1db70*/  LDS R221, [R3+0x380] ;  /* 0x0003800003dd7984 */ /* 0x000fe80000000800 */
[----:B------:R-:W3:Y:S01]  /*1db80*/  LDS R223, [R3+0x2380] ;  /* 0x0023800003df7984 */ /* 0x000ee20000000800 */
[C---:B-1----:R-:W-:Y:S08]  /*1db90*/  HMMA.1688.F32.TF32 R216, R232.reuse, R64, R216 ;  /* 0x00000040e8d8723c */ /* 0x042ff000000810d8 */
[C---:B------:R-:W-:Y:S08]  /*1dba0*/  HMMA.1688.F32.TF32 R212, R232.reuse, R60, R212 ;  /* 0x0000003ce8d4723c */ /* 0x040ff000000810d4 */
[C---:B------:R-:W-:Y:S08]  /*1dbb0*/  HMMA.1688.F32.TF32 R208, R232.reuse, R56, R208 ;  /* 0x00000038e8d0723c */ /* 0x040ff000000810d0 */
[C---:B------:R-:W-:Y:S01]  /*1dbc0*/  HMMA.1688.F32.TF32 R204, R232.reuse, R52, R204 ;  /* 0x00000034e8cc723c */ /* 0x040fe200000810cc */
[----:B------:R-:W-:Y:S07]  /*1dbd0*/  STL.64 [R1+0x930], R248 ;  /* 0x000930f801007387 */ /* 0x000fee0000100a00 */
        /* <DEDUP_REMOVED lines=29> */
[----:B------:R-:W-:Y:S01]  /*1ddb0*/  HMMA.1688.F32.TF32 R156, R232, R4, R156 ;  /* 0x00000004e89c723c */ /* 0x000fe2000008109c */
[----:B------:R-:W-:Y:S04]  /*1ddc0*/  STL.64 [R1+0x878], R198 ;  /* 0x000878c601007387 */ /* 0x000fe80000100a00 */
[----:B------:R-:W-:Y:S03]  /*1ddd0*/  STL.64 [R1+0x850], R192 ;  /* 0x000850c001007387 */ /* 0x000fe60000100a00 */
[C---:B---3--:R-:W-:Y:S01]  /*1dde0*/  HMMA.1688.F32.TF32 R152, R220.reuse, R64, R152 ;  /* 0x00000040dc98723c */ /* 0x048fe20000081098 */
        /* <DEDUP_REMOVED lines=23> */
[C---:B----4-:R-:W-:Y:S01]  /*1df60*/  HMMA.1688.F32.TF32 R120, R220.reuse, R32, R120 ;  /* 0x00000020dc78723c */ /* 0x050fe20000081078 */
        /* <DEDUP_REMOVED lines=11> */
[C---:B--2---:R-:W-:Y:S01]  /*1e020*/  HMMA.1688.F32.TF32 R104, R220.reuse, R16, R104 ;  /* 0x00000010dc68723c */ /* 0x044fe20000081068 */
[----:B------:R-:W-:Y:S04]  /*1e030*/  STL.64 [R1+0x748], R146 ;  /* 0x0007489201007387 */ /* 0x000fe80000100a00 */
[----:B------:R-:W-:Y:S04]  /*1e040*/  STL.64 [R1+0x730], R140 ;  /* 0x0007308c01007387 */ /* 0x000fe80000100a00 */
[----:B------:R-:W-:Y:S04]  /*1e050*/  STL.64 [R1+0x738], R142 ;  /* 0x0007388e01007387 */ /* 0x000fe80000100a00 */
        /* <DEDUP_REMOVED lines=17> */
[----:B-1----:R-:W4:Y:S04]  /*1e170*/  LDL.LU.64 R136, [R1+0x560] ;  /* 0x0005600001887983 */ /* 0x002f280000300a00 */
[----:B------:R1:W-:Y:S04]  /*1e180*/  STL.64 [R1+0x650], R104 ;  /* 0x0006506801007387 */ /* 0x0003e80000100a00 */
[----:B------:R1:W-:Y:S04]  /*1e190*/  STL.64 [R1+0x658], R106 ;  /* 0x0006586a01007387 */ /* 0x0003e80000100a00 */
[----:B--2---:R-:W4:Y:S04]  /*1e1a0*/  LDL.LU.64 R138, [R1+0x568] ;  /* 0x00056800018a7983 */ /* 0x004f280000300a00 */
[----:B------:R2:W-:Y:S04]  /*1e1b0*/  STL.64 [R1+0x640], R100 ;  /* 0x0006406401007387 */ /* 0x0005e80000100a00 */
[----:B------:R1:W-:Y:S04]  /*1e1c0*/  STL.64 [R1+0x648], R102 ;  /* 0x0006486601007387 */ /* 0x0003e80000100a00 */
[----:B---3--:R-:W3:Y:S04]  /*1e1d0*/  LDL.LU.64 R132, [R1+0x580] ;  /* 0x0005800001847983 */ /* 0x008ee80000300a00 */
[----:B------:R-:W3:Y:S04]  /*1e1e0*/  LDL.LU.64 R134, [R1+0x588] ;  /* 0x0005880001867983 */ /* 0x000ee80000300a00 */
        /* <DEDUP_REMOVED lines=12> */
[----:B-1----:R-:W3:Y:S04]  /*1e2b0*/  LDL.LU.64 R104, [R1+0x6c0] ;  /* 0x0006c00001687983 */ /* 0x002ee80000300a00 */
[----:B------:R-:W3:Y:S01]  /*1e2c0*/  LDL.LU.64 R106, [R1+0x6c8] ;  /* 0x0006c800016a7983 */ /* 0x000ee20000300a00 */
[C---:B------:R-:W-:Y:S03]  /*1e2d0*/  HMMA.1688.F32.TF32 R96, R220.reuse, R8, R96 ;  /* 0x00000008dc60723c */ /* 0x040fe60000081060 */
[----:B------:R-:W-:Y:S04]  /*1e2e0*/  LDS R244, [R2+0x400] ;  /* 0x0004000002f47984 */ /* 0x000fe80000000800 */
[----:B------:R-:W-:Y:S04]  /*1e2f0*/  LDS R246, [R2+0x2400] ;  /* 0x0024000002f67984 */ /* 0x000fe80000000800 */
[----:B------:R-:W-:Y:S04]  /*1e300*/  LDS R245, [R3+0x400] ;  /* 0x0004000003f57984 */ /* 0x000fe80000000800 */
[----:B------:R-:W1:Y:S04]  /*1e310*/  LDS R247, [R3+0x2400] ;  /* 0x0024000003f77984 */ /* 0x000e680000000800 */
[----:B--2---:R-:W2:Y:S04]  /*1e320*/  LDL.LU.64 R100, [R1+0x6a0] ;  /* 0x0006a00001647983 */ /* 0x004ea80000300a00 */
[----:B------:R-:W2:Y:S04]  /*1e330*/  LDL.LU.64 R102, [R1+0x6a8] ;  /* 0x0006a80001667983 */ /* 0x000ea80000300a00 */
[----:B------:R-:W-:Y:S04]  /*1e340*/  STL.64 [R1+0x550], R96 ;  /* 0x0005506001007387 */ /* 0x000fe80000100a00 */
[----:B------:R1:W-:Y:S04]  /*1e350*/  STL.64 [R1+0x558], R98 ;  /* 0x0005586201007387 */ /* 0x0003e80000100a00 */
[----:B------:R-:W-:Y:S04]  /*1e360*/  LDS R152, [R2+0x700] ;  /* 0x0007000002987984 */ /* 0x000fe80000000800 */
[----:B------:R-:W-:Y:S01]  /*1e370*/  LDS R154, [R2+0x2700] ;  /* 0x00270000029a7984 */ /* 0x000fe20000000800 */
[----:B-1----:R-:W-:Y:S03]  /*1e380*/  HMMA.1688.F32.TF32 R96, R220, R4, R92 ;  /* 0x00000004dc60723c */ /* 0x002fe6000008105c */
[----:B------:R-:W-:Y:S04]  /*1e390*/  LDS R92, [R2+0x480] ;  /* 0x00048000025c7984 */ /* 0x000fe80000000800 */
[----:B------:R-:W-:Y:S04]  /*1e3a0*/  LDS R94, [R2+0x2480] ;  /* 0x00248000025e7984 */ /* 0x000fe80000000800 */
[----:B------:R-:W-:Y:S04]  /*1e3b0*/  LDS R93, [R3+0x480] ;  /* 0x00048000035d7984 */ /* 0x000fe80000000800 */
[----:B------:R-:W1:Y:S04]  /*1e3c0*/  LDS R95, [R3+0x2480] ;  /* 0x00248000035f7984 */ /* 0x000e680000000800 */
[----:B------:R-:W-:Y:S04]  /*1e3d0*/  LDS R153, [R3+0x700] ;  /* 0x0007000003997984 */ /* 0x000fe80000000800 */
[----:B------:R-:W-:Y:S04]  /*1e3e0*/  LDS R155, [R3+0x2700] ;  /* 0x00270000039b7984 */ /* 0x000fe80000000800 */
[----:B------:R-:W-:Y:S04]  /*1e3f0*/  STL.64 [R1+0x540], R96 ;  /* 0x0005406001007387 */ /* 0x000fe80000100a00 */
[----:B------:R1:W-:Y:S04]  /*1e400*/  STL.64 [R1+0x548], R98 ;  /* 0x0005486201007387 */ /* 0x0003e80000100a00 */
[----:B------:R-:W-:Y:S04]  /*1e410*/  LDS R216, [R2+0x780] ;  /* 0x0007800002d87984 */ /* 0x000fe80000000800 */
[----:B------:R-:W-:Y:S01]  /*1e420*/  LDS R218, [R2+0x2780] ;  /* 0x0027800002da7984 */ /* 0x000fe20000000800 */
[C---:B-1----:R-:W-:Y:S03]  /*1e430*/  HMMA.1688.F32.TF32 R96, R244.reuse, R64, R88 ;  /* 0x00000040f460723c */ /* 0x042fe60000081058 */
[----:B------:R-:W-:Y:S04]  /*1e440*/  LDS R217, [R3+0x780] ;  /* 0x0007800003d97984 */ /* 0x000fe80000000800 */
[----:B------:R-:W-:Y:S01]  /*1e450*/  LDS R219, [R3+0x2780] ;  /* 0x0027800003db7984 */ /* 0x000fe20000000800 */
[C---:B------:R-:W-:Y:S03]  /*1e460*/  HMMA.1688.F32.TF32 R88, R244.reuse, R60, R84 ;  /* 0x0000003cf458723c */ /* 0x040fe60000081054 */
[----:B------:R-:W-:Y:S04]  /*1e470*/  LDS R236, [R2+0x4000] ;  /* 0x0040000002ec7984 */ /* 0x000fe80000000800 */
[----:B------:R-:W-:Y:S01]  /*1e480*/  LDS R238, [R2+0x6000] ;  /* 0x0060000002ee7984 */ /* 0x000fe20000000800 */
[C---:B------:R-:W-:Y:S03]  /*1e490*/  HMMA.1688.F32.TF32 R84, R244.reuse, R56, R80 ;  /* 0x00000038f454723c */ /* 0x040fe60000081050 */
[----:B------:R-:W-:Y:S04]  /*1e4a0*/  LDS R237, [R3+0x4000] ;  /* 0x0040000003ed7984 */ /* 0x000fe80000000800 */
[----:B------:R-:W-:Y:S01]  /*1e4b0*/  LDS R239, [R3+0x6000] ;  /* 0x0060000003ef7984 */ /* 0x000fe20000000800 */
[C---:B------:R-:W-:Y:S08]  /*1e4c0*/  HMMA.1688.F32.TF32 R80, R244.reuse, R52, R76 ;  /* 0x00000034f450723c */ /* 0x040ff0000008104c */
[C---:B------:R-:W-:Y:S08]  /*1e4d0*/  HMMA.1688.F32.TF32 R76, R244.reuse, R48, R72 ;  /* 0x00000030f44c723c */ /* 0x040ff00000081048 */
[C---:B------:R-:W-:Y:S01]  /*1e4e0*/  HMMA.1688.F32.TF32 R72, R244.reuse, R44, R68 ;  /* 0x0000002cf448723c */ /* 0x040fe20000081044 */
[----:B------:R1:W-:Y:S04]  /*1e4f0*/  STL.64 [R1+0x530], R96 ;  /* 0x0005306001007387 */ /* 0x0003e80000100a00 */
[----:B------:R1:W-:Y:S04]  /*1e500*/  STL.64 [R1+0x538], R98 ;  /* 0x0005386201007387 */ /* 0x0003e80000100a00 */
[----:B------:R1:W-:Y:S04]  /*1e510*/  STL.64 [R1+0x520], R88 ;  /* 0x0005205801007387 */ /* 0x0003e80000100a00 */
[----:B------:R1:W-:Y:S04]  /*1e520*/  STL.64 [R1+0x528], R90 ;  /* 0x0005285a01007387 */ /* 0x0003e80000100a00 */
[----:B------:R-:W-:Y:S04]  /*1e530*/  STL.64 [R1+0x510], R84 ;  /* 0x0005105401007387 */ /* 0x000fe80000100a00 */
[----:B------:R-:W-:Y:S04]  /*1e540*/  STL.64 [R1+0x518], R86 ;  /* 0x0005185601007387 */ /* 0x000fe80000100a00 */
[----:B------:R-:W-:Y:S04]  /*1e550*/  STL.64 [R1+0x4a0], R80 ;  /* 0x0004a05001007387 */ /* 0x000fe80000100a00 */
[----:B------:R-:W-:Y:S04]  /*1e560*/  STL.64 [R1+0x4a8], R82 ;  /* 0x0004a85201007387 */ /* 0x000fe80000100a00 */
[----:B------:R-:W-:Y:S04]  /*1e570*/  STL.64 [R1+0x190], R76 ;  /* 0x0001904c01007387 */ /* 0x000fe80000100a00 */
[----:B------:R-:W-:Y:S04]  /*1e580*/  STL.64 [R1+0x198], R78 ;  /* 0x0001984e01007387 */ /* 0x000fe80000100a00 */
[----:B-1----:R-:W2:Y:S04]  /*1e590*/  LDL.LU.64 R96, [R1+0x6d0] ;  /* 0x0006d00001607983 */ /* 0x002ea80000300a00 */
[----:B------:R-:W-:Y:S04]  /*1e5a0*/  STL.64 [R1+0x80], R72 ;  /* 0x0000804801007387 */ /* 0x000fe80000100a00 */
[----:B------:R-:W-:Y:S04]  /*1e5b0*/  STL.64 [R1+0x88], R74 ;  /* 0x0000884a01007387 */ /* 0x000fe80000100a00 */
[----:B------:R-:W2:Y:S01]  /*1e5c0*/  LDL.LU.64 R98, [R1+0x6d8] ;  /* 0x0006d80001627983 */ /* 0x000ea20000300a00 */
[C---:B----4-:R-:W-:Y:S11]  /*1e5d0*/  HMMA.1688.F32.TF32 R68, R244.reuse, R40, R136 ;  /* 0x00000028f444723c */ /* 0x050ff60000081088 */
[----:B------:R-:W-:Y:S11]  /*1e5e0*/  @!UPT UIADD3 URZ, URZ, URZ, URZ ;  /* 0x0000003f3f3ff290 */ /* 0x000ff6000fffe03f */
[----:B------:R-:W-:Y:S01]  /*1e5f0*/  @!UPT UIADD3 URZ, URZ, URZ, URZ ;  /* 0x0000003f3f3ff290 */ /* 0x000fe2000fffe03f */
[----:B------:R-:W-:Y:S04]  /*1e600*/  STL.64 [R1+0x70], R68 ;  /* 0x0000704401007387 */ /* 0x000fe80000100a00 */
[----:B------:R3:W-:Y:S04]  /*1e610*/  STL.64 [R1+0x78], R70 ;  /* 0x0000784601007387 */ /* 0x0007e80000100a00 */
[----:B------:R-:W4:Y:S04]  /*1e620*/  LDL.LU.64 R88, [R1+0x6f0] ;  /* 0x0006f00001587983 */ /* 0x000f280000300a00 */
[----:B------:R-:W4:Y:S01]  /*1e630*/  LDL.LU.64 R90, [R1+0x6f8] ;  /* 0x0006f800015a7983 */ /* 0x000f220000300a00 */
[C---:B---3--:R-:W-:Y:S03]  /*1e640*/  HMMA.1688.F32.TF32 R68, R244.reuse, R36, R132 ;  /* 0x00000024f444723c */ /* 0x048fe60000081084 */
[----:B------:R-:W4:Y:S04]  /*1e650*/  LDL.LU.64 R84, [R1+0x780] ;  /* 0x0007800001547983 */ /* 0x000f280000300a00 */
[----:B------:R-:W4:Y:S11]  /*1e660*/  LDL.LU.64 R86, [R1+0x788] ;  /* 0x0007880001567983 */ /* 0x000f360000300a00 */
[----:B------:R-:W-:Y:S05]  /*1e670*/  @!UPT UIADD3 URZ, URZ, URZ, URZ ;  /* 0x0000003f3f3ff290 */ /* 0x000fea000fffe03f */
[----:B------:R-:W-:Y:S04]  /*1e680*/  STL.64 [R1+0x60], R68 ;  /* 0x0000604401007387 */ /* 0x000fe80000100a00 */
[----:B------:R1:W-:Y:S04]  /*1e690*/  STL.64 [R1+0x68], R70 ;  /* 0x0000684601007387 */ /* 0x0003e80000100a00 */
[----:B------:R-:W4:Y:S04]  /*1e6a0*/  LDL.LU.64 R80, [R1+0x7a0] ;  /* 0x0007a00001507983 */ /* 0x000f280000300a00 */
[----:B------:R-:W4:Y:S01]  /*1e6b0*/  LDL.LU.64 R82, [R1+0x7a8] ;  /* 0x0007a80001527983 */ /* 0x000f220000300a00 */
[C---:B-1----:R-:W-:Y:S08]  /*1e6c0*/  HMMA.1688.F32.TF32 R68, R244.reuse, R32, R128 ;  /* 0x00000020f444723c */ /* 0x042ff00000081080 */
[C---:B------:R-:W-:Y:S11]  /*1e6d0*/  HMMA.1688.F32.TF32 R72, R244.reuse, R28, R124 ;  /* 0x0000001cf448723c */ /* 0x040ff6000008107c */
[----:B------:R-:W-:Y:S04]  /*1e6e0*/  @!UPT UIADD3 URZ, URZ, URZ, URZ ;  /* 0x0000003f3f3ff290 */ /* 0x000fe8000fffe03f */
[----:B------:R-:W-:Y:S04]  /*1e6f0*/  STL.64 [R1+0x50], R68 ;  /* 0x0000504401007387 */ /* 0x000fe80000100a00 */
[----:B------:R1:W-:Y:S02]  /*1e700*/  STL.64 [R1+0x58], R70 ;  /* 0x0000584601007387 */ /* 0x0003e40000100a00 */
[C---:B-1----:R-:W-:Y:S02]  /*1e710*/  HMMA.1688.F32.TF32 R68, R244.reuse, R24, R120 ;  /* 0x00000018f444723c */ /* 0x042fe40000081078 */
[----:B------:R-:W-:Y:S04]  /*1e720*/  STL.64 [R1+0x40], R72 ;  /* 0x0000404801007387 */ /* 0x000fe80000100a00 */
[----:B------:R1:W-:Y:S02]  /*1e730*/  STL.64 [R1+0x48], R74 ;  /* 0x0000484a01007387 */ /* 0x0003e40000100a00 */
[C---:B------:R-:W-:Y:S08]  /*1e740*/  HMMA.1688.F32.TF32 R76, R244.reuse, R20, R116 ;  /* 0x00000014f44c723c */ /* 0x040ff00000081074 */
[C---:B-1----:R-:W-:Y:S07]  /*1e750*/  HMMA.1688.F32.TF32 R72, R244.reuse, R16, R112 ;  /* 0x00000010f448723c */ /* 0x042fee0000081070 */
[----:B------:R-:W-:Y:S01]  /*1e760*/  STL.64 [R1+0x30], R68 ;  /* 0x0000304401007387 */ /* 0x000fe20000100a00 */
[C---:B------:R-:W-:Y:S03]  /*1e770*/  HMMA.1688.F32.TF32 R248, R244.reuse, R8, R104 ;  /* 0x00000008f4f8723c */ /* 0x040fe60000081068 */
[----:B------:R1:W-:Y:S05]  /*1e780*/  STL.64 [R1+0x38], R70 ;  /* 0x0000384601007387 */ /* 0x0003ea0000100a00 */
[C---:B-1----:R-:W-:Y:S01]  /*1e790*/  HMMA.1688.F32.TF32 R68, R244.reuse, R12, R108 ;  /* 0x0000000cf444723c */ /* 0x042fe2000008106c */
[----:B------:R1:W-:Y:S04]  /*1e7a0*/  STL.64 [R1+0x20], R76 ;  /* 0x0000204c01007387 */ /* 0x0003e80000100a00 */
[----:B------:R1:W-:Y:S04]  /*1e7b0*/  STL.64 [R1+0x28], R78 ;  /* 0x0000284e01007387 */ /* 0x0003e80000100a00 */
[----:B------:R1:W-:Y:S04]  /*1e7c0*/  STL.64 [R1+0x10], R72 ;  /* 0x0000104801007387 */ /* 0x0003e80000100a00 */
[----:B------:R1:W-:Y:S04]  /*1e7d0*/  STL.64 [R1+0x18], R74 ;  /* 0x0000184a01007387 */ /* 0x0003e80000100a00 */
[----:B------:R-:W-:Y:S06]  /*1e7e0*/  STL.64 [R1+0x30b0], R250 ;  /* 0x0030b0fa01007387 */ /* 0x000fec0000100a00 */
[----:B------:R1:W-:Y:S04]  /*1e7f0*/  STL.64 [R1], R68 ;  /* 0x0000004401007387 */ /* 0x0003e80000100a00 */
[----:B------:R2:W-:Y:S04]  /*1e800*/  STL.64 [R1+0x8], R70 ;  /* 0x0000084601007387 */ /* 0x0005e80000100a00 */
[----:B------:R-:W-:Y:S04]  /*1e810*/  STL.64 [R1+0x30a8], R248 ;  /* 0x0030a8f801007387 */ /* 0x000fe80000100a00 */
[----:B-1----:R-:W3:Y:S04]  /*1e820*/  LDL.LU.64 R76, [R1+0x7b0] ;  /* 0x0007b000014c7983 */ /* 0x002ee80000300a00 */
[----:B------:R-:W3:Y:S04]  /*1e830*/  LDL.LU.64 R78, [R1+0x7b8] ;  /* 0x0007b800014e7983 */ /* 0x000ee80000300a00 */
[----:B------:R-:W3:Y:S04]  /*1e840*/  LDL.LU.64 R72, [R1+0x7d0] ;  /* 0x0007d00001487983 */ /* 0x000ee80000300a00 */
[----:B------:R-:W3:Y:S01]  /*1e850*/  LDL.LU.64 R74, [R1+0x7d8] ;  /* 0x0007d800014a7983 */ /* 0x000ee20000300a00 */
[----:B--2---:R-:W-:Y:S03]  /*1e860*/  HMMA.1688.F32.TF32 R244, R244, R4, R100 ;  /* 0x00000004f4f4723c */ /* 0x004fe60000081064 */
[----:B------:R-:W2:Y:S04]  /*1e870*/  LDL.LU.64 R68, [R1+0x810] ;  /* 0x0008100001447983 */ /* 0x000ea80000300a00 */
[----:B------:R-:W2:Y:S11]  /*1e880*/  LDL.LU.64 R70, [R1+0x818] ;  /* 0x0008180001467983 */ /* 0x000eb60000300a00 */
[----:B------:R-:W-:Y:S05]  /*1e890*/  @!UPT UIADD3 URZ, URZ, URZ, URZ ;  /* 0x0000003f3f3ff290 */ /* 0x000fea000fffe03f */
[----:B------:R-:W-:Y:S01]  /*1e8a0*/  STL.64 [R1+0x30c0], R246 ;  /* 0x0030c0f601007387 */ /* 0x000fe20000100a00 */
[C---:B------:R-:W-:Y:S03]  /*1e8b0*/  HMMA.1688.F32.TF32 R96, R92.reuse, R64, R96 ;  /* 0x000000405c60723c */ /* 0x040fe60000081060 */
[----:B------:R1:W-:Y:S11]  /*1e8c0*/  STL.64 [R1+0x30b8], R244 ;  /* 0x0030b8f401007387 */ /* 0x0003f60000100a00 */
[----:B------:R-:W-:Y:S09]  /*1e8d0*/  @!UPT UIADD3 URZ, URZ, URZ, URZ ;  /* 0x0000003f3f3ff290 */ /* 0x000ff2000fffe03f */
[----:B------:R-:W-:Y:S04]  /*1e8e0*/  STL.64 [R1+0x180], R96 ;  /* 0x0001806001007387 */ /* 0x000fe80000100a00 */
[----:B------:R-:W-:Y:S01]  /*1e8f0*/  STL.64 [R1+0x188], R98 ;  /* 0x0001886201007387 */ /* 0x000fe20000100a00 */
[C---:B----4-:R-:W-:Y:S08]  /*1e900*/  HMMA.1688.F32.TF32 R88, R92.reuse, R60, R88 ;  /* 0x0000003c5c58723c */ /* 0x050ff00000081058 */
[C---:B------:R-:W-:Y:S11]  /*1e910*/  HMMA.1688.F32.TF32 R84, R92.reuse, R56, R84 ;  /* 0x000000385c54723c */ /* 0x040ff60000081054 */
[----:B------:R-:W-:Y:S04]  /*1e920*/  @!UPT UIADD3 URZ, URZ, URZ, URZ ;  /* 0x0000003f3f3ff290 */ /* 0x000fe8000fffe03f */
[----:B------:R-:W-:Y:S04]  /*1e930*/  STL.64 [R1+0x170], R88 ;  /* 0x0001705801007387 */ /* 0x000fe80000100a00 */
[----:B------:R-:W-:Y:S01]  /*1e940*/  STL.64 [R1+0x178], R90 ;  /* 0x0001785a01007387 */ /* 0x000fe20000100a00 */
[----:B------:R-:W-:Y:S04]  /*1e950*/  HMMA.1688.F32.TF32 R80, R92, R52, R80 ;  /* 0x000000345c50723c */ /* 0x000fe80000081050 */
[----:B-1----:R-:W-:Y:S01]  /*1e960*/  MOV R244, R87 ;  /* 0x0000005700f47202 */ /* 0x002fe20000000f00 */
[----:B------:R-:W-:-:S02]  /*1e970*/  IMAD.MOV.U32 R246, RZ, RZ, R85 ;  /* 0x000000fffff67224 */ /* 0x000fc400078e0055 */
[----:B------:R-:W-:Y:S02]  /*1e980*/  IMAD.MOV.U32 R247, RZ, RZ, R84 ;  /* 0x000000fffff77224 */ /* 0x000fe400078e0054 */
[----:B------:R-:W-:Y:S01]  /*1e990*/  IMAD.MOV.U32 R245, RZ, RZ, R86 ;  /* 0x000000fffff57224 */ /* 0x000fe200078e0056 */
[----:B------:R-:W-:Y:S04]  /*1e9a0*/  STL [R1+0x3114], R244 ;  /* 0x003114f401007387 */ /* 0x000fe80000100800 */
[----:B------:R-:W-:Y:S04]  /*1e9b0*/  STL [R1+0x3110], R246 ;  /* 0x003110f601007387 */ /* 0x000fe80000100800 */
[----:B------:R-:W-:Y:S04]  /*1e9c0*/  STL [R1+0x310c], R247 ;  /* 0x00310cf701007387 */ /* 0x000fe80000100800 */
[----:B------:R1:W-:Y:S04]  /*1e9d0*/  STL [R1+0x3108], R245 ;  /* 0x003108f501007387 */ /* 0x0003e80000100800 */
[----:B------:R-:W4:Y:S04]  /*1e9e0*/  LDL.LU.64 R84, [R1+0x860] ;  /* 0x0008600001547983 */ /* 0x000f280000300a00 */
[----:B------:R-:W4:Y:S01]  /*1e9f0*/  LDL.LU.64 R86, [R1+0x868] ;  /* 0x0008680001567983 */ /* 0x000f220000300a00 */
[----:B------:R-:W-:-:S02]  /*1ea00*/  IMAD.MOV.U32 R251, RZ, RZ, R80 ;  /* 0x000000fffffb7224 */ /* 0x000fc400078e0050 */
[----:B------:R-:W-:Y:S02]  /*1ea10*/  IMAD.MOV.U32 R250, RZ, RZ, R81 ;  /* 0x000000fffffa7224 */ /* 0x000fe400078e0051 */
[----:B------:R-:W-:Y:S01]  /*1ea20*/  IMAD.MOV.U32 R249, RZ, RZ, R82 ;  /* 0x000000fffff97224 */ /* 0x000fe200078e0052 */
[----:B------:R-:W4:Y:S01]  /*1ea30*/  LDL.LU.64 R80, [R1+0x8e0] ;  /* 0x0008e00001507983 */ /* 0x000f220000300a00 */
[----:B------:R-:W-:-:S03]  /*1ea40*/  IMAD.MOV.U32 R248, RZ, RZ, R83 ;  /* 0x000000fffff87224 */ /* 0x000fc600078e0053 */
[----:B------:R-:W4:Y:S04]  /*1ea50*/  LDL.LU.64 R82, [R1+0x8e8] ;  /* 0x0008e80001527983 */ /* 0x000f280000300a00 */
[----:B------:R-:W-:Y:S04]  /*1ea60*/  STL [R1+0x3124], R248 ;  /* 0x003124f801007387 */ /* 0x000fe80000100800 */
[----:B------:R-:W-:Y:S04]  /*1ea70*/  STL [R1+0x3120], R249 ;  /* 0x003120f901007387 */ /* 0x000fe80000100800 */
[----:B------:R-:W-:Y:S04]  /*1ea80*/  STL [R1+0x311c], R250 ;  /* 0x00311cfa01007387 */ /* 0x000fe80000100800 */
[----:B------:R-:W-:Y:S01]  /*1ea90*/  STL [R1+0x3118], R251 ;  /* 0x003118fb01007387 */ /* 0x000fe20000100800 */
[C---:B---3--:R-:W-:Y:S08]  /*1eaa0*/  HMMA.1688.F32.TF32 R76, R92.reuse, R48, R76 ;  /* 0x000000305c4c723c */ /* 0x048ff0000008104c */
[C---:B------:R-:W-:Y:S11]  /*1eab0*/  HMMA.1688.F32.TF32 R72, R92.reuse, R44, R72 ;  /* 0x0000002c5c48723c */ /* 0x040ff60000081048 */
[----:B------:R-:W-:Y:S05]  /*1eac0*/  @!UPT UIADD3 URZ, URZ, URZ, URZ ;  /* 0x0000003f3f3ff290 */ /* 0x000fea000fffe03f */
[----:B-1----:R-:W-:Y:S02]  /*1ead0*/  IMAD.MOV.U32 R245, RZ, RZ, R77 ;  /* 0x000000fffff57224 */ /* 0x002fe400078e004d */
[----:B------:R-:W-:Y:S01]  /*1eae0*/  IMAD.MOV.U32 R247, RZ, RZ, R76 ;  /* 0x000000fffff77224 */ /* 0x000fe200078e004c */
[----:B------:R1:W-:Y:S04]  /*1eaf0*/  STL.64 [R1+0x148], R78 ;  /* 0x0001484e01007387 */ /* 0x0003e80000100a00 */
[----:B------:R-:W-:Y:S04]  /*1eb00*/  STL [R1+0x312c], R245 ;  /* 0x00312cf501007387 */ /* 0x000fe80000100800 */
[----:B------:R-:W-:Y:S04]  /*1eb10*/  STL [R1+0x3128], R247 ;  /* 0x003128f701007387 */ /* 0x000fe80000100800 */
[----:B------:R3:W-:Y:S04]  /*1eb20*/  STL.64 [R1+0x130], R72 ;  /* 0x0001304801007387 */ /* 0x0007e80000100a00 */
[----:B------:R2:W-:Y:S04]  /*1eb30*/  STL.64 [R1+0x138], R74 ;  /* 0x0001384a01007387 */ /* 0x0005e80000100a00 */
[----:B------:R-:W4:Y:S04]  /*1eb40*/  LDL.LU.64 R76, [R1+0x900] ;  /* 0x00090000014c7983 */ /* 0x000f280000300a00 */
[----:B-1----:R-:W4:Y:S04]  /*1eb50*/  LDL.LU.64 R78, [R1+0x908] ;  /* 0x00090800014e7983 */ /* 0x002f280000300a00 */
[----:B---3--:R-:W3:Y:S04]  /*1eb60*/  LDL.LU.64 R72, [R1+0x910] ;  /* 0x0009100001487983 */ /* 0x008ee80000300a00 */
[----:B--2---:R-:W3:Y:S01]  /*1eb70*/  LDL.LU.64 R74, [R1+0x918] ;  /* 0x00091800014a7983 */ /* 0x004ee20000300a00 */
[C---:B------:R-:W-:Y:S11]  /*1eb80*/  HMMA.1688.F32.TF32 R68, R92.reuse, R40, R68 ;  /* 0x000000285c44723c */ /* 0x040ff60000081044 */
[----:B------:R-:W-:Y:S11]  /*1eb90*/  @!UPT UIADD3 URZ, URZ, URZ, URZ ;  /* 0x0000003f3f3ff290 */ /* 0x000ff6000fffe03f */
[----:B------:R-:W-:Y:S02]  /*1eba0*/  @!UPT UIADD3 URZ, URZ, URZ, URZ ;  /* 0x0000003f3f3ff290 */ /* 0x000fe4000fffe03f */
[----:B------:R-:W-:Y:S01]  /*1ebb0*/  IMAD.MOV.U32 R246, RZ, RZ, R71 ;  /* 0x000000fffff67224 */ /* 0x000fe200078e0047 */
[----:B------:R-:W-:Y:S01]  /*1ebc0*/  MOV R250, R68 ;  /* 0x0000004400fa7202 */ /* 0x000fe20000000f00 */
[----:B------:R-:W-:Y:S02]  /*1ebd0*/  IMAD.MOV.U32 R244, RZ, RZ, R70 ;  /* 0x000000fffff47224 */ /* 0x000fe400078e0046 */
[----:B------:R-:W-:Y:S02]  /*1ebe0*/  IMAD.MOV.U32 R251, RZ, RZ, R69 ;  /* 0x000000fffffb7224 */ /* 0x000fe400078e0045 */
[----:B------:R-:W2:Y:S04]  /*1ebf0*/  LDL.LU.64 R68, [R1+0x940] ;  /* 0x0009400001447983 */ /* 0x000ea80000300a00 */
[----:B------:R-:W2:Y:S04]  /*1ec00*/  LDL.LU.64 R70, [R1+0x948] ;  /* 0x0009480001467983 */ /* 0x000ea80000300a00 */
[----:B------:R1:W-:Y:S04]  /*1ec10*/  STL [R1+0x313c], R246 ;  /* 0x00313cf601007387 */ /* 0x0003e80000100800 */
[----:B------:R1:W-:Y:S04]  /*1ec20*/  STL [R1+0x3138], R244 ;  /* 0x003138f401007387 */ /* 0x0003e80000100800 */
[----:B------:R1:W-:Y:S04]  /*1ec30*/  STL [R1+0x3134], R250 ;  /* 0x003134fa01007387 */ /* 0x0003e80000100800 */
[----:B------:R1:W-:Y:S01]  /*1ec40*/  STL [R1+0x3130], R251 ;  /* 0x003130fb01007387 */ /* 0x0003e20000100800 */
[C---:B----4-:R-:W-:Y:S08]  /*1ec50*/  HMMA.1688.F32.TF32 R84, R92.reuse, R36, R84 ;  /* 0x000000245c54723c */ /* 0x050ff00000081054 */
[----:B------:R-:W-:Y:S11]  /*1ec60*/  HMMA.1688.F32.TF32 R80, R92, R32, R80 ;  /* 0x000000205c50723c */ /* 0x000ff60000081050 */
[----:B------:R-:W-:Y:S05]  /*1ec70*/  @!UPT UIADD3 URZ, URZ, URZ, URZ ;  /* 0x0000003f3f3ff290 */ /* 0x000fea000fffe03f */
[----:B------:R-:W-:Y:S01]  /*1ec80*/  MOV R249, R87 ;  /* 0x0000005700f97202 */ /* 0x000fe20000000f00 */
[----:B------:R-:W-:Y:S02]  /*1ec90*/  IMAD.MOV.U32 R248, RZ, RZ, R86 ;  /* 0x000000fffff87224 */ /* 0x000fe400078e0056 */
[----:B------:R-:W-:Y:S02]  /*1eca0*/  IMAD.MOV.U32 R245, RZ, RZ, R84 ;  /* 0x000000fffff57224 */ /* 0x000fe400078e0054 */
[----:B------:R-:W-:Y:S01]  /*1ecb0*/  IMAD.MOV.U32 R247, RZ, RZ, R85 ;  /* 0x000000fffff77224 */ /* 0x000fe200078e0055 */
[----:B------:R-:W-:Y:S04]  /*1ecc0*/  STL [R1+0x314c], R249 ;  /* 0x00314cf901007387 */ /* 0x000fe80000100800 */
[----:B------:R-:W-:Y:S01]  /*1ecd0*/  STL [R1+0x3148], R248 ;  /* 0x003148f801007387 */ /* 0x000fe20000100800 */
[----:B-1----:R-:W-:-:S02]  /*1ece0*/  IMAD.MOV.U32 R246, RZ, RZ, R80 ;  /* 0x000000fffff67224 */ /* 0x002fc400078e0050 */
[----:B------:R-:W-:Y:S01]  /*1ecf0*/  IMAD.MOV.U32 R244, RZ, RZ, R81 ;  /* 0x000000fffff47224 */ /* 0x000fe200078e0051 */
[----:B------:R-:W-:Y:S01]  /*1ed00*/  STL [R1+0x3144], R245 ;  /* 0x003144f501007387 */ /* 0x000fe20000100800 */
[----:B------:R-:W-:Y:S02]  /*1ed10*/  IMAD.MOV.U32 R250, RZ, RZ, R82 ;  /* 0x000000fffffa7224 */ /* 0x000fe400078e0052 */
[----:B------:R-:W-:Y:S01]  /*1ed20*/  IMAD.MOV.U32 R251, RZ, RZ, R83 ;  /* 0x000000fffffb7224 */ /* 0x000fe200078e0053 */
[----:B------:R1:W-:Y:S04]  /*1ed30*/  STL [R1+0x3140], R247 ;  /* 0x003140f701007387 */ /* 0x0003e80000100800 */
[----:B------:R-:W4:Y:S04]  /*1ed40*/  LDL.LU.64 R80, [R1+0x970] ;  /* 0x0009700001507983 */ /* 0x000f280000300a00 */
[----:B------:R-:W4:Y:S04]  /*1ed50*/  LDL.LU.64 R82, [R1+0x978] ;  /* 0x0009780001527983 */ /* 0x000f280000300a00 */
[----:B------:R-:W-:Y:S04]  /*1ed60*/  STL [R1+0x315c], R251 ;  /* 0x00315cfb01007387 */ /* 0x000fe80000100800 */
[----:B------:R-:W-:Y:S04]  /*1ed70*/  STL [R1+0x3158], R250 ;  /* 0x003158fa01007387 */ /* 0x000fe80000100800 */
[----:B------:R-:W-:Y:S04]  /*1ed80*/  STL [R1+0x3154], R246 ;  /* 0x003154f601007387 */ /* 0x000fe80000100800 */
[----:B------:R-:W-:Y:S01]  /*1ed90*/  STL [R1+0x3150], R244 ;  /* 0x003150f401007387 */ /* 0x000fe20000100800 */
[C---:B------:R-:W-:Y:S08]  /*1eda0*/  HMMA.1688.F32.TF32 R76, R92.reuse, R28, R76 ;  /* 0x0000001c5c4c723c */ /* 0x040ff0000008104c */
[----:B---3--:R-:W-:Y:S11]  /*1edb0*/  HMMA.1688.F32.TF32 R72, R92, R24, R72 ;  /* 0x000000185c48723c */ /* 0x008ff60000081048 */
[----:B------:R-:W-:Y:S04]  /*1edc0*/  @!UPT UIADD3 URZ, URZ, URZ, URZ ;  /* 0x0000003f3f3ff290 */ /* 0x000fe8000fffe03f */
[----:B------:R3:W-:Y:S04]  /*1edd0*/  STL.64 [R1+0xf0], R76 ;  /* 0x0000f04c01007387 */ /* 0x0007e80000100a00 */
[----:B------:R2:W-:Y:S05]  /*1ede0*/  STL.64 [R1+0xf8], R78 ;  /* 0x0000f84e01007387 */ /* 0x0005ea0000100a00 */
[----:B-1----:R-:W-:Y:S01]  /*1edf0*/  IMAD.MOV.U32 R247, RZ, RZ, R75 ;  /* 0x000000fffff77224 */ /* 0x002fe200078e004b */
[----:B------:R-:W-:Y:S01]  /*1ee00*/  MOV R245, R74 ;  /* 0x0000004a00f57202 */ /* 0x000fe20000000f00 */
[----:B------:R-:W-:-:S02]  /*1ee10*/  IMAD.MOV.U32 R249, RZ, RZ, R72 ;  /* 0x000000fffff97224 */ /* 0x000fc400078e0048 */
[----:B------:R-:W-:Y:S01]  /*1ee20*/  IMAD.MOV.U32 R248, RZ, RZ, R73 ;  /* 0x000000fffff87224 */ /* 0x000fe200078e0049 */
[----:B------:R1:W-:Y:S04]  /*1ee30*/  STL [R1+0x316c], R247 ;  /* 0x00316cf701007387 */ /* 0x0003e80000100800 */
[----:B------:R1:W-:Y:S04]  /*1ee40*/  STL [R1+0x3168], R245 ;  /* 0x003168f501007387 */ /* 0x0003e80000100800 */
[----:B------:R1:W-:Y:S04]  /*1ee50*/  STL [R1+0x3164], R249 ;  /* 0x003164f901007387 */ /* 0x0003e80000100800 */
[----:B------:R1:W-:Y:S04]  /*1ee60*/  STL [R1+0x3160], R248 ;  /* 0x003160f801007387 */ /* 0x0003e80000100800 */
[----:B---3--:R-:W3:Y:S04]  /*1ee70*/  LDL.LU.64 R76, [R1+0x990] ;  /* 0x00099000014c7983 */ /* 0x008ee80000300a00 */
[----:B--2---:R-:W3:Y:S04]  /*1ee80*/  LDL.LU.64 R78, [R1+0x998] ;  /* 0x00099800014e7983 */ /* 0x004ee80000300a00 */
        /* <DEDUP_REMOVED lines=10> */
[----:B----4-:R-:W-:Y:S11]  /*1ef30*/  HMMA.1688.F32.TF32 R80, R92, R16, R80 ;  /* 0x000000105c50723c */ /* 0x010ff60000081050 */
[----:B------:R-:W-:Y:S11]  /*1ef40*/  @!UPT UIADD3 URZ, URZ, URZ, URZ ;  /* 0x0000003f3f3ff290 */ /* 0x000ff6000fffe03f */
[----:B------:R-:W-:Y:S02]  /*1ef50*/  @!UPT UIADD3 URZ, URZ, URZ, URZ ;  /* 0x0000003f3f3ff290 */ /* 0x000fe4000fffe03f */
[----:B-1----:R-:W-:Y:S01]  /*1ef60*/  IMAD.MOV.U32 R247, RZ, RZ, R80 ;  /* 0x000000fffff77224 */ /* 0x002fe200078e0050 */
[----:B------:R-:W-:Y:S01]  /*1ef70*/  MOV R245, R81 ;  /* 0x0000005100f57202 */ /* 0x000fe20000000f00 */
[----:B------:R-:W-:Y:S01]  /*1ef80*/  IMAD.MOV.U32 R249, RZ, RZ, R82 ;  /* 0x000000fffff97224 */ /* 0x000fe200078e0052 */
[----:B------:R-:W4:Y:S01]  /*1ef90*/  LDL.LU.64 R80, [R1+0x9f0] ;  /* 0x0009f00001507983 */ /* 0x000f220000300a00 */
[----:B------:R-:W-:-:S03]  /*1efa0*/  IMAD.MOV.U32 R248, RZ, RZ, R83 ;  /* 0x000000fffff87224 */ /* 0x000fc600078e0053 */
[----:B------:R-:W4:Y:S04]  /*1efb0*/  LDL.LU.64 R82, [R1+0x9f8] ;  /* 0x0009f80001527983 */ /* 0x000f280000300a00 */
[----:B------:R-:W4:Y:S04]  /*1efc0*/  LDL.LU.64 R100, [R1+0xa00] ;  /* 0x000a000001647983 */ /* 0x000f280000300a00 */
[----:B------:R-:W4:Y:S04]  /*1efd0*/  LDL.LU.64 R102, [R1+0xa08] ;  /* 0x000a080001667983 */ /* 0x000f280000300a00 */
[----:B------:R-:W4:Y:S04]  /*1efe0*/  LDL.LU.64 R96, [R1+0xa20] ;  /* 0x000a200001607983 */ /* 0x000f280000300a00 */
[----:B------:R-:W4:Y:S01]  /*1eff0*/  LDL.LU.64 R98, [R1+0xa28] ;  /* 0x000a280001627983 */ /* 0x000f220000300a00 */
[C---:B------:R-:W-:Y:S11]  /*1f000*/  HMMA.1688.F32.TF32 R68, R92.reuse, R20, R68 ;  /* 0x000000145c44723c */ /* 0x040ff60000081044 */
[----:B------:R-:W-:Y:S11]  /*1f010*/  @!UPT UIADD3 URZ, URZ, URZ, URZ ;  /* 0x0000003f3f3ff290 */ /* 0x000ff6000fffe03f */
[----:B------:R-:W-:Y:S02]  /*1f020*/  @!UPT UIADD3 URZ, URZ, URZ, URZ ;  /* 0x0000003f3f3ff290 */ /* 0x000fe4000fffe03f */
[----:B------:R-:W-:Y:S02]  /*1f030*/  IMAD.MOV.U32 R251, RZ, RZ, R68 ;  /* 0x000000fffffb7224 */ /* 0x000fe400078e0044 */
[----:B------:R-:W-:Y:S01]  /*1f040*/  IMAD.MOV.U32 R250, RZ, RZ, R69 ;  /* 0x000000fffffa7224 */ /* 0x000fe200078e0045 */
[----:B------:R-:W-:Y:S01]  /*1f050*/  LDS R68, [R2+0x500] ;  /* 0x0005000002447984 */ /* 0x000fe20000000800 */
[----:B------:R-:W-:Y:S02]  /*1f060*/  IMAD.MOV.U32 R246, RZ, RZ, R70 ;  /* 0x000000fffff67224 */ /* 0x000fe400078e0046 */
[----:B------:R-:W-:Y:S01]  /*1f070*/  IMAD.MOV.U32 R244, RZ, RZ, R71 ;  /* 0x000000fffff47224 */ /* 0x000fe200078e0047 */
[----:B------:R-:W-:Y:S04]  /*1f080*/  STL.64 [R1+0x3188], R250 ;  /* 0x003188fa01007387 */ /* 0x000fe80000100a00 */
[----:B------:R-:W-:Y:S04]  /*1f090*/  STL.64 [R1+0x3180], R248 ;  /* 0x003180f801007387 */ /* 0x000fe80000100a00 */
[----:B------:R-:W-:Y:S04]  /*1f0a0*/  STL.64 [R1+0x3178], R246 ;  /* 0x003178f601007387 */ /* 0x000fe80000100a00 */
[----:B------:R-:W-:Y:S04]  /*1f0b0*/  STL.64 [R1+0x3170], R244 ;  /* 0x003170f401007387 */ /* 0x000fe80000100a00 */
[----:B------:R-:W-:Y:S04]  /*1f0c0*/  LDS R70, [R2+0x2500] ;  /* 0x0025000002467984 */ /* 0x000fe80000000800 */
[----:B------:R-:W-:Y:S04]  /*1f0d0*/  LDS R69, [R3+0x500] ;  /* 0x0005000003457984 */ /* 0x000fe80000000800 */
[----:B------:R-:W1:Y:S01]  /*1f0e0*/  LDS R71, [R3+0x2500] ;  /* 0x0025000003477984 */ /* 0x000e620000000800 */
[C---:B---3--:R-:W-:Y:S03]  /*1f0f0*/  HMMA.1688.F32.TF32 R112, R92.reuse, R12, R76 ;  /* 0x0000000c5c70723c */ /* 0x048fe6000008104c */
[----:B------:R-:W3:Y:S04]  /*1f100*/  LDL.LU.64 R76, [R1+0xa30] ;  /* 0x000a3000014c7983 */ /* 0x000ee80000300a00 */
[----:B------:R-:W3:Y:S01]  /*1f110*/  LDL.LU.64 R78, [R1+0xa38] ;  /* 0x000a3800014e7983 */ /* 0x000ee20000300a00 */
[C---:B--2---:R-:W-:Y:S11]  /*1f120*/  HMMA.1688.F32.TF32 R108, R92.reuse, R8, R108 ;  /* 0x000000085c6c723c */ /* 0x044ff6000008106c */
[----:B------:R-:W-:Y:S04]  /*1f130*/  @!UPT UIADD3 URZ, URZ, URZ, URZ ;  /* 0x0000003f3f3ff290 */ /* 0x000fe8000fffe03f */
[----:B------:R2:W-:Y:S04]  /*1f140*/  STL.64 [R1+0xb0], R112 ;  /* 0x0000b07001007387 */ /* 0x0005e80000100a00 */
[----:B------:R1:W-:Y:S04]  /*1f150*/  STL.64 [R1+0xb8], R114 ;  /* 0x0000b87201007387 */ /* 0x0003e80000100a00 */
[----:B--2---:R-:W2:Y:S04]  /*1f160*/  LDL.LU.64 R112, [R1+0xa60] ;  /* 0x000a600001707983 */ /* 0x004ea80000300a00 */
[----:B-1----:R-:W2:Y:S01]  /*1f170*/  LDL.LU.64 R114, [R1+0xa68] ;  /* 0x000a680001727983 */ /* 0x002ea20000300a00 */
[----:B------:R-:W-:Y:S03]  /*1f180*/  HMMA.1688.F32.TF32 R72, R92, R4, R72 ;  /* 0x000000045c48723c */ /* 0x000fe60000081048 */
[----:B------:R1:W-:Y:S04]  /*1f190*/  STL.64 [R1+0xa0], R108 ;  /* 0x0000a06c01007387 */ /* 0x0003e80000100a00 */
[----:B------:R1:W-:Y:S04]  /*1f1a0*/  STL.64 [R1+0xa8], R110 ;  /* 0x0000a86e01007387 */ /* 0x0003e80000100a00 */
[----:B-1----:R-:W2:Y:S04]  /*1f1b0*/  LDL.LU.64 R108, [R1+0xa70] ;  /* 0x000a7000016c7983 */ /* 0x002ea80000300a00 */
[----:B------:R-:W2:Y:S01]  /*1f1c0*/  LDL.LU.64 R110, [R1+0xa78] ;  /* 0x000a7800016e7983 */ /* 0x000ea20000300a00 */
[C---:B------:R-:W-:Y:S07]  /*1f1d0*/  HMMA.1688.F32.TF32 R92, R68.reuse, R64, R104 ;  /* 0x00000040445c723c */ /* 0x040fee0000081068 */
[----:B------:R-:W-:Y:S04]  /*1f1e0*/  STL.64 [R1+0x90], R72 ;  /* 0x0000904801007387 */ /* 0x000fe80000100a00 */
[----:B------:R-:W-:Y:S04]  /*1f1f0*/  STL.64 [R1+0x98], R74 ;  /* 0x0000984a01007387 */ /* 0x000fe80000100a00 */
[----:B------:R-:W2:Y:S04]  /*1f200*/  LDL.LU.64 R104, [R1+0xaa0] ;  /* 0x000aa00001687983 */ /* 0x000ea80000300a00 */
[----:B------:R-:W2:Y:S04]  /*1f210*/  LDL.LU.64 R106, [R1+0xaa8] ;  /* 0x000aa800016a7983 */ /* 0x000ea80000300a00 */
[----:B------:R-:W-:Y:S04]  /*1f220*/  LDS R72, [R2+0x580] ;  /* 0x0005800002487984 */ /* 0x000fe80000000800 */
[----:B------:R-:W-:Y:S04]  /*1f230*/  STL.64 [R1+0x490], R92 ;  /* 0x0004905c01007387 */ /* 0x000fe80000100a00 */
[----:B------:R1:W-:Y:S04]  /*1f240*/  STL.64 [R1+0x498], R94 ;  /* 0x0004985e01007387 */ /* 0x0003e80000100a00 */
[----:B------:R-:W-:Y:S04]  /*1f250*/  LDS R74, [R2+0x2580] ;  /* 0x00258000024a7984 */ /* 0x000fe80000000800 */
[----:B------:R-:W-:Y:S01]  /*1f260*/  LDS R73, [R3+0x580] ;  /* 0x0005800003497984 */ /* 0x000fe20000000800 */
[C---:B-1----:R-:W-:Y:S03]  /*1f270*/  HMMA.1688.F32.TF32 R92, R68.reuse, R60, R88 ;  /* 0x0000003c445c723c */ /* 0x042fe60000081058 */
[----:B------:R-:W2:Y:S04]  /*1f280*/  LDL.LU.64 R88, [R1+0xab0] ;  /* 0x000ab00001587983 */ /* 0x000ea80000300a00 */
[----:B------:R-:W2:Y:S04]  /*1f290*/  LDL.LU.64 R90, [R1+0xab8] ;  /* 0x000ab800015a7983 */ /* 0x000ea80000300a00 */
[----:B------:R-:W1:Y:S11]  /*1f2a0*/  LDS R75, [R3+0x2580] ;  /* 0x00258000034b7984 */ /* 0x000e760000000800 */
[----:B------:R-:W-:Y:S01]  /*1f2b0*/  @!UPT UIADD3 URZ, URZ, URZ, URZ ;  /* 0x0000003f3f3ff290 */ /* 0x000fe2000fffe03f */
[----:B------:R-:W-:Y:S04]  /*1f2c0*/  STL.64 [R1+0x2a0], R92 ;  /* 0x0002a05c01007387 */ /* 0x000fe80000100a00 */
[----:B------:R1:W-:Y:S02]  /*1f2d0*/  STL.64 [R1+0x2a8], R94 ;  /* 0x0002a85e01007387 */ /* 0x0003e40000100a00 */
[C---:B-1----:R-:W-:Y:S02]  /*1f2e0*/  HMMA.1688.F32.TF32 R92, R68.reuse, R56, R84 ;  /* 0x00000038445c723c */ /* 0x042fe40000081054 */
[----:B------:R-:W2:Y:S04]  /*1f2f0*/  LDL.LU.64 R84, [R1+0xef0] ;  /* 0x000ef00001547983 */ /* 0x000ea80000300a00 */
[----:B------:R-:W2:Y:S11]  /*1f300*/  LDL.LU.64 R86, [R1+0xef8] ;  /* 0x000ef80001567983 */ /* 0x000eb60000300a00 */
[----:B------:R-:W-:Y:S06]  /*1f310*/  @!UPT UIADD3 URZ, URZ, URZ, URZ ;  /* 0x0000003f3f3ff290 */ /* 0x000fec000fffe03f */
[----:B------:R-:W-:Y:S04]  /*1f320*/  STL.64 [R1+0x270], R92 ;  /* 0x0002705c01007387 */ /* 0x000fe80000100a00 */
[----:B------:R4:W-:Y:S02]  /*1f330*/  STL.64 [R1+0x278], R94 ;  /* 0x0002785e01007387 */ /* 0x0009e40000100a00 */
[C---:B----4-:R-:W-:Y:S02]  /*1f340*/  HMMA.1688.F32.TF32 R92, R68.reuse, R52, R80 ;  /* 0x00000034445c723c */ /* 0x050fe40000081050 */
[----:B------:R-:W4:Y:S04]  /*1f350*/  LDL.LU.64 R80, [R1+0xee0] ;  /* 0x000ee00001507983 */ /* 0x000f280000300a00 */
[----:B------:R-:W4:Y:S11]  /*1f360*/  LDL.LU.64 R82, [R1+0xee8] ;  /* 0x000ee80001527983 */ /* 0x000f360000300a00 */
[----:B------:R-:W-:Y:S06]  /*1f370*/  @!UPT UIADD3 URZ, URZ, URZ, URZ ;  /* 0x0000003f3f3ff290 */ /* 0x000fec000fffe03f */
[----:B------:R-:W-:Y:S04]  /*1f380*/  STL.64 [R1+0x260], R92 ;  /* 0x0002605c01007387 */ /* 0x000fe80000100a00 */
[----:B------:R1:W-:Y:S02]  /*1f390*/  STL.64 [R1+0x268], R94 ;  /* 0x0002685e01007387 */ /* 0x0003e40000100a00 */
[C---:B-1----:R-:W-:Y:S02]  /*1f3a0*/  HMMA.1688.F32.TF32 R92, R68.reuse, R48, R100 ;  /* 0x00000030445c723c */ /* 0x042fe40000081064 */
        /* <DEDUP_REMOVED lines=11> */
[C---:B---3--:R-:W-:Y:S02]  /*1f460*/  HMMA.1688.F32.TF32 R92, R68.reuse, R40, R76 ;  /* 0x00000028445c723c */ /* 0x048fe4000008104c */
[----:B------:R-:W3:Y:S04]  /*1f470*/  LDL.LU.64 R76, [R1+0xaf0] ;  /* 0x000af000014c7983 */ /* 0x000ee80000300a00 */
[----:B------:R-:W3:Y:S11]  /*1f480*/  LDL.LU.64 R78, [R1+0xaf8] ;  /* 0x000af800014e7983 */ /* 0x000ef60000300a00 */
[----:B------:R-:W-:Y:S06]  /*1f490*/  @!UPT UIADD3 URZ, URZ, URZ, URZ ;  /* 0x0000003f3f3ff290 */ /* 0x000fec000fffe03f */
[----:B------:R1:W-:Y:S04]  /*1f4a0*/  STL.64 [R1+0x230], R92 ;  /* 0x0002305c01007387 */ /* 0x0003e80000100a00 */
[----:B------:R2:W-:Y:S04]  /*1f4b0*/  STL.64 [R1+0x238], R94 ;  /* 0x0002385e01007387 */ /* 0x0005e80000100a00 */
[----:B-1----:R-:W3:Y:S04]  /*1f4c0*/  LDL.LU.64 R92, [R1+0xb20] ;  /* 0x000b2000015c7983 */ /* 0x002ee80000300a00 */
[----:B--2---:R-:W2:Y:S01]  /*1f4d0*/  LDL.LU.64 R94, [R1+0xb28] ;  /* 0x000b2800015e7983 */ /* 0x004ea20000300a00 */
[C---:B------:R-:W-:Y:S08]  /*1f4e0*/  HMMA.1688.F32.TF32 R112, R68.reuse, R36, R112 ;  /* 0x000000244470723c */ /* 0x040ff00000081070 */
[C---:B------:R-:W-:Y:S11]  /*1f4f0*/  HMMA.1688.F32.TF32 R108, R68.reuse, R32, R108 ;  /* 0x00000020446c723c */ /* 0x040ff6000008106c */
[----:B------:R-:W-:Y:S04]  /*1f500*/  @!UPT UIADD3 URZ, URZ, URZ, URZ ;  /* 0x0000003f3f3ff290 */ /* 0x000fe8000fffe03f */
[----:B------:R1:W-:Y:S04]  /*1f510*/  STL.64 [R1+0x220], R112 ;  /* 0x0002207001007387 */ /* 0x0003e80000100a00 */
[----:B------:R1:W-:Y:S04]  /*1f520*/  STL.64 [R1+0x228], R114 ;  /* 0x0002287201007387 */ /* 0x0003e80000100a00 */
[----:B-1----:R-:W2:Y:S04]  /*1f530*/  LDL.LU.64 R112, [R1+0xb30] ;  /* 0x000b300001707983 */ /* 0x002ea80000300a00 */
[----:B------:R-:W2:Y:S01]  /*1f540*/  LDL.LU.64 R114, [R1+0xb38] ;  /* 0x000b380001727983 */ /* 0x000ea20000300a00 */
[C---:B------:R-:W-:Y:S03]  /*1f550*/  HMMA.1688.F32.TF32 R104, R68.reuse, R28, R104 ;  /* 0x0000001c4468723c */ /* 0x040fe60000081068 */
[----:B------:R1:W-:Y:S04]  /*1f560*/  STL.64 [R1+0x210], R108 ;  /* 0x0002106c01007387 */ /* 0x0003e80000100a00 */
[----:B------:R1:W-:Y:S04]  /*1f570*/  STL.64 [R1+0x218], R110 ;  /* 0x0002186e01007387 */ /* 0x0003e80000100a00 */
[----:B-1----:R-:W2:Y:S04]  /*1f580*/  LDL.LU.64 R108, [R1+0xb40] ;  /* 0x000b4000016c7983 */ /* 0x002ea80000300a00 */
[----:B------:R-:W2:Y:S08]  /*1f590*/  LDL.LU.64 R110, [R1+0xb48] ;  /* 0x000b4800016e7983 */ /* 0x000eb00000300a00 */
        /* <DEDUP_REMOVED lines=16> */
[----:B------:R-:W4:Y:S02]  /*1f6a0*/  LDL.LU.64 R82, [R1+0xbc8] ;  /* 0x000bc80001527983 */ /* 0x000f240000300a00 */
[C---:B------:R-:W-:Y:S11]  /*1f6b0*/  HMMA.1688.F32.TF32 R100, R68.reuse, R12, R100 ;  /* 0x0000000c4464723c */ /* 0x040ff60000081064 */
[----:B------:R-:W-:Y:S04]  /*1f6c0*/  @!UPT UIADD3 URZ, URZ, URZ, URZ ;  /* 0x0000003f3f3ff290 */ /* 0x000fe8000fffe03f */
[----:B------:R1:W-:Y:S04]  /*1f6d0*/  STL.64 [R1+0x1d0], R104 ;  /* 0x0001d06801007387 */ /* 0x0003e80000100a00 */
[----:B------:R1:W-:Y:S04]  /*1f6e0*/  STL.64 [R1+0x1d8], R106 ;  /* 0x0001d86a01007387 */ /* 0x0003e80000100a00 */
[----:B-1----:R-:W4:Y:S04]  /*1f6f0*/  LDL.LU.64 R104, [R1+0xbd0] ;  /* 0x000bd00001687983 */ /* 0x002f280000300a00 */
[----:B------:R-:W4:Y:S01]  /*1f700*/  LDL.LU.64 R106, [R1+0xbd8] ;  /* 0x000bd800016a7983 */ /* 0x000f220000300a00 */
[C---:B------:R-:W-:Y:S03]  /*1f710*/  HMMA.1688.F32.TF32 R96, R68.reuse, R8, R96 ;  /* 0x000000084460723c */ /* 0x040fe60000081060 */
[----:B------:R1:W-:Y:S04]  /*1f720*/  STL.64 [R1+0x1c0], R100 ;  /* 0x0001c06401007387 */ /* 0x0003e80000100a00 */
[----:B------:R1:W-:Y:S04]  /*1f730*/  STL.64 [R1+0x1c8], R102 ;  /* 0x0001c86601007387 */ /* 0x0003e80000100a00 */
[----:B-1----:R-:W4:Y:S04]  /*1f740*/  LDL.LU.64 R100, [R1+0xc60] ;  /* 0x000c600001647983 */ /* 0x002f280000300a00 */
[----:B------:R-:W4:Y:S08]  /*1f750*/  LDL.LU.64 R102, [R1+0xc68] ;  /* 0x000c680001667983 */ /* 0x000f300000300a00 */
[----:B------:R1:W-:Y:S04]  /*1f760*/  STL.64 [R1+0x1b0], R96 ;  /* 0x0001b06001007387 */ /* 0x0003e80000100a00 */
[----:B------:R1:W-:Y:S04]  /*1f770*/  STL.64 [R1+0x1b8], R98 ;  /* 0x0001b86201007387 */ /* 0x0003e80000100a00 */
[----:B-1----:R-:W4:Y:S04]  /*1f780*/  LDL.LU.64 R96, [R1+0xca0] ;  /* 0x000ca00001607983 */ /* 0x002f280000300a00 */
[----:B------:R-:W4:Y:S01]  /*1f790*/  LDL.LU.64 R98, [R1+0xca8] ;  /* 0x000ca80001627983 */ /* 0x000f220000300a00 */
[----:B---3--:R-:W-:Y:S03]  /*1f7a0*/  HMMA.1688.F32.TF32 R68, R68, R4, R76 ;  /* 0x000000044444723c */ /* 0x008fe6000008104c */
[----:B------:R-:W3:Y:S04]  /*1f7b0*/  LDL.LU.64 R76, [R1+0xd70] ;  /* 0x000d7000014c7983 */ /* 0x000ee80000300a00 */
[----:B------:R-:W3:Y:S11]  /*1f7c0*/  LDL.LU.64 R78, [R1+0xd78] ;  /* 0x000d7800014e7983 */ /* 0x000ef60000300a00 */
[----:B------:R-:W-:Y:S05]  /*1f7d0*/  @!UPT UIADD3 URZ, URZ, URZ, URZ ;  /* 0x0000003f3f3ff290 */ /* 0x000fea000fffe03f */
[----:B------:R-:W-:Y:S04]  /*1f7e0*/  STL.64 [R1+0x1a0], R68 ;  /* 0x0001a04401007387 */ /* 0x000fe80000100a00 */
[----:B------:R2:W-:Y:S02]  /*1f7f0*/  STL.64 [R1+0x1a8], R70 ;  /* 0x0001a84601007387 */ /* 0x0005e40000100a00 */
[C---:B--2---:R-:W-:Y:S02]  /*1f800*/  HMMA.1688.F32.TF32 R68, R72.reuse, R64, R92 ;  /* 0x000000404844723c */ /* 0x044fe4000008105c */
[----:B------:R-:W2:Y:S04]  /*1f810*/  LDL.LU.64 R92, [R1+0xd60] ;  /* 0x000d6000015c7983 */ /* 0x000ea80000300a00 */
[----:B------:R-:W2:Y:S11]  /*1f820*/  LDL.LU.64 R94, [R1+0xd68] ;  /* 0x000d6800015e7983 */ /* 0x000eb60000300a00 */
[----:B------:R-:W-:Y:S06]  /*1f830*/  @!UPT UIADD3 URZ, URZ, URZ, URZ ;  /* 0x0000003f3f3ff290 */ /* 0x000fec000fffe03f */
[----:B------:R1:W-:Y:S04]  /*1f840*/  STL.64 [R1+0x480], R68 ;  /* 0x0004804401007387 */ /* 0x0003e80000100a00 */
[----:B------:R1:W-:Y:S04]  /*1f850*/  STL.64 [R1+0x488], R70 ;  /* 0x0004884601007387 */ /* 0x0003e80000100a00 */
[----:B-1----:R-:W2:Y:S04]  /*1f860*/  LDL.LU.64 R68, [R1+0xd50] ;  /* 0x000d500001447983 */ /* 0x002ea80000300a00 */
[----:B------:R-:W2:Y:S01]  /*1f870*/  LDL.LU.64 R70, [R1+0xd58] ;  /* 0x000d580001467983 */ /* 0x000ea20000300a00 */
[C---:B------:R-:W-:Y:S11]  /*1f880*/  HMMA.1688.F32.TF32 R112, R72.reuse, R60, R112 ;  /* 0x0000003c4870723c */ /* 0x040ff60000081070 */
[----:B------:R-:W-:Y:S11]  /*1f890*/  @!UPT UIADD3 URZ, URZ, URZ, URZ ;  /* 0x0000003f3f3ff290 */ /* 0x000ff6000fffe03f */
[----:B------:R-:W-:Y:S01]  /*1f8a0*/  @!UPT UIADD3 URZ, URZ, URZ, URZ ;  /* 0x0000003f3f3ff290 */ /* 0x000fe2000fffe03f */
[----:B------:R-:W-:Y:S04]  /*1f8b0*/  STL.64 [R1+0x470], R112 ;  /* 0x0004707001007387 */ /* 0x000fe80000100a00 */
[----:B------:R1:W-:Y:S02]  /*1f8c0*/  STL.64 [R1+0x478], R114 ;  /* 0x0004787201007387 */ /* 0x0003e40000100a00 */
[C---:B-1----:R-:W-:Y:S08]  /*1f8d0*/  HMMA.1688.F32.TF32 R112, R72.reuse, R56, R108 ;  /* 0x000000384870723c */ /* 0x042ff0000008106c */
[C---:B------:R-:W-:Y:S01]  /*1f8e0*/  HMMA.1688.F32.TF32 R108, R72.reuse, R52, R88 ;  /* 0x00000034486c723c */ /* 0x040fe20000081058 */
[----:B------:R-:W2:Y:S11]  /*1f8f0*/  LDL.LU.64 R88, [R1+0xeb0] ;  /* 0x000eb00001587983 */ /* 0x000eb60000300a00 */
[----:B------:R-:W-:Y:S03]  /*1f900*/  @!UPT UIADD3 URZ, URZ, URZ, URZ ;  /* 0x0000003f3f3ff290 */ /* 0x000fe6000fffe03f */
[----:B------:R-:W-:Y:S04]  /*1f910*/  STL.64 [R1+0x460], R112 ;  /* 0x0004607001007387 */ /* 0x000fe80000100a00 */
[----:B------:R-:W-:Y:S04]  /*1f920*/  STL.64 [R1+0x468], R114 ;  /* 0x0004687201007387 */ /* 0x000fe80000100a00 */
[----:B------:R-:W2:Y:S04]  /*1f930*/  LDL.LU.64 R90, [R1+0xeb8] ;  /* 0x000eb800015a7983 */ /* 0x000ea80000300a00 */
        /* <DEDUP_REMOVED lines=20> */
[C---:B-1----:R-:W-:Y:S08]  /*1fa80*/  HMMA.1688.F32.TF32 R108, R72.reuse, R36, R100 ;  /* 0x00000024486c723c */ /* 0x042ff00000081064 */
[C---:B------:R-:W-:Y:S08]  /*1fa90*/  HMMA.1688.F32.TF32 R100, R72.reuse, R32, R96 ;  /* 0x000000204864723c */ /* 0x040ff00000081060 */
[C---:B---3--:R-:W-:Y:S07]  /*1faa0*/  HMMA.1688.F32.TF32 R96, R72.reuse, R28, R76 ;  /* 0x0000001c4860723c */ /* 0x048fee000008104c */
        /* <DEDUP_REMOVED lines=8> */
[----:B-1----:R-:W4:Y:S01]  /*1fb30*/  LDL.LU.64 R108, [R1+0xe70] ;  /* 0x000e7000016c7983 */ /* 0x002f220000300a00 */
[C---:B--2---:R-:W-:Y:S03]  /*1fb40*/  HMMA.1688.F32.TF32 R92, R72.reuse, R24, R92 ;  /* 0x00000018485c723c */ /* 0x044fe6000008105c */
[----:B---3--:R-:W2:Y:S11]  /*1fb50*/  LDL.LU.64 R110, [R1+0xe78] ;  /* 0x000e7800016e7983 */ /* 0x008eb60000300a00 */
[----:B------:R-:W-:Y:S09]  /*1fb60*/  @!UPT UIADD3 URZ, URZ, URZ, URZ ;  /* 0x0000003f3f3ff290 */ /* 0x000ff2000fffe03f */
[----:B------:R1:W-:Y:S04]  /*1fb70*/  STL.64 [R1+0x3e0], R92 ;  /* 0x0003e05c01007387 */ /* 0x0003e80000100a00 */
[----:B------:R3:W-:Y:S04]  /*1fb80*/  STL.64 [R1+0x3e8], R94 ;  /* 0x0003e85e01007387 */ /* 0x0007e80000100a00 */
[----:B------:R-:W2:Y:S01]  /*1fb90*/  LDL.LU.64 R100, [R1+0xe60] ;  /* 0x000e600001647983 */ /* 0x000ea20000300a00 */
[C---:B------:R-:W-:Y:S03]  /*1fba0*/  HMMA.1688.F32.TF32 R68, R72.reuse, R20, R68 ;  /* 0x000000144844723c */ /* 0x040fe60000081044 */
[----:B------:R-:W2:Y:S11]  /*1fbb0*/  LDL.LU.64 R102, [R1+0xe68] ;  /* 0x000e680001667983 */ /* 0x000eb60000300a00 */
[----:B------:R-:W-:Y:S09]  /*1fbc0*/  @!UPT UIADD3 URZ, URZ, URZ, URZ ;  /* 0x0000003f3f3ff290 */ /* 0x000ff2000fffe03f */
[----:B------:R-:W-:Y:S04]  /*1fbd0*/  STL.64 [R1+0x3d0], R68 ;  /* 0x0003d04401007387 */ /* 0x000fe80000100a00 */
[----:B------:R-:W-:Y:S04]  /*1fbe0*/  STL.64 [R1+0x3d8], R70 ;  /* 0x0003d84601007387 */ /* 0x000fe80000100a00 */
[----:B------:R-:W2:Y:S04]  /*1fbf0*/  LDL.LU.64 R96, [R1+0xe50] ;  /* 0x000e500001607983 */ /* 0x000ea80000300a00 */
[----:B------:R-:W2:Y:S04]  /*1fc00*/  LDL.LU.64 R98, [R1+0xe58] ;  /* 0x000e580001627983 */ /* 0x000ea80000300a00 */
[----:B-1----:R-:W2:Y:S04]  /*1fc10*/  LDL.LU.64 R92, [R1+0xe40] ;  /* 0x000e4000015c7983 */ /* 0x002ea80000300a00 */
[----:B---3--:R-:W3:Y:S04]  /*1fc20*/  LDL.LU.64 R94, [R1+0xe48] ;  /* 0x000e4800015e7983 */ /* 0x008ee80000300a00 */
[----:B------:R-:W-:Y:S04]  /*1fc30*/  LDS R68, [R2+0x600] ;  /* 0x0006000002447984 */ /* 0x000fe80000000800 */
[----:B------:R-:W-:Y:S04]  /*1fc40*/  LDS R70, [R2+0x2600] ;  /* 0x0026000002467984 */ /* 0x000fe80000000800 */
[----:B------:R-:W-:Y:S04]  /*1fc50*/  LDS R69, [R3+0x600] ;  /* 0x0006000003457984 */ /* 0x000fe80000000800 */
[----:B------:R-:W1:Y:S01]  /*1fc60*/  LDS R71, [R3+0x2600] ;  /* 0x0026000003477984 */ /* 0x000e620000000800 */
[C---:B------:R-:W-:Y:S03]  /*1fc70*/  HMMA.1688.F32.TF32 R112, R72.reuse, R16, R88 ;  /* 0x000000104870723c */ /* 0x040fe60000081058 */
[----:B------:R-:W3:Y:S04]  /*1fc80*/  LDL.LU.64 R88, [R1+0xe30] ;  /* 0x000e300001587983 */ /* 0x000ee80000300a00 */
[----:B------:R-:W3:Y:S11]  /*1fc90*/  LDL.LU.64 R90, [R1+0xe38] ;  /* 0x000e3800015a7983 */ /* 0x000ef60000300a00 */
[----:B------:R-:W-:Y:S05]  /*1fca0*/  @!UPT UIADD3 URZ, URZ, URZ, URZ ;  /* 0x0000003f3f3ff290 */ /* 0x000fea000fffe03f */
[----:B------:R-:W-:Y:S04]  /*1fcb0*/  STL.64 [R1+0x3c0], R112 ;  /* 0x0003c07001007387 */ /* 0x000fe80000100a00 */
[----:B------:R1:W-:Y:S02]  /*1fcc0*/  STL.64 [R1+0x3c8], R114 ;  /* 0x0003c87201007387 */ /* 0x0003e40000100a00 */
[C---:B-1----:R-:W-:Y:S02]  /*1fcd0*/  HMMA.1688.F32.TF32 R112, R72.reuse, R12, R84 ;  /* 0x0000000c4870723c */ /* 0x042fe40000081054 */
[----:B------:R-:W3:Y:S04]  /*1fce0*/  LDL.LU.64 R84, [R1+0xe20] ;  /* 0x000e200001547983 */ /* 0x000ee80000300a00 */
[----:B------:R-:W3:Y:S11]  /*1fcf0*/  LDL.LU.64 R86, [R1+0xe28] ;  /* 0x000e280001567983 */ /* 0x000ef60000300a00 */
[----:B------:R-:W-:Y:S06]  /*1fd00*/  @!UPT UIADD3 URZ, URZ, URZ, URZ ;  /* 0x0000003f3f3ff290 */ /* 0x000fec000fffe03f */
[----:B------:R-:W-:Y:S04]  /*1fd10*/  STL.64 [R1+0x3b0], R112 ;  /* 0x0003b07001007387 */ /* 0x000fe80000100a00 */
[----:B------:R4:W-:Y:S02]  /*1fd20*/  STL.64 [R1+0x3b8], R114 ;  /* 0x0003b87201007387 */ /* 0x0009e40000100a00 */
[C---:B----4-:R-:W-:Y:S02]  /*1fd30*/  HMMA.1688.F32.TF32 R112, R72.reuse, R8, R80 ;  /* 0x000000084870723c */ /* 0x050fe40000081050 */
[----:B------:R-:W4:Y:S04]  /*1fd40*/  LDL.LU.64 R80, [R1+0xe10] ;  /* 0x000e100001507983 */ /* 0x000f280000300a00 */
[----:B------:R-:W4:Y:S02]  /*1fd50*/  LDL.LU.64 R82, [R1+0xe18] ;  /* 0x000e180001527983 */ /* 0x000f240000300a00 */
[----:B------:R-:W-:Y:S11]  /*1fd60*/  HMMA.1688.F32.TF32 R72, R72, R4, R104 ;  /* 0x000000044848723c */ /* 0x000ff60000081068 */
[----:B------:R-:W-:Y:S04]  /*1fd70*/  @!UPT UIADD3 URZ, URZ, URZ, URZ ;  /* 0x0000003f3f3ff290 */ /* 0x000fe8000fffe03f */
[----:B------:R-:W-:Y:S04]  /*1fd80*/  STL.64 [R1+0x3a0], R112 ;  /* 0x0003a07001007387 */ /* 0x000fe80000100a00 */
[----:B------:R-:W-:Y:S04]  /*1fd90*/  STL.64 [R1+0x3a8], R114 ;  /* 0x0003a87201007387 */ /* 0x000fe80000100a00 */
[----:B------:R-:W4:Y:S04]  /*1fda0*/  LDL.LU.64 R120, [R1+0xe00] ;  /* 0x000e000001787983 */ /* 0x000f280000300a00 */
[----:B------:R-:W4:Y:S04]  /*1fdb0*/  LDL.LU.64 R122, [R1+0xe08] ;  /* 0x000e0800017a7983 */ /* 0x000f280000300a00 */
[----:B------:R-:W-:Y:S04]  /*1fdc0*/  LDS R104, [R2+0x680] ;  /* 0x0006800002687984 */ /* 0x000fe80000000800 */
[----:B------:R-:W-:Y:S04]  /*1fdd0*/  LDS R106, [R2+0x2680] ;  /* 0x00268000026a7984 */ /* 0x000fe80000000800 */
[----:B------:R-:W-:Y:S04]  /*1fde0*/  STL.64 [R1+0x290], R72 ;  /* 0x0002904801007387 */ /* 0x000fe80000100a00 */
[----:B------:R1:W-:Y:S04]  /*1fdf0*/  STL.64 [R1+0x298], R74 ;  /* 0x0002984a01007387 */ /* 0x0003e80000100a00 */
[----:B------:R-:W-:Y:S04]  /*1fe00*/  LDS R105, [R3+0x680] ;  /* 0x0006800003697984 */ /* 0x000fe80000000800 */
[----:B------:R-:W1:Y:S02]  /*1fe10*/  LDS R107, [R3+0x2680] ;  /* 0x00268000036b7984 */ /* 0x000e640000000800 */
[C---:B-1----:R-:W-:Y:S02]  /*1fe20*/  HMMA.1688.F32.TF32 R72, R68.reuse, R64, R76 ;  /* 0x000000404448723c */ /* 0x042fe4000008104c */
[----:B------:R-:W4:Y:S04]  /*1fe30*/  LDL.LU.64 R76, [R1+0xdf0] ;  /* 0x000df000014c7983 */ /* 0x000f280000300a00 */
[----:B------:R-:W4:Y:S11]  /*1fe40*/  LDL.LU.64 R78, [R1+0xdf8] ;  /* 0x000df800014e7983 */ /* 0x000f360000300a00 */
[----:B------:R-:W-:Y:S06]  /*1fe50*/  @!UPT UIADD3 URZ, URZ, URZ, URZ ;  /* 0x0000003f3f3ff290 */ /* 0x000fec000fffe03f */
[----:B------:R-:W-:Y:S04]  /*1fe60*/  STL.64 [R1+0x390], R72 ;  /* 0x0003904801007387 */ /* 0x000fe80000100a00 */
[----:B------:R2:W-:Y:S04]  /*1fe70*/  STL.64 [R1+0x398], R74 ;  /* 0x0003984a01007387 */ /* 0x0005e80000100a00 */
[----:B------:R-:W4:Y:S04]  /*1fe80*/  LDL.LU.64 R116, [R1+0xde0] ;  /* 0x000de00001747983 */ /* 0x000f280000300a00 */
[----:B------:R-:W4:Y:S01]  /*1fe90*/  LDL.LU.64 R118, [R1+0xde8] ;  /* 0x000de80001767983 */ /* 0x000f220000300a00 */
[C---:B--2---:R-:W-:Y:S11]  /*1fea0*/  HMMA.1688.F32.TF32 R72, R68.reuse, R60, R108 ;  /* 0x0000003c4448723c */ /* 0x044ff6000008106c */
[----:B------:R-:W-:Y:S11]  /*1feb0*/  @!UPT UIADD3 URZ, URZ, URZ, URZ ;  /* 0x0000003f3f3ff290 */ /* 0x000ff6000fffe03f */
[----:B------:R-:W-:Y:S01]  /*1fec0*/  @!UPT UIADD3 URZ, URZ, URZ, URZ ;  /* 0x0000003f3f3ff290 */ /* 0x000fe2000fffe03f */
[----:B------:R-:W-:Y:S04]  /*1fed0*/  STL.64 [R1+0x380], R72 ;  /* 0x0003804801007387 */ /* 0x000fe80000100a00 */
[----:B------:R1:W-:Y:S04]  /*1fee0*/  STL.64 [R1+0x388], R74 ;  /* 0x0003884a01007387 */ /* 0x0003e80000100a00 */
[----:B------:R-:W2:Y:S04]  /*1fef0*/  LDL.LU.64 R112, [R1+0xdd0] ;  /* 0x000dd00001707983 */ /* 0x000ea80000300a00 */
[----:B------:R-:W2:Y:S01]  /*1ff00*/  LDL.LU.64 R114, [R1+0xdd8] ;  /* 0x000dd80001727983 */ /* 0x000ea20000300a00 */
[C---:B-1----:R-:W-:Y:S11]  /*1ff10*/  HMMA.1688.F32.TF32 R72, R68.reuse, R56, R100 ;  /* 0x000000384448723c */ /* 0x042ff60000081064 */
        /* <DEDUP_REMOVED lines=13> */
[C---:B---3--:R-:W-:Y:S11]  /*1fff0*/  HMMA.1688.F32.TF32 R72, R68.reuse, R48, R92 ;  /* 0x000000304448723c */ /* 0x048ff6000008105c */
[----:B------:R-:W-:Y:S11]  /*20000*/  @!UPT UIADD3 URZ, URZ, URZ, URZ ;  /* 0x0000003f3f3ff290 */ /* 0x000ff6000fffe03f */
[----:B------:R-:W-:Y:S01]  /*20010*/  @!UPT UIADD3 URZ, URZ, URZ, URZ ;  /* 0x0000003f3f3ff290 */ /* 0x000fe2000fffe03f */
[----:B------:R-:W-:Y:S04]  /*20020*/  STL.64 [R1+0x350], R72 ;  /* 0x0003504801007387 */ /* 0x000fe80000100a00 */
[----:B------:R1:W-:Y:S04]  /*20030*/  STL.64 [R1+0x358], R74 ;  /* 0x0003584a01007387 */ /* 0x0003e80000100a00 */
[----:B------:R-:W3:Y:S04]  /*20040*/  LDL.LU.64 R96, [R1+0xda0] ;  /* 0x000da00001607983 */ /* 0x000ee80000300a00 */
[----:B------:R-:W3:Y:S01]  /*20050*/  LDL.LU.64 R98, [R1+0xda8] ;  /* 0x000da80001627983 */ /* 0x000ee20000300a00 */
[C---:B-1----:R-:W-:Y:S03]  /*20060*/  HMMA.1688.F32.TF32 R72, R68.reuse, R44, R88 ;  /* 0x0000002c4448723c */ /* 0x042fe60000081058 */
[----:B------:R-:W3:Y:S04]  /*20070*/  LDL.LU.64 R92, [R1+0xd30] ;  /* 0x000d3000015c7983 */ /* 0x000ee80000300a00 */
[----:B------:R-:W3:Y:S11]  /*20080*/  LDL.LU.64 R94, [R1+0xd38] ;  /* 0x000d3800015e7983 */ /* 0x000ef60000300a00 */
[----:B------:R-:W-:Y:S05]  /*20090*/  @!UPT UIADD3 URZ, URZ, URZ, URZ ;  /* 0x0000003f3f3ff290 */ /* 0x000fea000fffe03f */
[----:B------:R-:W-:Y:S04]  /*200a0*/  STL.64 [R1+0x340], R72 ;  /* 0x0003404801007387 */ /* 0x000fe80000100a00 */
[----:B------:R1:W-:Y:S04]  /*200b0*/  STL.64 [R1+0x348], R74 ;  /* 0x0003484a01007387 */ /* 0x0003e80000100a00 */
[----:B------:R-:W3:Y:S04]  /*200c0*/  LDL.LU.64 R88, [R1+0xd20] ;  /* 0x000d200001587983 */ /* 0x000ee80000300a00 */
[----:B------:R-:W3:Y:S01]  /*200d0*/  LDL.LU.64 R90, [R1+0xd28] ;  /* 0x000d2800015a7983 */ /* 0x000ee20000300a00 */
[C---:B-1----:R-:W-:Y:S11]  /*200e0*/  HMMA.1688.F32.TF32 R72, R68.reuse, R40, R84 ;  /* 0x000000284448723c */ /* 0x042ff60000081054 */
[----:B------:R-:W-:Y:S11]  /*200f0*/  @!UPT UIADD3 URZ, URZ, URZ, URZ ;  /* 0x0000003f3f3ff290 */ /* 0x000ff6000fffe03f */
[----:B------:R-:W-:Y:S01]  /*20100*/  @!UPT UIADD3 URZ, URZ, URZ, URZ ;  /* 0x0000003f3f3ff290 */ /* 0x000fe2000fffe03f */
[----:B------:R-:W-:Y:S04]  /*20110*/  STL.64 [R1+0x330], R72 ;  /* 0x0003304801007387 */ /* 0x000fe80000100a00 */
[----:B------:R4:W-:Y:S04]  /*20120*/  STL.64 [R1+0x338], R74 ;  /* 0x0003384a01007387 */ /* 0x0009e80000100a00 */
[----:B------:R-:W3:Y:S04]  /*20130*/  LDL.LU.64 R84, [R1+0xd90] ;  /* 0x000d900001547983 */ /* 0x000ee80000300a00 */
[----:B------:R-:W3:Y:S01]  /*20140*/  LDL.LU.64 R86, [R1+0xd98] ;  /* 0x000d980001567983 */ /* 0x000ee20000300a00 */
[C---:B----4-:R-:W-:Y:S11]  /*20150*/  HMMA.1688.F32.TF32 R72, R68.reuse, R36, R80 ;  /* 0x000000244448723c */ /* 0x050ff60000081050 */
[----:B------:R-:W-:Y:S11]  /*20160*/  @!UPT UIADD3 URZ, URZ, URZ, URZ ;  /* 0x0000003f3f3ff290 */ /* 0x000ff6000fffe03f */
[----:B------:R-:W-:Y:S01]  /*20170*/  @!UPT UIADD3 URZ, URZ, URZ, URZ ;  /* 0x0000003f3f3ff290 */ /* 0x000fe2000fffe03f */
[----:B------:R1:W-:Y:S04]  /*20180*/  STL.64 [R1+0x320], R72 ;  /* 0x0003204801007387 */ /* 0x0003e80000100a00 */
[----:B------:R4:W-:Y:S04]  /*20190*/  STL.64 [R1+0x328], R74 ;  /* 0x0003284a01007387 */ /* 0x0009e80000100a00 */
[----:B------:R-:W3:Y:S04]  /*201a0*/  LDL.LU.64 R80, [R1+0xf40] ;  /* 0x000f400001507983 */ /* 0x000ee80000300a00 */
[----:B------:R-:W3:Y:S01]  /*201b0*/  LDL.LU.64 R82, [R1+0xf48] ;  /* 0x000f480001527983 */ /* 0x000ee20000300a00 */
[C---:B------:R-:W-:Y:S03]  /*201c0*/  HMMA.1688.F32.TF32 R120, R68.reuse, R32, R120 ;  /* 0x000000204478723c */ /* 0x040fe60000081078 */
[----:B-1----:R-:W3:Y:S04]  /*201d0*/  LDL.LU.64 R72, [R1+0xf70] ;  /* 0x000f700001487983 */ /* 0x002ee80000300a00 */
[----:B----4-:R-:W4:Y:S11]  /*201e0*/  LDL.LU.64 R74, [R1+0xf78] ;  /* 0x000f7800014a7983 */ /* 0x010f360000300a00 */
[----:B------:R-:W-:Y:S05]  /*201f0*/  @!UPT UIADD3 URZ, URZ, URZ, URZ ;  /* 0x0000003f3f3ff290 */ /* 0x000fea000fffe03f */
[----:B------:R-:W-:Y:S04]  /*20200*/  STL.64 [R1+0x310], R120 ;  /* 0x0003107801007387 */ /* 0x000fe80000100a00 */
[----:B------:R1:W-:Y:S01]  /*20210*/  STL.64 [R1+0x318], R122 ;  /* 0x0003187a01007387 */ /* 0x0003e20000100a00 */
[C---:B------:R-:W-:Y:S08]  /*20220*/  HMMA.1688.F32.TF32 R116, R68.reuse, R24, R116 ;  /* 0x000000184474723c */ /* 0x040ff00000081074 */
[C---:B-1----:R-:W-:Y:S01]  /*20230*/  HMMA.1688.F32.TF32 R120, R68.reuse, R28, R76 ;  /* 0x0000001c4478723c */ /* 0x042fe2000008104c */
[----:B------:R-:W4:Y:S04]  /*20240*/  LDL.LU.64 R76, [R1+0xfb0] ;  /* 0x000fb000014c7983 */ /* 0x000f280000300a00 */
[----:B------:R-:W4:Y:S03]  /*20250*/  LDL.LU.64 R78, [R1+0xfb8] ;  /* 0x000fb800014e7983 */ /* 0x000f260000300a00 */
[C---:B--2---:R-:W-:Y:S11]  /*20260*/  HMMA.1688.F32.TF32 R112, R68.reuse, R20, R112 ;  /* 0x000000144470723c */ /* 0x044ff60000081070 */
[----:B------:R-:W-:Y:S04]  /*20270*/  @!UPT UIADD3 URZ, URZ, URZ, URZ ;  /* 0x0000003f3f3ff290 */ /* 0x000fe8000fffe03f */
[----:B------:R-:W-:Y:S04]  /*20280*/  STL.64 [R1+0x300], R120 ;  /* 0x0003007801007387 */ /* 0x000fe80000100a00 */
[----:B------:R-:W-:Y:S04]  /*20290*/  STL.64 [R1+0x308], R122 ;  /* 0x0003087a01007387 */ /* 0x000fe80000100a00 */
[----:B------:R-:W-:Y:S04]  /*202a0*/  STL.64 [R1+0x2f0], R116 ;  /* 0x0002f07401007387 */ /* 0x000fe80000100a00 */
[----:B------:R-:W-:Y:S01]  /*202b0*/  STL.64 [R1+0x2f8], R118 ;  /* 0x0002f87601007387 */ /* 0x000fe20000100a00 */
[C---:B------:R-:W-:Y:S03]  /*202c0*/  HMMA.1688.F32.TF32 R108, R68.reuse, R16, R108 ;  /* 0x00000010446c723c */ /* 0x040fe6000008106c */
[----:B------:R-:W-:Y:S04]  /*202d0*/  STL.64 [R1+0x2e0], R112 ;  /* 0x0002e07001007387 */ /* 0x000fe80000100a00 */
[----:B------:R-:W-:Y:S01]  /*202e0*/  STL.64 [R1+0x2e8], R114 ;  /* 0x0002e87201007387 */ /* 0x000fe20000100a00 */
[C---:B------:R-:W-:Y:S11]  /*202f0*/  HMMA.1688.F32.TF32 R100, R68.reuse, R12, R100 ;  /* 0x0000000c4464723c */ /* 0x040ff60000081064 */
[----:B------:R-:W-:Y:S04]  /*20300*/  @!UPT UIADD3 URZ, URZ, URZ, URZ ;  /* 0x0000003f3f3ff290 */ /* 0x000fe8000fffe03f */
[----:B------:R-:W-:Y:S04]  /*20310*/  STL.64 [R1+0x2d0], R108 ;  /* 0x0002d06c01007387 */ /* 0x000fe80000100a00 */
[----:B------:R-:W-:Y:S01]  /*20320*/  STL.64 [R1+0x2d8], R110 ;  /* 0x0002d86e01007387 */ /* 0x000fe20000100a00 */
[C---:B---3--:R-:W-:Y:S08]  /*20330*/  HMMA.1688.F32.TF32 R96, R68.reuse, R8, R96 ;  /* 0x000000084460723c */ /* 0x048ff00000081060 */
[----:B------:R-:W-:Y:S01]  /*20340*/  HMMA.1688.F32.TF32 R92, R68, R4, R92 ;  /* 0x00000004445c723c */ /* 0x000fe2000008105c */
[----:B------:R-:W-:Y:S04]  /*20350*/  STL.64 [R1+0x2c0], R100 ;  /* 0x0002c06401007387 */ /* 0x000fe80000100a00 */
[----:B------:R-:W-:Y:S10]  /*20360*/  STL.64 [R1+0x2c8], R102 ;  /* 0x0002c86601007387 */ /* 0x000ff40000100a00 */
[----:B------:R1:W-:Y:S01]  /*20370*/  STL.64 [R1+0x2b0], R96 ;  /* 0x0002b06001007387 */ /* 0x0003e20000100a00 */
[C---:B------:R-:W-:Y:S03]  /*20380*/  HMMA.1688.F32.TF32 R68, R104.reuse, R64, R88 ;  /* 0x000000406844723c */ /* 0x040fe60000081058 */
[----:B------:R2:W-:Y:S04]  /*20390*/  STL.64 [R1+0x2b8], R98 ;  /* 0x0002b86201007387 */ /* 0x0005e80000100a00 */
[----:B-1----:R-:W3:Y:S04]  /*203a0*/  LDL.LU.64 R96, [R1+0xff0] ;  /* 0x000ff00001607983 */ /* 0x002ee80000300a00 */
[----:B------:R1:W-:Y:S04]  /*203b0*/  STL.64 [R1+0x280], R92 ;  /* 0x0002805c01007387 */ /* 0x0003e80000100a00 */
[----:B------:R1:W-:Y:S04]  /*203c0*/  STL.64 [R1+0x288], R94 ;  /* 0x0002885e01007387 */ /* 0x0003e80000100a00 */
[----:B--2---:R-:W3:Y:S04]  /*203d0*/  LDL.LU.64 R98, [R1+0xff8] ;  /* 0x000ff80001627983 */ /* 0x004ee80000300a00 */
[----:B-1----:R-:W2:Y:S04]  /*203e0*/  LDL.LU.64 R92, [R1+0x1020] ;  /* 0x00102000015c7983 */ /* 0x002ea80000300a00 */
[----:B------:R-:W2:Y:S04]  /*203f0*/  LDL.LU.64 R94, [R1+0x1028] ;  /* 0x00102800015e7983 */ /* 0x000ea80000300a00 */
[----:B------:R-:W-:Y:S04]  /*20400*/  STL.64 [R1+0x2f98], R70 ;  /* 0x002f984601007387 */ /* 0x000fe80000100a00 */
[----:B------:R1:W-:Y:S01]  /*20410*/  STL.64 [R1+0x2f90], R68 ;  /* 0x002f904401007387 */ /* 0x0003e20000100a00 */
[C---:B------:R-:W-:Y:S08]  /*20420*/  HMMA.1688.F32.TF32 R84, R104.reuse, R60, R84 ;  /* 0x0000003c6854723c */ /* 0x040ff00000081054 */
[----:B-1----:R-:W-:Y:S11]  /*20430*/  HMMA.1688.F32.TF32 R68, R104, R56, R80 ;  /* 0x000000386844723c */ /* 0x002ff60000081050 */
[----:B------:R-:W-:Y:S04]  /*20440*/  @!UPT UIADD3 URZ, URZ, URZ, URZ ;  /* 0x0000003f3f3ff290 */ /* 0x000fe8000fffe03f */
[----:B------:R-:W-:Y:S04]  /*20450*/  STL.64 [R1+0x500], R84 ;  /* 0x0005005401007387 */ /* 0x000fe80000100a00 */
[----:B------:R-:W-:Y:S04]  /*20460*/  STL.64 [R1+0x508], R86 ;  /* 0x0005085601007387 */ /* 0x000fe80000100a00 */
[----:B------:R4:W-:Y:S04]  /*20470*/  STL.64 [R1+0x4f0], R68 ;  /* 0x0004f04401007387 */ /* 0x0009e80000100a00 */
[----:B------:R-:W2:Y:S04]  /*20480*/  LDL.LU.64 R88, [R1+0x1050] ;  /* 0x0010500001587983 */ /* 0x000ea80000300a00 */
[----:B------:R-:W2:Y:S01]  /*20490*/  LDL.LU.64 R90, [R1+0x1058] ;  /* 0x00105800015a7983 */ /* 0x000ea20000300a00 */
[----:B------:R-:W-:-:S02]  /*204a0*/  IMAD.MOV.U32 R252, RZ, RZ, R70 ;  /* 0x000000fffffc7224 */ /* 0x000fc400078e0046 */
[----:B------:R-:W-:Y:S02]  /*204b0*/  IMAD.MOV.U32 R0, RZ, RZ, R71 ;  /* 0x000000ffff007224 */ /* 0x000fe400078e0047 */
[C---:B----4-:R-:W-:Y:S08]  /*204c0*/  HMMA.1688.F32.TF32 R68, R104.reuse, R52, R72 ;  /* 0x000000346844723c */ /* 0x050ff00000081048 */
[----:B------:R-:W-:Y:S01]  /*204d0*/  HMMA.1688.F32.TF32 R76, R104, R48, R76 ;  /* 0x00000030684c723c */ /* 0x000fe2000008104c */
[----:B------:R-:W-:Y:S04]  /*204e0*/  STL [R1+0x3094], R0 ;  /* 0x0030940001007387 */ /* 0x000fe80000100800 */
[----:B------:R-:W-:Y:S04]  /*204f0*/  STL [R1+0x3090], R252 ;  /* 0x003090fc01007387 */ /* 0x000fe80000100800 */
[----:B------:R-:W4:Y:S04]  /*20500*/  LDL.LU.64 R72, [R1+0x1080] ;  /* 0x0010800001487983 */ /* 0x000f280000300a00 */
[----:B------:R-:W4:Y:S04]  /*20510*/  LDL.LU.64 R74, [R1+0x1088] ;  /* 0x00108800014a7983 */ /* 0x000f280000300a00 */
[----:B------:R1:W-:Y:S04]  /*20520*/  STL.64 [R1+0x4e0], R68 ;  /* 0x0004e04401007387 */ /* 0x0003e80000100a00 */
[----:B------:R1:W-:Y:S03]  /*20530*/  STL.64 [R1+0x4e8], R70 ;  /* 0x0004e84601007387 */ /* 0x0003e60000100a00 */
[----:B-1----:R-:W-:Y:S01]  /*20540*/  MOV R69, R78 ;  /* 0x0000004e00457202 */ /* 0x002fe20000000f00 */
[----:B------:R-:W-:-:S02]  /*20550*/  IMAD.MOV.U32 R68, RZ, RZ, R79 ;  /* 0x000000ffff447224 */ /* 0x000fc400078e004f */
[----:B------:R-:W-:Y:S02]  /*20560*/  IMAD.MOV.U32 R71, RZ, RZ, R76 ;  /* 0x000000ffff477224 */ /* 0x000fe400078e004c */
[----:B------:R-:W-:Y:S02]  /*20570*/  IMAD.MOV.U32 R70, RZ, RZ, R77 ;  /* 0x000000ffff467224 */ /* 0x000fe400078e004d */
[----:B------:R-:W4:Y:S04]  /*20580*/  LDL.LU.64 R76, [R1+0x10b0] ;  /* 0x0010b000014c7983 */ /* 0x000f280000300a00 */
[----:B------:R-:W4:Y:S04]  /*20590*/  LDL.LU.64 R78, [R1+0x10b8] ;  /* 0x0010b800014e7983 */ /* 0x000f280000300a00 */
[----:B------:R-:W4:Y:S04]  /*205a0*/  LDL.LU.64 R80, [R1+0x10d0] ;  /* 0x0010d00001507983 */ /* 0x000f280000300a00 */
[----:B------:R-:W4:Y:S04]  /*205b0*/  LDL.LU.64 R82, [R1+0x10d8] ;  /* 0x0010d80001527983 */ /* 0x000f280000300a00 */
[----:B------:R-:W4:Y:S04]  /*205c0*/  LDL.LU.64 R84, [R1+0x10f0] ;  /* 0x0010f00001547983 */ /* 0x000f280000300a00 */
[----:B------:R-:W4:Y:S04]  /*205d0*/  LDL.LU.64 R86, [R1+0x10f8] ;  /* 0x0010f80001567983 */ /* 0x000f280000300a00 */
[----:B------:R-:W-:Y:S04]  /*205e0*/  STL [R1+0x30a4], R68 ;  /* 0x0030a44401007387 */ /* 0x000fe80000100800 */
[----:B------:R1:W-:Y:S04]  /*205f0*/  STL [R1+0x30a0], R70 ;  /* 0x0030a04601007387 */ /* 0x0003e80000100800 */
[----:B------:R-:W-:Y:S04]  /*20600*/  STL [R1+0x309c], R71 ;  /* 0x00309c4701007387 */ /* 0x000fe80000100800 */
[----:B------:R1:W-:Y:S01]  /*20610*/  STL [R1+0x3098], R69 ;  /* 0x0030984501007387 */ /* 0x0003e20000100800 */
[C---:B---3--:R-:W-:Y:S08]  /*20620*/  HMMA.1688.F32.TF32 R96, R104.reuse, R44, R96 ;  /* 0x0000002c6860723c */ /* 0x048ff00000081060 */
[----:B--2---:R-:W-:Y:S11]  /*20630*/  HMMA.1688.F32.TF32 R92, R104, R40, R92 ;  /* 0x00000028685c723c */ /* 0x004ff6000008105c */
[----:B------:R-:W-:Y:S04]  /*20640*/  @!UPT UIADD3 URZ, URZ, URZ, URZ ;  /* 0x0000003f3f3ff290 */ /* 0x000fe8000fffe03f */
[----:B------:R-:W-:Y:S09]  /*20650*/  STL.64 [R1+0x4c0], R96 ;  /* 0x0004c06001007387 */ /* 0x000ff20000100a00 */
[----:B-1----:R-:W-:Y:S01]  /*20660*/  IMAD.MOV.U32 R70, RZ, RZ, R93 ;  /* 0x000000ffff467224 */ /* 0x002fe200078e005d */
[----:B------:R-:W-:Y:S01]  /*20670*/  MOV R69, R95 ;  /* 0x0000005f00457202 */ /* 0x000fe20000000f00 */
[----:B------:R-:W-:-:S02]  /*20680*/  IMAD.MOV.U32 R71, RZ, RZ, R94 ;  /* 0x000000ffff477224 */ /* 0x000fc400078e005e */
[----:B------:R-:W-:-:S03]  /*20690*/  IMAD.MOV.U32 R68, RZ, RZ, R92 ;  /* 0x000000ffff447224 */ /* 0x000fc600078e005c */
[----:B------:R-:W-:Y:S04]  /*206a0*/  STL.64 [R1+0x30d0], R70 ;  /* 0x0030d04601007387 */ /* 0x000fe80000100a00 */
[----:B------:R1:W-:Y:S01]  /*206b0*/  STL.64 [R1+0x30c8], R68 ;  /* 0x0030c84401007387 */ /* 0x0003e20000100a00 */
[C---:B------:R-:W-:Y:S03]  /*206c0*/  HMMA.1688.F32.TF32 R228, R104.reuse, R36, R88 ;  /* 0x0000002468e4723c */ /* 0x040fe60000081058 */
[----:B------:R-:W2:Y:S04]  /*206d0*/  LDL.LU.64 R88, [R1+0x1150] ;  /* 0x0011500001587983 */ /* 0x000ea80000300a00 */
[----:B------:R-:W2:Y:S01]  /*206e0*/  LDL.LU.64 R90, [R1+0x1158] ;  /* 0x00115800015a7983 */ /* 0x000ea20000300a00 */
[C---:B----4-:R-:W-:Y:S11]  /*206f0*/  HMMA.1688.F32.TF32 R72, R104.reuse, R32, R72 ;  /* 0x000000206848723c */ /* 0x050ff60000081048 */
[----:B------:R-:W-:Y:S04]  /*20700*/  @!UPT UIADD3 URZ, URZ, URZ, URZ ;  /* 0x0000003f3f3ff290 */ /* 0x000fe8000fffe03f */
[----:B------:R-:W-:Y:S04]  /*20710*/  STL.64 [R1+0x2f58], R230 ;  /* 0x002f58e601007387 */ /* 0x000fe80000100a00 */
[----:B------:R-:W-:Y:S04]  /*20720*/  STL.64 [R1+0x2f50], R228 ;  /* 0x002f50e401007387 */ /* 0x000fe80000100a00 */
[----:B------:R-:W3:Y:S04]  /*20730*/  LDL.LU.64 R108, [R1+0x1180] ;  /* 0x00118000016c7983 */ /* 0x000ee80000300a00 */
[----:B------:R-:W3:Y:S01]  /*20740*/  LDL.LU.64 R110, [R1+0x1188] ;  /* 0x00118800016e7983 */ /* 0x000ee20000300a00 */
[C---:B------:R-:W-:Y:S08]  /*20750*/  HMMA.1688.F32.TF32 R76, R104.reuse, R28, R76 ;  /* 0x0000001c684c723c */ /* 0x040ff0000008104c */
[C---:B------:R-:W-:Y:S01]  /*20760*/  HMMA.1688.F32.TF32 R80, R104.reuse, R24, R80 ;  /* 0x000000186850723c */ /* 0x040fe20000081050 */
[----:B------:R-:W-:Y:S04]  /*20770*/  STL.64 [R1+0x2f68], R74 ;  /* 0x002f684a01007387 */ /* 0x000fe80000100a00 */
[----:B------:R-:W-:Y:S03]  /*20780*/  STL.64 [R1+0x2f60], R72 ;  /* 0x002f604801007387 */ /* 0x000fe60000100a00 */
[----:B------:R-:W-:Y:S01]  /*20790*/  HMMA.1688.F32.TF32 R84, R104, R20, R84 ;  /* 0x000000146854723c */ /* 0x000fe20000081054 */
[----:B------:R-:W4:Y:S04]  /*207a0*/  LDL.LU.64 R92, [R1+0x1290] ;  /* 0x00129000015c7983 */ /* 0x000f280000300a00 */
[----:B------:R-:W4:Y:S04]  /*207b0*/  LDL.LU.64 R94, [R1+0x1298] ;  /* 0x00129800015e7983 */ /* 0x000f280000300a00 */
[----:B-1----:R-:W4:Y:S04]  /*207c0*/  LDL.LU.64 R68, [R1+0x1170] ;  /* 0x0011700001447983 */ /* 0x002f280000300a00 */
[----:B------:R-:W4:Y:S04]  /*207d0*/  LDL.LU.64 R70, [R1+0x1178] ;  /* 0x0011780001467983 */ /* 0x000f280000300a00 */
[----:B------:R-:W-:Y:S01]  /*207e0*/  STL.64 [R1+0x2f78], R78 ;  /* 0x002f784e01007387 */ /* 0x000fe20000100a00 */
[----:B------:R-:W-:-:S03]  /*207f0*/  IMAD.MOV.U32 R0, RZ, RZ, R98 ;  /* 0x000000ffff007224 */ /* 0x000fc600078e0062 */
[----:B------:R-:W-:Y:S01]  /*20800*/  STL.64 [R1+0x2f70], R76 ;  /* 0x002f704c01007387 */ /* 0x000fe20000100a00 */
[----:B------:R-:W-:-:S03]  /*20810*/  IMAD.MOV.U32 R252, RZ, RZ, R99 ;  /* 0x000000fffffc7224 */ /* 0x000fc600078e0063 */
[----:B------:R-:W-:Y:S04]  /*20820*/  STL.64 [R1+0x2f88], R82 ;  /* 0x002f885201007387 */ /* 0x000fe80000100a00 */
[----:B------:R1:W-:Y:S04]  /*20830*/  STL.64 [R1+0x2f80], R80 ;  /* 0x002f805001007387 */ /* 0x0003e80000100a00 */
[----:B------:R-:W4:Y:S04]  /*20840*/  LDL.LU.64 R96, [R1+0x1270] ;  /* 0x0012700001607983 */ /* 0x000f280000300a00 */
[----:B------:R-:W4:Y:S04]  /*20850*/  LDL.LU.64 R98, [R1+0x1278] ;  /* 0x0012780001627983 */ /* 0x000f280000300a00 */
[----:B------:R-:W4:Y:S04]  /*20860*/  LDL.LU.64 R100, [R1+0x1260] ;  /* 0x0012600001647983 */ /* 0x000f280000300a00 */
[----:B------:R-:W4:Y:S04]  /*20870*/  LDL.LU.64 R102, [R1+0x1268] ;  /* 0x0012680001667983 */ /* 0x000f280000300a00 */
[----:B-1----:R-:W4:Y:S04]  /*20880*/  LDL.LU.64 R80, [R1+0x1250] ;  /* 0x0012500001507983 */ /* 0x002f280000300a00 */
[----:B------:R-:W4:Y:S04]  /*20890*/  LDL.LU.64 R82, [R1+0x1258] ;  /* 0x0012580001527983 */ /* 0x000f280000300a00 */
[----:B------:R-:W4:Y:S04]  /*208a0*/  LDL.LU.64 R76, [R1+0x1240] ;  /* 0x00124000014c7983 */ /* 0x000f280000300a00 */
[----:B------:R-:W4:Y:S04]  /*208b0*/  LDL.LU.64 R78, [R1+0x1248] ;  /* 0x00124800014e7983 */ /* 0x000f280000300a00 */
[----:B------:R-:W-:Y:S04]  /*208c0*/  STL.64 [R1+0x2fa8], R86 ;  /* 0x002fa85601007387 */ /* 0x000fe80000100a00 */
[----:B------:R-:W-:Y:S01]  /*208d0*/  STL.64 [R1+0x2fa0], R84 ;  /* 0x002fa05401007387 */ /* 0x000fe20000100a00 */
[C---:B--2---:R-:W-:Y:S11]  /*208e0*/  HMMA.1688.F32.TF32 R88, R104.reuse, R16, R88 ;  /* 0x000000106858723c */ /* 0x044ff60000081058 */
[----:B------:R-:W-:Y:S11]  /*208f0*/  @!UPT UIADD3 URZ, URZ, URZ, URZ ;  /* 0x0000003f3f3ff290 */ /* 0x000ff6000fffe03f */
[----:B------:R-:W-:Y:S01]  /*20900*/  @!UPT UIADD3 URZ, URZ, URZ, URZ ;  /* 0x0000003f3f3ff290 */ /* 0x000fe2000fffe03f */
[----:B------:R-:W-:Y:S04]  /*20910*/  STL.64 [R1+0x2fb8], R90 ;  /* 0x002fb85a01007387 */ /* 0x000fe80000100a00 */
[----:B------:R-:W-:Y:S04]  /*20920*/  STL.64 [R1+0x2fb0], R88 ;  /* 0x002fb05801007387 */ /* 0x000fe80000100a00 */
[----:B------:R-:W2:Y:S04]  /*20930*/  LDL.LU.64 R72, [R1+0x1230] ;  /* 0x0012300001487983 */ /* 0x000ea80000300a00 */
[----:B------:R-:W2:Y:S01]  /*20940*/  LDL.LU.64 R74, [R1+0x1238] ;  /* 0x00123800014a7983 */ /* 0x000ea20000300a00 */
[C---:B---3--:R-:W-:Y:S08]  /*20950*/  HMMA.1688.F32.TF32 R112, R104.reuse, R12, R108 ;  /* 0x0000000c6870723c */ /* 0x048ff0000008106c */
[C---:B----4-:R-:W-:Y:S08]  /*20960*/  HMMA.1688.F32.TF32 R92, R104.reuse, R8, R92 ;  /* 0x00000008685c723c */ /* 0x050ff0000008105c */
[----:B------:R-:W-:Y:S07]  /*20970*/  HMMA.1688.F32.TF32 R104, R104, R4, R68 ;  /* 0x000000046868723c */ /* 0x000fee0000081044 */
[----:B------:R-:W-:Y:S04]  /*20980*/  STL.64 [R1+0x2fc8], R114 ;  /* 0x002fc87201007387 */ /* 0x000fe80000100a00 */
[----:B------:R1:W-:Y:S01]  /*20990*/  STL.64 [R1+0x2fc0], R112 ;  /* 0x002fc07001007387 */ /* 0x0003e20000100a00 */
[C---:B------:R-:W-:Y:S08]  /*209a0*/  HMMA.1688.F32.TF32 R96, R152.reuse, R64, R96 ;  /* 0x000000409860723c */ /* 0x040ff00000081060 */
[C---:B------:R-:W-:Y:S08]  /*209b0*/  HMMA.1688.F32.TF32 R168, R152.reuse, R60, R100 ;  /* 0x0000003c98a8723c */ /* 0x040ff00000081064 */
[C---:B------:R-:W-:Y:S01]  /*209c0*/  HMMA.1688.F32.TF32 R100, R152.reuse, R56, R80 ;  /* 0x000000389864723c */ /* 0x040fe20000081050 */
[----:B------:R-:W-:Y:S07]  /*209d0*/  STL.64 [R1+0x2fd8], R94 ;  /* 0x002fd85e01007387 */ /* 0x000fee0000100a00 */
[C---:B------:R-:W-:Y:S01]  /*209e0*/  HMMA.1688.F32.TF32 R176, R152.reuse, R52, R76 ;  /* 0x0000003498b0723c */ /* 0x040fe2000008104c */
[----:B------:R-:W-:Y:S04]  /*209f0*/  STL.64 [R1+0x2fd0], R92 ;  /* 0x002fd05c01007387 */ /* 0x000fe80000100a00 */
[----:B------:R-:W3:Y:S04]  /*20a00*/  LDL.LU.64 R68, [R1+0x1220] ;  /* 0x0012200001447983 */ /* 0x000ee80000300a00 */
[----:B------:R-:W3:Y:S04]  /*20a10*/  LDL.LU.64 R70, [R1+0x1228] ;  /* 0x0012280001467983 */ /* 0x000ee80000300a00 */
[----:B------:R-:W-:Y:S04]  /*20a20*/  STL.64 [R1+0x2fe8], R106 ;  /* 0x002fe86a01007387 */ /* 0x000fe80000100a00 */
[----:B------:R4:W-:Y:S04]  /*20a30*/  STL.64 [R1+0x2fe0], R104 ;  /* 0x002fe06801007387 */ /* 0x0009e80000100a00 */
[----:B------:R-:W-:Y:S04]  /*20a40*/  STL.64 [R1+0x2ff8], R98 ;  /* 0x002ff86201007387 */ /* 0x000fe80000100a00 */
[----:B------:R-:W-:Y:S04]  /*20a50*/  STL.64 [R1+0x2ff0], R96 ;  /* 0x002ff06001007387 */ /* 0x000fe80000100a00 */
[----:B------:R-:W-:Y:S04]  /*20a60*/  STL.64 [R1+0x3008], R170 ;  /* 0x003008aa01007387 */ /* 0x000fe80000100a00 */
[----:B------:R-:W-:Y:S04]  /*20a70*/  STL.64 [R1+0x3000], R168 ;  /* 0x003000a801007387 */ /* 0x000fe80000100a00 */
[----:B------:R-:W-:Y:S04]  /*20a80*/  STL.64 [R1+0x3018], R102 ;  /* 0x0030186601007387 */ /* 0x000fe80000100a00 */
[----:B------:R1:W-:Y:S04]  /*20a90*/  STL.64 [R1+0x3010], R100 ;  /* 0x0030106401007387 */ /* 0x0003e80000100a00 */
[----:B------:R-:W3:Y:S04]  /*20aa0*/  LDL.LU.64 R116, [R1+0x1210] ;  /* 0x0012100001747983 */ /* 0x000ee80000300a00 */
[----:B------:R-:W3:Y:S04]  /*20ab0*/  LDL.LU.64 R118, [R1+0x1218] ;  /* 0x0012180001767983 */ /* 0x000ee80000300a00 */
[----:B-1----:R-:W3:Y:S04]  /*20ac0*/  LDL.LU.64 R112, [R1+0x1200] ;  /* 0x0012000001707983 */ /* 0x002ee80000300a00 */
[----:B------:R-:W3:Y:S04]  /*20ad0*/  LDL.LU.64 R114, [R1+0x1208] ;  /* 0x0012080001727983 */ /* 0x000ee80000300a00 */
[----:B----4-:R-:W4:Y:S04]  /*20ae0*/  LDL.LU.64 R104, [R1+0x11f0] ;  /* 0x0011f00001687983 */ /* 0x010f280000300a00 */
[----:B------:R-:W4:Y:S04]  /*20af0*/  LDL.LU.64 R106, [R1+0x11f8] ;  /* 0x0011f800016a7983 */ /* 0x000f280000300a00 */
[----:B------:R-:W-:Y:S04]  /*20b00*/  STL.64 [R1+0x3028], R178 ;  /* 0x003028b201007387 */ /* 0x000fe80000100a00 */
[----:B------:R-:W-:Y:S04]  /*20b10*/  STL.64 [R1+0x3020], R176 ;  /* 0x003020b001007387 */ /* 0x000fe80000100a00 */
[----:B------:R-:W4:Y:S04]  /*20b20*/  LDL.LU.64 R100, [R1+0x11e0] ;  /* 0x0011e00001647983 */ /* 0x000f280000300a00 */
[----:B------:R-:W4:Y:S04]  /*20b30*/  LDL.LU.64 R102, [R1+0x11e8] ;  /* 0x0011e80001667983 */ /* 0x000f280000300a00 */
[----:B------:R-:W4:Y:S04]  /*20b40*/  LDL.LU.64 R96, [R1+0x11d0] ;  /* 0x0011d00001607983 */ /* 0x000f280000300a00 */
[----:B------:R-:W4:Y:S04]  /*20b50*/  LDL.LU.64 R98, [R1+0x11d8] ;  /* 0x0011d80001627983 */ /* 0x000f280000300a00 */
[----:B------:R-:W4:Y:S04]  /*20b60*/  LDL.LU.64 R92, [R1+0x11c0] ;  /* 0x0011c000015c7983 */ /* 0x000f280000300a00 */
[----:B------:R-:W4:Y:S01]  /*20b70*/  LDL.LU.64 R94, [R1+0x11c8] ;  /* 0x0011c800015e7983 */ /* 0x000f220000300a00 */
[C---:B--2---:R-:W-:Y:S11]  /*20b80*/  HMMA.1688.F32.TF32 R108, R152.reuse, R48, R72 ;  /* 0x00000030986c723c */ /* 0x044ff60000081048 */
[----:B------:R-:W-:Y:S11]  /*20b90*/  @!UPT UIADD3 URZ, URZ, URZ, URZ ;  /* 0x0000003f3f3ff290 */ /* 0x000ff6000fffe03f */
[----:B------:R-:W-:Y:S01]  /*20ba0*/  @!UPT UIADD3 URZ, URZ, URZ, URZ ;  /* 0x0000003f3f3ff290 */ /* 0x000fe2000fffe03f */
[----:B------:R-:W-:Y:S04]  /*20bb0*/  STL.64 [R1+0x3038], R110 ;  /* 0x0030386e01007387 */ /* 0x000fe80000100a00 */
[----:B------:R-:W-:Y:S04]  /*20bc0*/  STL.64 [R1+0x3030], R108 ;  /* 0x0030306c01007387 */ /* 0x000fe80000100a00 */
        /* <DEDUP_REMOVED lines=10> */
[C---:B---3--:R-:W-:Y:S03]  /*20c70*/  HMMA.1688.F32.TF32 R184, R152.reuse, R44, R68 ;  /* 0x0000002c98b8723c */ /* 0x048fe60000081044 */
[----:B------:R-:W3:Y:S04]  /*20c80*/  LDL.LU.64 R68, [R1+0x1120] ;  /* 0x0011200001447983 */ /* 0x000ee80000300a00 */
[----:B------:R-:W3:Y:S01]  /*20c90*/  LDL.LU.64 R70, [R1+0x1128] ;  /* 0x0011280001467983 */ /* 0x000ee20000300a00 */
[C---:B------:R-:W-:Y:S08]  /*20ca0*/  HMMA.1688.F32.TF32 R116, R152.reuse, R40, R116 ;  /* 0x000000289874723c */ /* 0x040ff00000081074 */
[C---:B------:R-:W-:Y:S08]  /*20cb0*/  HMMA.1688.F32.TF32 R120, R152.reuse, R36, R112 ;  /* 0x000000249878723c */ /* 0x040ff00000081070 */
[C---:B----4-:R-:W-:Y:S01]  /*20cc0*/  HMMA.1688.F32.TF32 R124, R152.reuse, R32, R104 ;  /* 0x00000020987c723c */ /* 0x050fe20000081068 */
[----:B------:R-:W-:Y:S07]  /*20cd0*/  STL.64 [R1+0x3048], R186 ;  /* 0x003048ba01007387 */ /* 0x000fee0000100a00 */
[C---:B------:R-:W-:Y:S08]  /*20ce0*/  HMMA.1688.F32.TF32 R128, R152.reuse, R28, R100 ;  /* 0x0000001c9880723c */ /* 0x040ff00000081064 */
[C---:B------:R-:W-:Y:S08]  /*20cf0*/  HMMA.1688.F32.TF32 R132, R152.reuse, R24, R96 ;  /* 0x000000189884723c */ /* 0x040ff00000081060 */
[----:B------:R-:W-:Y:S01]  /*20d00*/  HMMA.1688.F32.TF32 R136, R152, R20, R92 ;  /* 0x000000149888723c */ /* 0x000fe2000008105c */
[----:B------:R-:W-:Y:S04]  /*20d10*/  STL.64 [R1+0x3040], R184 ;  /* 0x003040b801007387 */ /* 0x000fe80000100a00 */
[----:B------:R-:W-:Y:S04]  /*20d20*/  STL.64 [R1+0x3058], R118 ;  /* 0x0030587601007387 */ /* 0x000fe80000100a00 */
[----:B------:R-:W-:Y:S04]  /*20d30*/  STL.64 [R1+0x3050], R116 ;  /* 0x0030507401007387 */ /* 0x000fe80000100a00 */
[----:B------:R-:W-:Y:S04]  /*20d40*/  STL.64 [R1+0x3068], R122 ;  /* 0x0030687a01007387 */ /* 0x000fe80000100a00 */
[----:B------:R-:W-:Y:S04]  /*20d50*/  STL.64 [R1+0x3060], R120 ;  /* 0x0030607801007387 */ /* 0x000fe80000100a00 */
[----:B------:R-:W-:Y:S04]  /*20d60*/  STL.64 [R1+0x3078], R126 ;  /* 0x0030787e01007387 */ /* 0x000fe80000100a00 */
[----:B------:R1:W-:Y:S04]  /*20d70*/  STL.64 [R1+0x3070], R124 ;  /* 0x0030707c01007387 */ /* 0x0003e80000100a00 */
[----:B------:R-:W-:Y:S04]  /*20d80*/  STL.64 [R1+0x3088], R130 ;  /* 0x0030888201007387 */ /* 0x000fe80000100a00 */
[----:B------:R-:W-:Y:S04]  /*20d90*/  STL.64 [R1+0x3080], R128 ;  /* 0x0030808001007387 */ /* 0x000fe80000100a00 */
[----:B------:R-:W-:Y:S04]  /*20da0*/  STL.64 [R1+0x30e0], R134 ;  /* 0x0030e08601007387 */ /* 0x000fe80000100a00 */
[----:B------:R-:W-:Y:S04]  /*20db0*/  STL.64 [R1+0x30d8], R132 ;  /* 0x0030d88401007387 */ /* 0x000fe80000100a00 */
[----:B------:R-:W-:Y:S04]  /*20dc0*/  STL.64 [R1+0x30f0], R138 ;  /* 0x0030f08a01007387 */ /* 0x000fe80000100a00 */
[----:B------:R-:W-:Y:S01]  /*20dd0*/  STL.64 [R1+0x30e8], R136 ;  /* 0x0030e88801007387 */ /* 0x000fe20000100a00 */
[----:B------:R-:W-:-:S02]  /*20de0*/  IMAD.MOV.U32 R248, RZ, RZ, R63 ;  /* 0x000000fffff87224 */ /* 0x000fc400078e003f */
[----:B------:R-:W-:Y:S01]  /*20df0*/  IMAD.MOV.U32 R249, RZ, RZ, R62 ;  /* 0x000000fffff97224 */ /* 0x000fe200078e003e */
[C---:B--2---:R-:W-:Y:S08]  /*20e00*/  HMMA.1688.F32.TF32 R140, R152.reuse, R16, R88 ;  /* 0x00000010988c723c */ /* 0x044ff00000081058 */
[C---:B------:R-:W-:Y:S08]  /*20e10*/  HMMA.1688.F32.TF32 R144, R152.reuse, R12, R84 ;  /* 0x0000000c9890723c */ /* 0x040ff00000081054 */
[----:B------:R-:W-:Y:S07]  /*20e20*/  HMMA.1688.F32.TF32 R148, R152, R8, R80 ;  /* 0x000000089894723c */ /* 0x000fee0000081050 */
[----:B------:R-:W-:Y:S04]  /*20e30*/  STL.64 [R1+0x3100], R142 ;  /* 0x0031008e01007387 */ /* 0x000fe80000100a00 */
[----:B------:R-:W-:Y:S04]  /*20e40*/  STL.64 [R1+0x30f8], R140 ;  /* 0x0030f88c01007387 */ /* 0x000fe80000100a00 */
[----:B------:R-:W-:Y:S04]  /*20e50*/  STL.64 [R1+0x3198], R146 ;  /* 0x0031989201007387 */ /* 0x000fe80000100a00 */
[----:B------:R-:W-:Y:S04]  /*20e60*/  STL.64 [R1+0x3190], R144 ;  /* 0x0031909001007387 */ /* 0x000fe80000100a00 */
[----:B------:R-:W-:Y:S04]  /*20e70*/  STL.64 [R1+0x31a8], R150 ;  /* 0x0031a89601007387 */ /* 0x000fe80000100a00 */
[----:B------:R-:W-:Y:S04]  /*20e80*/  STL.64 [R1+0x31a0], R148 ;  /* 0x0031a09401007387 */ /* 0x000fe80000100a00 */
[----:B------:R-:W2:Y:S04]  /*20e90*/  LDL.LU R63, [R1+0x32ec] ;  /* 0x0032ec00013f7983 */ /* 0x000ea80000300800 */
[----:B------:R-:W4:Y:S01]  /*20ea0*/  LDL.LU R62, [R1+0x32e8] ;  /* 0x0032e800013e7983 */ /* 0x000f220000300800 */
[----:B------:R-:W-:-:S02]  /*20eb0*/  IMAD.MOV.U32 R250, RZ, RZ, R50 ;  /* 0x000000fffffa7224 */ /* 0x000fc400078e0032 */
[----:B------:R-:W-:Y:S01]  /*20ec0*/  IMAD.MOV.U32 R251, RZ, RZ, R51 ;  /* 0x000000fffffb7224 */ /* 0x000fe200078e0033 */
[----:B------:R-:W4:Y:S04]  /*20ed0*/  LDL.LU R50, [R1+0x32e4] ;  /* 0x0032e40001327983 */ /* 0x000f280000300800 */
[----:B------:R-:W4:Y:S04]  /*20ee0*/  LDL.LU R51, [R1+0x32e0] ;  /* 0x0032e00001337983 */ /* 0x000f280000300800 */
[----:B-1----:R-:W4:Y:S04]  /*20ef0*/  LDL.LU.64 R124, [R1+0x1110] ;  /* 0x00111000017c7983 */ /* 0x002f280000300a00 */
        /* <DEDUP_REMOVED lines=19> */
[----:B------:R-:W-:Y:S03]  /*21030*/  HMMA.1688.F32.TF32 R152, R152, R4, R76 ;  /* 0x000000049898723c */ /* 0x000fe6000008104c */
[----:B------:R-:W4:Y:S04]  /*21040*/  LDL.LU.64 R84, [R1+0xf20] ;  /* 0x000f200001547983 */ /* 0x000f280000300a00 */
[----:B------:R-:W4:Y:S01]  /*21050*/  LDL.LU.64 R86, [R1+0xf28] ;  /* 0x000f280001567983 */ /* 0x000f220000300a00 */
[----:B---3--:R-:W-:Y:S03]  /*21060*/  HMMA.1688.F32.TF32 R160, R216, R60, R68 ;  /* 0x0000003cd8a0723c */ /* 0x008fe60000081044 */
[----:B------:R-:W3:Y:S04]  /*21070*/  LDL.LU.64 R80, [R1+0xd80] ;  /* 0x000d800001507983 */ /* 0x000ee80000300a00 */
[----:B------:R-:W3:Y:S01]  /*21080*/  LDL.LU.64 R82, [R1+0xd88] ;  /* 0x000d880001527983 */ /* 0x000ee20000300a00 */
[----:B------:R-:W-:-:S03]  /*21090*/  IMAD.MOV.U32 R68, RZ, RZ, R54 ;  /* 0x000000ffff447224 */ /* 0x000fc600078e0036 */
[----:B------:R-:W3:Y:S01]  /*210a0*/  LDL.LU.64 R76, [R1+0x610] ;  /* 0x00061000014c7983 */ /* 0x000ee20000300a00 */
[----:B------:R-:W-:Y:S01]  /*210b0*/  IMAD.MOV.U32 R69, RZ, RZ, R55 ;  /* 0x000000ffff457224 */ /* 0x000fe200078e0037 */
[----:B------:R-:W-:Y:S02]  /*210c0*/  MOV R70, R58 ;  /* 0x0000003a00467202 */ /* 0x000fe40000000f00 */
[----:B------:R-:W3:Y:S01]  /*210d0*/  LDL.LU.64 R78, [R1+0x618] ;  /* 0x00061800014e7983 */ /* 0x000ee20000300a00 */
[----:B------:R-:W-:-:S03]  /*210e0*/  IMAD.MOV.U32 R71, RZ, RZ, R59 ;  /* 0x000000ffff477224 */ /* 0x000fc600078e003b */
[----:B------:R-:W3:Y:S01]  /*210f0*/  LDL.LU R54, [R1+0x32dc] ;  /* 0x0032dc0001367983 */ /* 0x000ee20000300800 */
[----:B------:R-:W-:Y:S03]  /*21100*/  HMMA.1688.F32.TF32 R156, R216, R64, R72 ;  /* 0x00000040d89c723c */ /* 0x000fe60000081048 */
[----:B------:R-:W3:Y:S04]  /*21110*/  LDL.LU R55, [R1+0x32d8] ;  /* 0x0032d80001377983 */ /* 0x000ee80000300800 */
[----:B------:R-:W3:Y:S04]  /*21120*/  LDL.LU R58, [R1+0x32d4] ;  /* 0x0032d400013a7983 */ /* 0x000ee80000300800 */
[----:B------:R-:W3:Y:S04]  /*21130*/  LDL.LU R59, [R1+0x32d0] ;  /* 0x0032d000013b7983 */ /* 0x000ee80000300800 */
[----:B------:R-:W3:Y:S04]  /*21140*/  LDL.LU R72, [R1+0x14c0] ;  /* 0x0014c00001487983 */ /* 0x000ee80000300800 */
[----:B------:R-:W3:Y:S01]  /*21150*/  LDL.LU R73, [R1+0x14c4] ;  /* 0x0014c40001497983 */ /* 0x000ee20000300800 */
[----:B------:R-:W-:-:S03]  /*21160*/  IMAD.MOV.U32 R230, RZ, RZ, R66 ;  /* 0x000000ffffe67224 */ /* 0x000fc600078e0042 */
[----:B------:R-:W3:Y:S01]  /*21170*/  LDL.LU R74, [R1+0x14c8] ;  /* 0x0014c800014a7983 */ /* 0x000ee20000300800 */
[----:B------:R-:W-:-:S03]  /*21180*/  IMAD.MOV.U32 R231, RZ, RZ, R67 ;  /* 0x000000ffffe77224 */ /* 0x000fc600078e0043 */
[----:B------:R-:W3:Y:S01]  /*21190*/  LDL.LU R75, [R1+0x14cc] ;  /* 0x0014cc00014b7983 */ /* 0x000ee20000300800 */
[----:B------:R-:W-:Y:S01]  /*211a0*/  IMAD.MOV.U32 R244, RZ, RZ, R240 ;  /* 0x000000fffff47224 */ /* 0x000fe200078e00f0 */
[----:B------:R-:W-:Y:S01]  /*211b0*/  MOV R245, R241 ;  /* 0x000000f100f57202 */ /* 0x000fe20000000f00 */
[----:B------:R-:W-:Y:S02]  /*211c0*/  IMAD.MOV.U32 R246, RZ, RZ, R242 ;  /* 0x000000fffff67224 */ /* 0x000fe400078e00f2 */
[----:B------:R-:W-:Y:S02]  /*211d0*/  IMAD.MOV.U32 R247, RZ, RZ, R243 ;  /* 0x000000fffff77224 */ /* 0x000fe400078e00f3 */
[----:B--2---:R-:W-:Y:S02]  /*211e0*/  IMAD.MOV.U32 R229, RZ, RZ, R63 ;  /* 0x000000ffffe57224 */ /* 0x004fe400078e003f */
[----:B----4-:R-:W-:Y:S02]  /*211f0*/  IMAD.MOV.U32 R228, RZ, RZ, R62 ;  /* 0x000000ffffe47224 */ /* 0x010fe400078e003e */
[----:B------:R-:W2:Y:S04]  /*21200*/  LDL.LU R62, [R1+0x32cc] ;  /* 0x0032cc00013e7983 */ /* 0x000ea80000300800 */
[----:B------:R-:W2:Y:S04]  /*21210*/  LDL.LU R63, [R1+0x32c8] ;  /* 0x0032c800013f7983 */ /* 0x000ea80000300800 */
[----:B------:R-:W4:Y:S04]  /*21220*/  LDL.LU R66, [R1+0x32c4] ;  /* 0x0032c40001427983 */ /* 0x000f280000300800 */
[----:B------:R-:W4:Y:S04]  /*21230*/  LDL.LU R67, [R1+0x32c0] ;  /* 0x0032c00001437983 */ /* 0x000f280000300800 */
[----:B------:R-:W2:Y:S04]  /*21240*/  LDL.LU R240, [R1+0x32bc] ;  /* 0x0032bc0001f07983 */ /* 0x000ea80000300800 */
[----:B------:R-:W2:Y:S04]  /*21250*/  LDL.LU R241, [R1+0x32b8] ;  /* 0x0032b80001f17983 */ /* 0x000ea80000300800 */
[----:B------:R-:W2:Y:S04]  /*21260*/  LDL.LU R242, [R1+0x32b4] ;  /* 0x0032b40001f27983 */ /* 0x000ea80000300800 */
[----:B------:R-:W2:Y:S01]  /*21270*/  LDL.LU R243, [R1+0x32b0] ;  /* 0x0032b00001f37983 */ /* 0x000ea20000300800 */
[C---:B------:R-:W-:Y:S08]  /*21280*/  HMMA.1688.F32.TF32 R164, R216.reuse, R56, R124 ;  /* 0x00000038d8a4723c */ /* 0x040ff0000008107c */
        /* <DEDUP_REMOVED lines=10> */
[C---:B---3--:R-:W-:Y:S08]  /*21330*/  HMMA.1688.F32.TF32 R208, R216.reuse, R12, R80 ;  /* 0x0000000cd8d0723c */ /* 0x048ff00000081050 */
[----:B------:R-:W-:Y:S08]  /*21340*/  HMMA.1688.F32.TF32 R212, R216, R8, R76 ;  /* 0x00000008d8d4723c */ /* 0x000ff0000008104c */
[C---:B------:R-:W-:Y:S08]  /*21350*/  HMMA.1688.F32.TF32 R68, R236.reuse, R58, R68 ;  /* 0x0000003aec44723c */ /* 0x040ff00000081044 */
[----:B----4-:R-:W-:Y:S08]  /*21360*/  HMMA.1688.F32.TF32 R72, R236, R66, R72 ;  /* 0x00000042ec48723c */ /* 0x010ff00000081048 */
[----:B--2---:R-:W-:Y:S01]  /*21370*/  HMMA.1688.F32.TF32 R216, R216, R4, R240 ;  /* 0x00000004d8d8723c */ /* 0x004fe200000810f0 */
[----:B------:R-:W-:Y:S01]  /*21380*/  MOV R78, R22 ;  /* 0x00000016004e7202 */ /* 0x000fe20000000f00 */
[----:B------:R-:W-:Y:S01]  /*21390*/  IMAD.MOV.U32 R79, RZ, RZ, R23 ;  /* 0x000000ffff4f7224 */ /* 0x000fe200078e0017 */
[----:B------:R-:W-:Y:S11]  /*213a0*/  LDS R240, [R2+0x4080] ;  /* 0x0040800002f07984 */ /* 0x000ff60000000800 */
[----:B------:R-:W-:Y:S01]  /*213b0*/  @!UPT UIADD3 URZ, URZ, URZ, URZ ;  /* 0x0000003f3f3ff290 */ /* 0x000fe2000fffe03f */
[----:B------:R1:W-:Y:S01]  /*213c0*/  STL.64 [R1+0xa30], R72 ;  /* 0x000a304801007387 */ /* 0x0003e20000100a00 */
[----:B------:R-:W-:Y:S02]  /*213d0*/  IMAD.MOV.U32 R5, RZ, RZ, R74 ;  /* 0x000000ffff057224 */ /* 0x000fe400078e004a */
[----:B------:R-:W-:Y:S01]  /*213e0*/  IMAD.MOV.U32 R4, RZ, RZ, R75 ;  /* 0x000000ffff047224 */ /* 0x000fe200078e004b */
[----:B------:R-:W-:Y:S04]  /*213f0*/  LDS R242, [R2+0x6080] ;  /* 0x0060800002f27984 */ /* 0x000fe80000000800 */
[----:B------:R-:W-:Y:S01]  /*21400*/  LDS R241, [R3+0x4080] ;  /* 0x0040800003f17984 */ /* 0x000fe20000000800 */
[----:B-1----:R-:W-:Y:S03]  /*21410*/  HMMA.1688.F32.TF32 R72, R236, R62, R228 ;  /* 0x0000003eec48723c */ /* 0x002fe600000810e4 */
[----:B------:R1:W-:Y:S04]  /*21420*/  STL [R1+0x2f4c], R4 ;  /* 0x002f4c0401007387 */ /* 0x0003e80000100800 */
[----:B------:R2:W-:Y:S04]  /*21430*/  STL [R1+0x2f48], R5 ;  /* 0x002f480501007387 */ /* 0x0005e80000100800 */
[----:B------:R-:W3:Y:S01]  /*21440*/  LDS R243, [R3+0x6080] ;  /* 0x0060800003f37984 */ /* 0x000ee20000000800 */
[----:B-1----:R-:W-:-:S02]  /*21450*/  IMAD.MOV.U32 R4, RZ, RZ, R70 ;  /* 0x000000ffff047224 */ /* 0x002fc400078e0046 */
[----:B--2---:R-:W-:-:S09]  /*21460*/  IMAD.MOV.U32 R5, RZ, RZ, R71 ;  /* 0x000000ffff057224 */ /* 0x004fd200078e0047 */
[----:B------:R-:W-:Y:S04]  /*21470*/  STL.64 [R1+0xa20], R72 ;  /* 0x000a204801007387 */ /* 0x000fe80000100a00 */
[----:B------:R1:W-:Y:S04]  /*21480*/  STL.64 [R1+0xa28], R74 ;  /* 0x000a284a01007387 */ /* 0x0003e80000100a00 */
[----:B------:R2:W-:Y:S01]  /*21490*/  STL.64 [R1+0xa00], R68 ;  /* 0x000a004401007387 */ /* 0x0005e20000100a00 */
[C---:B-1----:R-:W-:Y:S08]  /*214a0*/  HMMA.1688.F32.TF32 R72, R236.reuse, R54, R244 ;  /* 0x00000036ec48723c */ /* 0x042ff000000810f4 */
[----:B--2---:R-:W-:Y:S01]  /*214b0*/  HMMA.1688.F32.TF32 R68, R236, R50, R248 ;  /* 0x00000032ec44723c */ /* 0x004fe200000810f8 */
[----:B------:R-:W-:Y:S01]  /*214c0*/  MOV R244, R26 ;  /* 0x0000001a00f47202 */ /* 0x000fe20000000f00 */
[----:B------:R-:W-:-:S02]  /*214d0*/  IMAD.MOV.U32 R245, RZ, RZ, R34 ;  /* 0x000000fffff57224 */ /* 0x000fc400078e0022 */
[----:B------:R-:W-:Y:S02]  /*214e0*/  IMAD.MOV.U32 R246, RZ, RZ, R15 ;  /* 0x000000fffff67224 */ /* 0x000fe400078e000f */
[----:B------:R-:W-:-:S09]  /*214f0*/  IMAD.MOV.U32 R247, RZ, RZ, R14 ;  /* 0x000000fffff77224 */ /* 0x000fd200078e000e */
[----:B------:R-:W-:Y:S04]  /*21500*/  STL.64 [R1+0x9f0], R72 ;  /* 0x0009f04801007387 */ /* 0x000fe80000100a00 */
[----:B------:R-:W-:Y:S04]  /*21510*/  STL.64 [R1+0x9f8], R74 ;  /* 0x0009f84a01007387 */ /* 0x000fe80000100a00 */
[----:B------:R-:W2:Y:S04]  /*21520*/  LDL.LU R26, [R1+0x32ac] ;  /* 0x0032ac00011a7983 */ /* 0x000ea80000300800 */
[----:B------:R1:W-:Y:S04]  /*21530*/  STL.64 [R1+0x9e0], R68 ;  /* 0x0009e04401007387 */ /* 0x0003e80000100a00 */
[----:B------:R4:W-:Y:S04]  /*21540*/  STL.64 [R1+0x9e8], R70 ;  /* 0x0009e84601007387 */ /* 0x0009e80000100a00 */
[----:B------:R-:W3:Y:S04]  /*21550*/  LDL.LU R34, [R1+0x32a8] ;  /* 0x0032a80001227983 */ /* 0x000ee80000300800 */
[----:B------:R-:W3:Y:S01]  /*21560*/  LDL.LU R15, [R1+0x32a4] ;  /* 0x0032a400010f7983 */ /* 0x000ee20000300800 */
[----:B-1----:R-:W-:-:S02]  /*21570*/  IMAD.MOV.U32 R68, RZ, RZ, R10 ;  /* 0x000000ffff447224 */ /* 0x002fc400078e000a */
[----:B------:R-:W-:Y:S01]  /*21580*/  IMAD.MOV.U32 R69, RZ, RZ, R11 ;  /* 0x000000ffff457224 */ /* 0x000fe200078e000b */
[----:B------:R-:W3:Y:S04]  /*21590*/  LDL.LU R14, [R1+0x32a0] ;  /* 0x0032a000010e7983 */ /* 0x000ee80000300800 */
[----:B------:R-:W3:Y:S04]  /*215a0*/  LDL.LU R10, [R1+0x329c] ;  /* 0x00329c00010a7983 */ /* 0x000ee80000300800 */
[----:B------:R-:W3:Y:S01]  /*215b0*/  LDL.LU R11, [R1+0x3298] ;  /* 0x00329800010b7983 */ /* 0x000ee20000300800 */
[----:B----4-:R-:W-:Y:S01]  /*215c0*/  IMAD.MOV.U32 R70, RZ, RZ, R6 ;  /* 0x000000ffff467224 */ /* 0x010fe200078e0006 */
[----:B------:R-:W-:Y:S01]  /*215d0*/  MOV R71, R7 ;  /* 0x0000000700477202 */ /* 0x000fe20000000f00 */
[----:B------:R-:W-:Y:S01]  /*215e0*/  IMAD.MOV.U32 R228, RZ, RZ, R19 ;  /* 0x000000ffffe47224 */ /* 0x000fe200078e0013 */
[----:B------:R-:W4:Y:S01]  /*215f0*/  LDL.LU R6, [R1+0x3294] ;  /* 0x0032940001067983 */ /* 0x000f220000300800 */
[----:B------:R-:W-:-:S03]  /*21600*/  IMAD.MOV.U32 R229, RZ, RZ, R18 ;  /* 0x000000ffffe57224 */ /* 0x000fc600078e0012 */
[----:B------:R-:W4:Y:S01]  /*21610*/  LDL.LU R7, [R1+0x3290] ;  /* 0x0032900001077983 */ /* 0x000f220000300800 */
[----:B------:R-:W-:-:S03]  /*21620*/  IMAD.MOV.U32 R230, RZ, RZ, R38 ;  /* 0x000000ffffe67224 */ /* 0x000fc600078e0026 */
[----:B------:R-:W4:Y:S01]  /*21630*/  LDL.LU R19, [R1+0x328c] ;  /* 0x00328c0001137983 */ /* 0x000f220000300800 */
[----:B------:R-:W-:-:S03]  /*21640*/  IMAD.MOV.U32 R231, RZ, RZ, R35 ;  /* 0x000000ffffe77224 */ /* 0x000fc600078e0023 */
[----:B------:R-:W4:Y:S04]  /*21650*/  LDL.LU R18, [R1+0x3288] ;  /* 0x0032880001127983 */ /* 0x000f280000300800 */
[----:B------:R-:W4:Y:S04]  /*21660*/  LDL.LU R38, [R1+0x3284] ;  /* 0x0032840001267983 */ /* 0x000f280000300800 */
[----:B------:R-:W4:Y:S01]  /*21670*/  LDL.LU R35, [R1+0x3280] ;  /* 0x0032800001237983 */ /* 0x000f220000300800 */
[----:B--2---:R-:W-:Y:S02]  /*21680*/  IMAD.MOV.U32 R77, RZ, RZ, R26 ;  /* 0x000000ffff4d7224 */ /* 0x004fe400078e001a */
[----:B---3--:R-:W-:-:S02]  /*21690*/  IMAD.MOV.U32 R76, RZ, RZ, R34 ;  /* 0x000000ffff4c7224 */ /* 0x008fc400078e0022 */
[----:B------:R-:W2:Y:S04]  /*216a0*/  LDL.LU R34, [R1+0x327c] ;  /* 0x00327c0001227983 */ /* 0x000ea80000300800 */
[----:B------:R-:W3:Y:S04]  /*216b0*/  LDL.LU R26, [R1+0x3278] ;  /* 0x00327800011a7983 */ /* 0x000ee80000300800 */
[----:B------:R-:W2:Y:S01]  /*216c0*/  LDL.LU R22, [R1+0x3274] ;  /* 0x0032740001167983 */ /* 0x000ea20000300800 */
[----:B------:R-:W-:-:S03]  /*216d0*/  IMAD.MOV.U32 R81, RZ, RZ, R10 ;  /* 0x000000ffff517224 */ /* 0x000fc600078e000a */
[----:B------:R-:W2:Y:S01]  /*216e0*/  LDL.LU R23, [R1+0x3270] ;  /* 0x0032700001177983 */ /* 0x000ea20000300800 */
[----:B------:R-:W-:-:S03]  /*216f0*/  IMAD.MOV.U32 R80, RZ, RZ, R11 ;  /* 0x000000ffff507224 */ /* 0x000fc600078e000b */
[----:B------:R-:W2:Y:S04]  /*21700*/  LDL.LU R11, [R1+0x326c] ;  /* 0x00326c00010b7983 */ /* 0x000ea80000300800 */
[----:B------:R-:W3:Y:S01]  /*21710*/  LDL.LU R10, [R1+0x3268] ;  /* 0x00326800010a7983 */ /* 0x000ee20000300800 */
[----:B------:R-:W-:Y:S02]  /*21720*/  IMAD.MOV.U32 R82, RZ, RZ, R14 ;  /* 0x000000ffff527224 */ /* 0x000fe400078e000e */
[----:B------:R-:W-:Y:S01]  /*21730*/  IMAD.MOV.U32 R83, RZ, RZ, R15 ;  /* 0x000000ffff537224 */ /* 0x000fe200078e000f */
[----:B------:R-:W3:Y:S01]  /*21740*/  LDL.LU R14, [R1+0x3264] ;  /* 0x00326400010e7983 */ /* 0x000ee20000300800 */
[----:B----4-:R-:W-:Y:S01]  /*21750*/  IMAD.MOV.U32 R86, RZ, RZ, R7 ;  /* 0x000000ffff567224 */ /* 0x010fe200078e0007 */
[----:B------:R-:W-:-:S02]  /*21760*/  MOV R85, R19 ;  /* 0x0000001300557202 */ /* 0x000fc40000000f00 */
        /* <DEDUP_REMOVED lines=10> */
[----:B------:R-:W3:Y:S01]  /*21810*/  LDL.LU R11, [R1+0x3248] ;  /* 0x00324800010b7983 */ /* 0x000ee20000300800 */
[----:B------:R-:W-:Y:S02]  /*21820*/  IMAD.MOV.U32 R114, RZ, RZ, R23 ;  /* 0x000000ffff727224 */ /* 0x000fe400078e0017 */
[----:B------:R-:W-:Y:S01]  /*21830*/  IMAD.MOV.U32 R115, RZ, RZ, R22 ;  /* 0x000000ffff737224 */ /* 0x000fe200078e0016 */
[----:B------:R-:W3:Y:S01]  /*21840*/  LDL.LU R23, [R1+0x3244] ;  /* 0x0032440001177983 */ /* 0x000ee20000300800 */
[----:B----4-:R-:W-:Y:S02]  /*21850*/  IMAD.MOV.U32 R94, RZ, RZ, R15 ;  /* 0x000000ffff5e7224 */ /* 0x010fe400078e000f */
[----:B------:R-:W-:Y:S01]  /*21860*/  IMAD.MOV.U32 R93, RZ, RZ, R18 ;  /* 0x000000ffff5d7224 */ /* 0x000fe200078e0012 */
[----:B------:R-:W4:Y:S01]  /*21870*/  LDL.LU R22, [R1+0x3240] ;  /* 0x0032400001167983 */ /* 0x000f220000300800 */
[----:B------:R-:W-:-:S03]  /*21880*/  MOV R92, R19 ;  /* 0x00000013005c7202 */ /* 0x000fc60000000f00 */
[----:B------:R-:W4:Y:S01]  /*21890*/  LDL.LU R19, [R1+0x323c] ;  /* 0x00323c0001137983 */ /* 0x000f220000300800 */
[----:B------:R-:W-:-:S03]  /*218a0*/  IMAD.MOV.U32 R95, RZ, RZ, R14 ;  /* 0x000000ffff5f7224 */ /* 0x000fc600078e000e */
[----:B------:R-:W4:Y:S04]  /*218b0*/  LDL.LU R18, [R1+0x3238] ;  /* 0x0032380001127983 */ /* 0x000f280000300800 */
[----:B------:R-:W4:Y:S01]  /*218c0*/  LDL.LU R15, [R1+0x3234] ;  /* 0x00323400010f7983 */ /* 0x000f220000300800 */
[----:B------:R-:W-:-:S03]  /*218d0*/  IMAD.MOV.U32 R106, RZ, RZ, R6 ;  /* 0x000000ffff6a7224 */ /* 0x000fc600078e0006 */
[----:B------:R-:W4:Y:S01]  /*218e0*/  LDL.LU R14, [R1+0x3230] ;  /* 0x00323000010e7983 */ /* 0x000f220000300800 */
[----:B------:R-:W-:Y:S01]  /*218f0*/  MOV R107, R7 ;  /* 0x00000007006b7202 */ /* 0x000fe20000000f00 */
[----:B--2---:R-:W-:Y:S02]  /*21900*/  IMAD.MOV.U32 R105, RZ, RZ, R10 ;  /* 0x000000ffff697224 */ /* 0x004fe400078e000a */
[----:B---3--:R-:W-:Y:S02]  /*21910*/  IMAD.MOV.U32 R104, RZ, RZ, R11 ;  /* 0x000000ffff687224 */ /* 0x008fe400078e000b */
[----:B------:R-:W2:Y:S04]  /*21920*/  LDL.LU R11, [R1+0x322c] ;  /* 0x00322c00010b7983 */ /* 0x000ea80000300800 */
[----:B------:R-:W3:Y:S04]  /*21930*/  LDL.LU R10, [R1+0x3228] ;  /* 0x00322800010a7983 */ /* 0x000ee80000300800 */
[----:B------:R-:W3:Y:S04]  /*21940*/  LDL.LU R6, [R1+0x3224] ;  /* 0x0032240001067983 */ /* 0x000ee80000300800 */
[----:B------:R-:W3:Y:S01]  /*21950*/  LDL.LU R7, [R1+0x3220] ;  /* 0x0032200001077983 */ /* 0x000ee20000300800 */
[----:B----4-:R-:W-:-:S03]  /*21960*/  IMAD.MOV.U32 R168, RZ, RZ, R15 ;  /* 0x000000ffffa87224 */ /* 0x010fc600078e000f */
[----:B------:R-:W4:Y:S01]  /*21970*/  LDL.LU R15, [R1+0x321c] ;  /* 0x00321c00010f7983 */ /* 0x000f220000300800 */
[----:B------:R-:W-:-:S03]  /*21980*/  IMAD.MOV.U32 R169, RZ, RZ, R14 ;  /* 0x000000ffffa97224 */ /* 0x000fc600078e000e */
[----:B------:R-:W4:Y:S01]  /*21990*/  LDL.LU R14, [R1+0x3218] ;  /* 0x00321800010e7983 */ /* 0x000f220000300800 */
[----:B--2---:R-:W-:-:S03]  /*219a0*/  IMAD.MOV.U32 R170, RZ, RZ, R11 ;  /* 0x000000ffffaa7224 */ /* 0x004fc600078e000b */
[----:B------:R-:W2:Y:S01]  /*219b0*/  LDL.LU R11, [R1+0x3214] ;  /* 0x00321400010b7983 */ /* 0x000ea20000300800 */
[----:B---3--:R-:W-:-:S03]  /*219c0*/  IMAD.MOV.U32 R171, RZ, RZ, R10 ;  /* 0x000000ffffab7224 */ /* 0x008fc600078e000a */
[----:B------:R-:W3:Y:S01]  /*219d0*/  LDL.LU R10, [R1+0x3210] ;  /* 0x00321000010a7983 */ /* 0x000ee20000300800 */
[----:B------:R-:W-:-:S03]  /*219e0*/  IMAD.MOV.U32 R103, RZ, RZ, R6 ;  /* 0x000000ffff677224 */ /* 0x000fc600078e0006 */
[----:B------:R-:W3:Y:S01]  /*219f0*/  LDL.LU R100, [R1+0x13d0] ;  /* 0x0013d00001647983 */ /* 0x000ee20000300800 */
[----:B------:R-:W-:-:S03]  /*21a00*/  IMAD.MOV.U32 R102, RZ, RZ, R7 ;  /* 0x000000ffff667224 */ /* 0x000fc600078e0007 */
[----:B------:R-:W3:Y:S04]  /*21a10*/  LDL.LU R101, [R1+0x13d4] ;  /* 0x0013d40001657983 */ /* 0x000ee80000300800 */
        /* <DEDUP_REMOVED lines=43> */
[----:B------:R-:W3:Y:S01]  /*21cd0*/  LDL.LU R109, [R1+0x574] ;  /* 0x00057400016d7983 */ /* 0x000ee20000300800 */
[----:B----4-:R-:W-:-:S02]  /*21ce0*/  IMAD.MOV.U32 R178, RZ, RZ, R14 ;  /* 0x000000ffffb27224 */ /* 0x010fc400078e000e */
[----:B------:R-:W-:Y:S01]  /*21cf0*/  IMAD.MOV.U32 R179, RZ, RZ, R15 ;  /* 0x000000ffffb37224 */ /* 0x000fe200078e000f */
[----:B------:R-:W-:Y:S01]  /*21d00*/  MOV R97, R19 ;  /* 0x0000001300617202 */ /* 0x000fe20000000f00 */
[----:B------:R-:W-:Y:S02]  /*21d10*/  IMAD.MOV.U32 R96, RZ, RZ, R18 ;  /* 0x000000ffff607224 */ /* 0x000fe400078e0012 */
[----:B------:R-:W-:Y:S02]  /*21d20*/  IMAD.MOV.U32 R98, RZ, RZ, R22 ;  /* 0x000000ffff627224 */ /* 0x000fe400078e0016 */
[----:B------:R-:W-:Y:S02]  /*21d30*/  IMAD.MOV.U32 R99, RZ, RZ, R23 ;  /* 0x000000ffff637224 */ /* 0x000fe400078e0017 */
[----:B------:R-:W-:Y:S02]  /*21d40*/  IMAD.MOV.U32 R88, RZ, RZ, R26 ;  /* 0x000000ffff587224 */ /* 0x000fe400078e001a */
[----:B------:R-:W-:-:S02]  /*21d50*/  IMAD.MOV.U32 R89, RZ, RZ, R34 ;  /* 0x000000ffff597224 */ /* 0x000fc400078e0022 */
[----:B------:R-:W-:Y:S01]  /*21d60*/  IMAD.MOV.U32 R90, RZ, RZ, R35 ;  /* 0x000000ffff5a7224 */ /* 0x000fe200078e0023 */
[----:B------:R-:W-:Y:S01]  /*21d70*/  MOV R72, R42 ;  /* 0x0000002a00487202 */ /* 0x000fe20000000f00 */
[----:B------:R-:W-:Y:S02]  /*21d80*/  IMAD.MOV.U32 R91, RZ, RZ, R38 ;  /* 0x000000ffff5b7224 */ /* 0x000fe400078e0026 */
[----:B------:R-:W-:Y:S02]  /*21d90*/  IMAD.MOV.U32 R73, RZ, RZ, R46 ;  /* 0x000000ffff497224 */ /* 0x000fe400078e002e */
[----:B------:R-:W-:Y:S02]  /*21da0*/  IMAD.MOV.U32 R74, RZ, RZ, R47 ;  /* 0x000000ffff4a7224 */ /* 0x000fe400078e002f */
[----:B------:R-:W-:Y:S02]  /*21db0*/  IMAD.MOV.U32 R75, RZ, RZ, R43 ;  /* 0x000000ffff4b7224 */ /* 0x000fe400078e002b */
[----:B------:R-:W-:-:S02]  /*21dc0*/  IMAD.MOV.U32 R248, RZ, RZ, R39 ;  /* 0x000000fffff87224 */ /* 0x000fc400078e0027 */
[----:B------:R-:W-:Y:S02]  /*21dd0*/  IMAD.MOV.U32 R249, RZ, RZ, R30 ;  /* 0x000000fffff97224 */ /* 0x000fe400078e001e */
[----:B------:R-:W-:Y:S01]  /*21de0*/  IMAD.MOV.U32 R250, RZ, RZ, R31 ;  /* 0x000000fffffa7224 */ /* 0x000fe200078e001f */
[----:B------:R-:W-:Y:S01]  /*21df0*/  MOV R251, R27 ;  /* 0x0000001b00fb7202 */ /* 0x000fe20000000f00 */
[----:B--2---:R-:W-:Y:S02]  /*21e00*/  IMAD.MOV.U32 R177, RZ, RZ, R11 ;  /* 0x000000ffffb17224 */ /* 0x004fe400078e000b */
[----:B---3--:R-:W-:Y:S02]  /*21e10*/  IMAD.MOV.U32 R176, RZ, RZ, R10 ;  /* 0x000000ffffb07224 */ /* 0x008fe400078e000a */
[----:B------:R-:W-:Y:S01]  /*21e20*/  IMAD.MOV.U32 R111, RZ, RZ, R7 ;  /* 0x000000ffff6f7224 */ /* 0x000fe200078e0007 */
[----:B------:R-:W-:Y:S02]  /*21e30*/  MOV R110, R6 ;  /* 0x00000006006e7202 */ /* 0x000fe40000000f00 */
[----:B------:R-:W2:Y:S04]  /*21e40*/  LDL.LU R6, [R1+0x3204] ;  /* 0x0032040001067983 */ /* 0x000ea80000300800 */
[----:B------:R-:W2:Y:S04]  /*21e50*/  LDL.LU R7, [R1+0x3200] ;  /* 0x0032000001077983 */ /* 0x000ea80000300800 */
[----:B------:R-:W3:Y:S04]  /*21e60*/  LDL.LU R10, [R1+0x31fc] ;  /* 0x0031fc00010a7983 */ /* 0x000ee80000300800 */
[----:B------:R-:W3:Y:S04]  /*21e70*/  LDL.LU R11, [R1+0x31f8] ;  /* 0x0031f800010b7983 */ /* 0x000ee80000300800 */
[----:B------:R-:W4:Y:S04]  /*21e80*/  LDL.LU R14, [R1+0x31f4] ;  /* 0x0031f400010e7983 */ /* 0x000f280000300800 */
[----:B------:R-:W4:Y:S04]  /*21e90*/  LDL.LU R15, [R1+0x31f0] ;  /* 0x0031f000010f7983 */ /* 0x000f280000300800 */
        /* <DEDUP_REMOVED lines=11> */
[----:B------:R-:W4:Y:S04]  /*21f50*/  LDL.LU R43, [R1+0x31c0] ;  /* 0x0031c000012b7983 */ /* 0x000f280000300800 */
[----:B------:R-:W4:Y:S04]  /*21f60*/  LDL.LU R39, [R1+0x31bc] ;  /* 0x0031bc0001277983 */ /* 0x000f280000300800 */
[----:B------:R-:W4:Y:S04]  /*21f70*/  LDL.LU R30, [R1+0x31b8] ;  /* 0x0031b800011e7983 */ /* 0x000f280000300800 */
[----:B------:R-:W4:Y:S04]  /*21f80*/  LDL.LU R31, [R1+0x31b4] ;  /* 0x0031b400011f7983 */ /* 0x000f280000300800 */
[----:B------:R-:W4:Y:S01]  /*21f90*/  LDL.LU R27, [R1+0x31b0] ;  /* 0x0031b000011b7983 */ /* 0x000f220000300800 */
[----:B------:R-:W-:Y:S08]  /*21fa0*/  HMMA.1688.F32.TF32 R100, R240, R62, R100 ;  /* 0x0000003ef064723c */ /* 0x000ff00000081064 */
[C---:B--2---:R-:W-:Y:S08]  /*21fb0*/  HMMA.1688.F32.TF32 R108, R236.reuse, R6, R108 ;  /* 0x00000006ec6c723c */ /* 0x044ff0000008106c */
[C---:B---3--:R-:W-:Y:S11]  /*21fc0*/  HMMA.1688.F32.TF32 R148, R236.reuse, R46, R148 ;  /* 0x0000002eec94723c */ /* 0x048ff60000081094 */
[----:B------:R-:W-:Y:S11]  /*21fd0*/  @!UPT UIADD3 URZ, URZ, URZ, URZ ;  /* 0x0000003f3f3ff290 */ /* 0x000ff6000fffe03f */
[----:B------:R-:W-:Y:S01]  /*21fe0*/  @!UPT UIADD3 URZ, URZ, URZ, URZ ;  /* 0x0000003f3f3ff290 */ /* 0x000fe2000fffe03f */
[----:B------:R-:W-:Y:S04]  /*21ff0*/  STL.64 [R1+0x9d0], R148 ;  /* 0x0009d09401007387 */ /* 0x000fe80000100a00 */
[----:B------:R4:W-:Y:S02]  /*22000*/  STL.64 [R1+0x9d8], R150 ;  /* 0x0009d89601007387 */ /* 0x0009e40000100a00 */
[C---:B----4-:R-:W-:Y:S08]  /*22010*/  HMMA.1688.F32.TF32 R148, R236.reuse, R42, R144 ;  /* 0x0000002aec94723c */ /* 0x050ff00000081090 */
[C---:B------:R-:W-:Y:S08]  /*22020*/  HMMA.1688.F32.TF32 R144, R236.reuse, R38, R140 ;  /* 0x00000026ec90723c */ /* 0x040ff0000008108c */
[C---:B------:R-:W-:Y:S08]  /*22030*/  HMMA.1688.F32.TF32 R140, R236.reuse, R34, R136 ;  /* 0x00000022ec8c723c */ /* 0x040ff00000081088 */
[C---:B------:R-:W-:Y:S08]  /*22040*/  HMMA.1688.F32.TF32 R136, R236.reuse, R30, R132 ;  /* 0x0000001eec88723c */ /* 0x040ff00000081084 */
[C---:B------:R-:W-:Y:S08]  /*22050*/  HMMA.1688.F32.TF32 R132, R236.reuse, R26, R128 ;  /* 0x0000001aec84723c */ /* 0x040ff00000081080 */
        /* <DEDUP_REMOVED lines=23> */
[----:B------:R1:W-:Y:S01]  /*221d0*/  STL.64 [R1+0x618], R110 ;  /* 0x0006186e01007387 */ /* 0x0003e20000100a00 */
[C---:B------:R-:W-:Y:S03]  /*221e0*/  HMMA.1688.F32.TF32 R88, R240.reuse, R38, R88 ;  /* 0x00000026f058723c */ /* 0x040fe60000081058 */
[----:B------:R-:W-:Y:S04]  /*221f0*/  LDS R236, [R2+0x4100] ;  /* 0x0041000002ec7984 */ /* 0x000fe80000000800 */
[----:B------:R-:W-:Y:S01]  /*22200*/  LDS R238, [R2+0x6100] ;  /* 0x0061000002ee7984 */ /* 0x000fe20000000800 */
[C---:B-1----:R-:W-:Y:S03]  /*22210*/  HMMA.1688.F32.TF32 R108, R240.reuse, R66, R176 ;  /* 0x00000042f06c723c */ /* 0x042fe600000810b0 */
[----:B------:R-:W-:Y:S04]  /*22220*/  LDS R237, [R3+0x4100] ;  /* 0x0041000003ed7984 */ /* 0x000fe80000000800 */
[----:B------:R-:W1:Y:S01]  /*22230*/  LDS R239, [R3+0x6100] ;  /* 0x0061000003ef7984 */ /* 0x000e620000000800 */
[C---:B------:R-:W-:Y:S11]  /*22240*/  HMMA.1688.F32.TF32 R116, R240.reuse, R58, R168 ;  /* 0x0000003af074723c */ /* 0x040ff600000810a8 */
[----:B------:R-:W-:Y:S04]  /*22250*/  @!UPT UIADD3 URZ, URZ, URZ, URZ ;  /* 0x0000003f3f3ff290 */ /* 0x000fe8000fffe03f */
[----:B------:R-:W-:Y:S04]  /*22260*/  STL.64 [R1+0x600], R108 ;  /* 0x0006006c01007387 */ /* 0x000fe80000100a00 */
[----:B------:R2:W-:Y:S04]  /*22270*/  STL.64 [R1+0x608], R110 ;  /* 0x0006086e01007387 */ /* 0x0005e80000100a00 */
[----:B------:R-:W-:Y:S04]  /*22280*/  STL.64 [R1+0x5f0], R100 ;  /* 0x0005f06401007387 */ /* 0x000fe80000100a00 */
[----:B------:R3:W-:Y:S01]  /*22290*/  STL.64 [R1+0x5f8], R102 ;  /* 0x0005f86601007387 */ /* 0x0007e20000100a00 */
[C---:B--2---:R-:W-:Y:S08]  /*222a0*/  HMMA.1688.F32.TF32 R108, R240.reuse, R54, R96 ;  /* 0x00000036f06c723c */ /* 0x044ff00000081060 */
[C---:B---3--:R-:W-:Y:S08]  /*222b0*/  HMMA.1688.F32.TF32 R100, R240.reuse, R50, R104 ;  /* 0x00000032f064723c */ /* 0x048ff00000081068 */
[C---:B------:R-:W-:Y:S08]  /*222c0*/  HMMA.1688.F32.TF32 R96, R240.reuse, R46, R92 ;  /* 0x0000002ef060723c */ /* 0x040ff0000008105c */
[C---:B------:R-:W-:Y:S08]  /*222d0*/  HMMA.1688.F32.TF32 R92, R240.reuse, R42, R112 ;  /* 0x0000002af05c723c */ /* 0x040ff00000081070 */
[C---:B------:R-:W-:Y:S08]  /*222e0*/  HMMA.1688.F32.TF32 R84, R240.reuse, R34, R84 ;  /* 0x00000022f054723c */ /* 0x040ff00000081054 */
[C---:B------:R-:W-:Y:S01]  /*222f0*/  HMMA.1688.F32.TF32 R80, R240.reuse, R30, R80 ;  /* 0x0000001ef050723c */ /* 0x040fe20000081050 */
[----:B------:R-:W-:Y:S07]  /*22300*/  STL.64 [R1+0x5e0], R116 ;  /* 0x0005e07401007387 */ /* 0x000fee0000100a00 */
[C---:B------:R-:W-:Y:S01]  /*22310*/  HMMA.1688.F32.TF32 R76, R240.reuse, R26, R76 ;  /* 0x0000001af04c723c */ /* 0x040fe2000008104c */
[----:B------:R-:W-:Y:S07]  /*22320*/  STL.64 [R1+0x5e8], R118 ;  /* 0x0005e87601007387 */ /* 0x000fee0000100a00 */
        /* <DEDUP_REMOVED lines=16> */
[----:B------:R3:W-:Y:S01]  /*22430*/  STL.64 [R1+0x568], R78 ;  /* 0x0005684e01007387 */ /* 0x0007e20000100a00 */
[C---:B--2---:R-:W-:Y:S03]  /*22440*/  HMMA.1688.F32.TF32 R80, R240.reuse, R18, R228 ;  /* 0x00000012f050723c */ /* 0x044fe600000810e4 */
[----:B------:R-:W-:Y:S04]  /*22450*/  STL.64 [R1+0x620], R72 ;  /* 0x0006204801007387 */ /* 0x000fe80000100a00 */
[----:B------:R2:W-:Y:S01]  /*22460*/  STL.64 [R1+0x628], R74 ;  /* 0x0006284a01007387 */ /* 0x0005e20000100a00 */
[C---:B---3--:R-:W-:Y:S08]  /*22470*/  HMMA.1688.F32.TF32 R76, R240.reuse, R14, R68 ;  /* 0x0000000ef04c723c */ /* 0x048ff00000081044 */
[C---:B--2---:R-:W-:Y:S08]  /*22480*/  HMMA.1688.F32.TF32 R72, R240.reuse, R10, R244 ;  /* 0x0000000af048723c */ /* 0x044ff000000810f4 */
[----:B------:R-:W-:Y:S01]  /*22490*/  HMMA.1688.F32.TF32 R68, R240, R6, R248 ;  /* 0x00000006f044723c */ /* 0x000fe200000810f8 */
[----:B------:R-:W-:Y:S04]  /*224a0*/  STL.64 [R1+0x17a0], R80 ;  /* 0x0017a05001007387 */ /* 0x000fe80000100a00 */
[----:B------:R-:W-:Y:S04]  /*224b0*/  STL.64 [R1+0x17a8], R82 ;  /* 0x0017a85201007387 */ /* 0x000fe80000100a00 */
[----:B------:R-:W-:Y:S04]  /*224c0*/  STL.64 [R1+0x1790], R76 ;  /* 0x0017904c01007387 */ /* 0x000fe80000100a00 */
[----:B------:R-:W-:Y:S04]  /*224d0*/  STL.64 [R1+0x1798], R78 ;  /* 0x0017984e01007387 */ /* 0x000fe80000100a00 */
[----:B------:R2:W-:Y:S04]  /*224e0*/  STL.64 [R1+0x1780], R72 ;  /* 0x0017804801007387 */ /* 0x0005e80000100a00 */
[----:B------:R3:W-:Y:S04]  /*224f0*/  STL.64 [R1+0x1788], R74 ;  /* 0x0017884a01007387 */ /* 0x0007e80000100a00 */
[----:B------:R4:W-:Y:S04]  /*22500*/  STL.64 [R1+0x630], R68 ;  /* 0x0006304401007387 */ /* 0x0009e80000100a00 */
[----:B------:R-:W4:Y:S04]  /*22510*/  LDL.LU R248, [R1+0xd10] ;  /* 0x000d100001f87983 */ /* 0x000f280000300800 */
        /* <DEDUP_REMOVED lines=11> */
[----:B--2---:R-:W2:Y:S04]  /*225d0*/  LDL.LU R72, [R1+0xf80] ;  /* 0x000f800001487983 */ /* 0x004ea80000300800 */
[----:B------:R-:W2:Y:S04]  /*225e0*/  LDL.LU R73, [R1+0xf84] ;  /* 0x000f840001497983 */ /* 0x000ea80000300800 */
[----:B---3--:R-:W2:Y:S04]  /*225f0*/  LDL.LU R74, [R1+0xf88] ;  /* 0x000f8800014a7983 */ /* 0x008ea80000300800 */
[----:B------:R-:W2:Y:S04]  /*22600*/  LDL.LU R75, [R1+0xf8c] ;  /* 0x000f8c00014b7983 */ /* 0x000ea80000300800 */
[----:B------:R-:W3:Y:S04]  /*22610*/  LDL.LU R76, [R1+0xf90] ;  /* 0x000f9000014c7983 */ /* 0x000ee80000300800 */
[----:B------:R-:W3:Y:S04]  /*22620*/  LDL.LU R77, [R1+0xf94] ;  /* 0x000f9400014d7983 */ /* 0x000ee80000300800 */
[----:B------:R-:W3:Y:S04]  /*22630*/  LDL.LU R78, [R1+0xf98] ;  /* 0x000f9800014e7983 */ /* 0x000ee80000300800 */
[----:B------:R-:W3:Y:S04]  /*22640*/  LDL.LU R79, [R1+0xf9c] ;  /* 0x000f9c00014f7983 */ /* 0x000ee80000300800 */
[----:B------:R-:W2:Y:S04]  /*22650*/  LDL.LU R84, [R1+0xfd0] ;  /* 0x000fd00001547983 */ /* 0x000ea80000300800 */
        /* <DEDUP_REMOVED lines=43> */
[----:B------:R-:W1:Y:S04]  /*22910*/  LDL.LU R136, [R1+0x1310] ;  /* 0x0013100001887983 */ /* 0x000e680000300800 */
[----:B------:R-:W1:Y:S04]  /*22920*/  LDL.LU R137, [R1+0x1314] ;  /* 0x0013140001897983 */ /* 0x000e680000300800 */
[----:B------:R-:W1:Y:S04]  /*22930*/  LDL.LU R138, [R1+0x1318] ;  /* 0x00131800018a7983 */ /* 0x000e680000300800 */
[----:B------:R-:W1:Y:S04]  /*22940*/  LDL.LU R139, [R1+0x131c] ;  /* 0x00131c00018b7983 */ /* 0x000e680000300800 */
[----:B------:R-:W2:Y:S04]  /*22950*/  LDL.LU R140, [R1+0x1330] ;  /* 0x00133000018c7983 */ /* 0x000ea80000300800 */
[----:B------:R-:W2:Y:S04]  /*22960*/  LDL.LU R141, [R1+0x1334] ;  /* 0x00133400018d7983 */ /* 0x000ea80000300800 */
        /* <DEDUP_REMOVED lines=26> */
[----:B------:R-:W-:-:S03]  /*22b10*/  IMAD.MOV.U32 R9, RZ, RZ, R70 ;  /* 0x000000ffff097224 */ /* 0x000fc600078e0046 */
[----:B----4-:R-:W4:Y:S01]  /*22b20*/  LDL.LU R68, [R1+0xf10] ;  /* 0x000f100001447983 */ /* 0x010f220000300800 */
[----:B------:R-:W-:-:S03]  /*22b30*/  IMAD.MOV.U32 R8, RZ, RZ, R71 ;  /* 0x000000ffff087224 */ /* 0x000fc600078e0047 */
[----:B------:R-:W4:Y:S04]  /*22b40*/  LDL.LU R69, [R1+0xf14] ;  /* 0x000f140001457983 */ /* 0x000f280000300800 */
[----:B------:R-:W4:Y:S04]  /*22b50*/  LDL.LU R70, [R1+0xf18] ;  /* 0x000f180001467983 */ /* 0x000f280000300800 */
[----:B------:R-:W4:Y:S04]  /*22b60*/  LDL.LU R71, [R1+0xf1c] ;  /* 0x000f1c0001477983 */ /* 0x000f280000300800 */
[----:B------:R-:W-:Y:S04]  /*22b70*/  LDS R240, [R2+0x4180] ;  /* 0x0041800002f07984 */ /* 0x000fe80000000800 */
[----:B------:R-:W-:Y:S04]  /*22b80*/  LDS R242, [R2+0x6180] ;  /* 0x0061800002f27984 */ /* 0x000fe80000000800 */
[----:B------:R-:W-:Y:S04]  /*22b90*/  LDS R241, [R3+0x4180] ;  /* 0x0041800003f17984 */ /* 0x000fe80000000800 */
[----:B------:R-:W4:Y:S01]  /*22ba0*/  LDS R243, [R3+0x6180] ;  /* 0x0061800003f37984 */ /* 0x000f220000000800 */
[C---:B-1----:R-:W-:Y:S08]  /*22bb0*/  HMMA.1688.F32.TF32 R144, R236.reuse, R62, R136 ;  /* 0x0000003eec90723c */ /* 0x042ff00000081088 */
[C---:B--2---:R-:W-:Y:S08]  /*22bc0*/  HMMA.1688.F32.TF32 R136, R236.reuse, R54, R128 ;  /* 0x00000036ec88723c */ /* 0x044ff00000081080 */
[C---:B---3--:R-:W-:Y:S08]  /*22bd0*/  HMMA.1688.F32.TF32 R148, R236.reuse, R66, R140 ;  /* 0x00000042ec94723c */ /* 0x048ff0000008108c */
        /* <DEDUP_REMOVED lines=28> */
[C---:B-1----:R-:W-:Y:S03]  /*22da0*/  HMMA.1688.F32.TF32 R116, R236.reuse, R22, R168 ;  /* 0x00000016ec74723c */ /* 0x042fe600000810a8 */
[----:B------:R-:W-:Y:S04]  /*22db0*/  STL.64 [R1+0x16d0], R100 ;  /* 0x0016d06401007387 */ /* 0x000fe80000100a00 */
[----:B------:R1:W-:Y:S01]  /*22dc0*/  STL.64 [R1+0x16d8], R102 ;  /* 0x0016d86601007387 */ /* 0x0003e20000100a00 */
[C---:B--2---:R-:W-:Y:S08]  /*22dd0*/  HMMA.1688.F32.TF32 R108, R236.reuse, R18, R96 ;  /* 0x00000012ec6c723c */ /* 0x044ff00000081060 */
[C---:B-1----:R-:W-:Y:S08]  /*22de0*/  HMMA.1688.F32.TF32 R100, R236.reuse, R14, R104 ;  /* 0x0000000eec64723c */ /* 0x042ff00000081068 */
        /* <DEDUP_REMOVED lines=12> */
[C---:B----4-:R-:W-:Y:S03]  /*22eb0*/  HMMA.1688.F32.TF32 R68, R240.reuse, R42, R68 ;  /* 0x0000002af044723c */ /* 0x050fe60000081044 */
[----:B------:R-:W-:Y:S04]  /*22ec0*/  LDS R236, [R2+0x4200] ;  /* 0x0042000002ec7984 */ /* 0x000fe80000000800 */
[----:B------:R-:W-:Y:S01]  /*22ed0*/  LDS R238, [R2+0x6200] ;  /* 0x0062000002ee7984 */ /* 0x000fe20000000800 */
[C---:B-1----:R-:W-:Y:S03]  /*22ee0*/  HMMA.1688.F32.TF32 R92, R240.reuse, R66, R88 ;  /* 0x00000042f05c723c */ /* 0x042fe60000081058 */
[----:B------:R-:W-:Y:S04]  /*22ef0*/  LDS R237, [R3+0x4200] ;  /* 0x0042000003ed7984 */ /* 0x000fe80000000800 */
[----:B------:R-:W1:Y:S01]  /*22f00*/  LDS R239, [R3+0x6200] ;  /* 0x0062000003ef7984 */ /* 0x000e620000000800 */
[C---:B------:R-:W-:Y:S08]  /*22f10*/  HMMA.1688.F32.TF32 R88, R240.reuse, R62, R84 ;  /* 0x0000003ef058723c */ /* 0x040ff00000081054 */
[C---:B------:R-:W-:Y:S08]  /*22f20*/  HMMA.1688.F32.TF32 R84, R240.reuse, R58, R80 ;  /* 0x0000003af054723c */ /* 0x040ff00000081050 */
[C---:B------:R-:W-:Y:S08]  /*22f30*/  HMMA.1688.F32.TF32 R80, R240.reuse, R54, R76 ;  /* 0x00000036f050723c */ /* 0x040ff0000008104c */
[C---:B------:R-:W-:Y:S08]  /*22f40*/  HMMA.1688.F32.TF32 R76, R240.reuse, R50, R72 ;  /* 0x00000032f04c723c */ /* 0x040ff00000081048 */
        /* <DEDUP_REMOVED lines=13> */
[C---:B--2---:R-:W-:Y:S08]  /*23020*/  HMMA.1688.F32.TF32 R76, R240.reuse, R38, R244 ;  /* 0x00000026f04c723c */ /* 0x044ff000000810f4 */
[C---:B---3--:R-:W-:Y:S01]  /*23030*/  HMMA.1688.F32.TF32 R72, R240.reuse, R34, R248 ;  /* 0x00000022f048723c */ /* 0x048fe200000810f8 */
[----:B------:R2:W-:Y:S04]  /*23040*/  STL.64 [R1+0xfc0], R68 ;  /* 0x000fc04401007387 */ /* 0x0005e80000100a00 */
[----:B------:R3:W-:Y:S04]  /*23050*/  STL.64 [R1+0xfc8], R70 ;  /* 0x000fc84601007387 */ /* 0x0007e80000100a00 */
[----:B--2---:R-:W2:Y:S06]  /*23060*/  LDL.LU R68, [R1+0xb50] ;  /* 0x000b500001447983 */ /* 0x004eac0000300800 */
[----:B------:R-:W-:Y:S04]  /*23070*/  STL.64 [R1+0xfb0], R76 ;  /* 0x000fb04c01007387 */ /* 0x000fe80000100a00 */
[----:B------:R-:W-:Y:S04]  /*23080*/  STL.64 [R1+0xfb8], R78 ;  /* 0x000fb84e01007387 */ /* 0x000fe80000100a00 */
[----:B------:R4:W-:Y:S04]  /*23090*/  STL.64 [R1+0xfa0], R72 ;  /* 0x000fa04801007387 */ /* 0x0009e80000100a00 */
[----:B------:R1:W-:Y:S04]  /*230a0*/  STL.64 [R1+0xfa8], R74 ;  /* 0x000fa84a01007387 */ /* 0x0003e80000100a00 */
[----:B------:R-:W2:Y:S04]  /*230b0*/  LDL.LU R69, [R1+0xb54] ;  /* 0x000b540001457983 */ /* 0x000ea80000300800 */
[----:B---3--:R-:W2:Y:S04]  /*230c0*/  LDL.LU R70, [R1+0xb58] ;  /* 0x000b580001467983 */ /* 0x008ea80000300800 */
[----:B------:R-:W2:Y:S04]  /*230d0*/  LDL.LU R71, [R1+0xb5c] ;  /* 0x000b5c0001477983 */ /* 0x000ea80000300800 */
[----:B------:R-:W3:Y:S04]  /*230e0*/  LDL.LU R228, [R1+0xb60] ;  /* 0x000b600001e47983 */ /* 0x000ee80000300800 */
[----:B------:R-:W3:Y:S04]  /*230f0*/  LDL.LU R229, [R1+0xb64] ;  /* 0x000b640001e57983 */ /* 0x000ee80000300800 */
[----:B------:R-:W3:Y:S04]  /*23100*/  LDL.LU R230, [R1+0xb68] ;  /* 0x000b680001e67983 */ /* 0x000ee80000300800 */
[----:B------:R-:W3:Y:S04]  /*23110*/  LDL.LU R231, [R1+0xb6c] ;  /* 0x000b6c0001e77983 */ /* 0x000ee80000300800 */
[----:B----4-:R-:W4:Y:S04]  /*23120*/  LDL.LU R72, [R1+0xb90] ;  /* 0x000b900001487983 */ /* 0x010f280000300800 */
[----:B------:R-:W4:Y:S04]  /*23130*/  LDL.LU R73, [R1+0xb94] ;  /* 0x000b940001497983 */ /* 0x000f280000300800 */
[----:B-1----:R-:W4:Y:S04]  /*23140*/  LDL.LU R74, [R1+0xb98] ;  /* 0x000b9800014a7983 */ /* 0x002f280000300800 */
[----:B------:R-:W4:Y:S04]  /*23150*/  LDL.LU R75, [R1+0xb9c] ;  /* 0x000b9c00014b7983 */ /* 0x000f280000300800 */
        /* <DEDUP_REMOVED lines=79> */
[----:B------:R-:W4:Y:S01]  /*23650*/  LDL.LU R247, [R1+0xb1c] ;  /* 0x000b1c0001f77983 */ /* 0x000f220000300800 */
[C---:B--2---:R-:W-:Y:S03]  /*23660*/  HMMA.1688.F32.TF32 R136, R240.reuse, R30, R248 ;  /* 0x0000001ef088723c */ /* 0x044fe600000810f8 */
[----:B------:R-:W2:Y:S11]  /*23670*/  LDL.LU R248, [R1+0xb00] ;  /* 0x000b000001f87983 */ /* 0x000eb60000300800 */
[----:B------:R-:W-:Y:S09]  /*23680*/  @!UPT UIADD3 URZ, URZ, URZ, URZ ;  /* 0x0000003f3f3ff290 */ /* 0x000ff2000fffe03f */
[----:B------:R-:W-:Y:S04]  /*23690*/  STL.64 [R1+0xf90], R136 ;  /* 0x000f908801007387 */ /* 0x000fe80000100a00 */
[----:B------:R3:W-:Y:S04]  /*236a0*/  STL.64 [R1+0xf98], R138 ;  /* 0x000f988a01007387 */ /* 0x0007e80000100a00 */
[----:B------:R-:W2:Y:S04]  /*236b0*/  LDL.LU R249, [R1+0xb04] ;  /* 0x000b040001f97983 */ /* 0x000ea80000300800 */
[----:B------:R-:W2:Y:S04]  /*236c0*/  LDL.LU R250, [R1+0xb08] ;  /* 0x000b080001fa7983 */ /* 0x000ea80000300800 */
[----:B------:R-:W2:Y:S01]  /*236d0*/  LDL.LU R251, [R1+0xb0c] ;  /* 0x000b0c0001fb7983 */ /* 0x000ea20000300800 */
[C---:B---3--:R-:W-:Y:S08]  /*236e0*/  HMMA.1688.F32.TF32 R136, R240.reuse, R26, R132 ;  /* 0x0000001af088723c */ /* 0x048ff00000081084 */
[C---:B------:R-:W-:Y:S08]  /*236f0*/  HMMA.1688.F32.TF32 R132, R240.reuse, R22, R128 ;  /* 0x00000016f084723c */ /* 0x040ff00000081080 */
[C---:B------:R-:W-:Y:S08]  /*23700*/  HMMA.1688.F32.TF32 R128, R240.reuse, R18, R124 ;  /* 0x00000012f080723c */ /* 0x040ff0000008107c */
[C---:B------:R-:W-:Y:S08]  /*23710*/  HMMA.1688.F32.TF32 R124, R240.reuse, R14, R120 ;  /* 0x0000000ef07c723c */ /* 0x040ff00000081078 */
[C---:B------:R-:W-:Y:S08]  /*23720*/  HMMA.1688.F32.TF32 R120, R240.reuse, R10, R116 ;  /* 0x0000000af078723c */ /* 0x040ff00000081074 */
[----:B----4-:R-:W-:Y:S08]  /*23730*/  HMMA.1688.F32.TF32 R116, R240, R6, R184 ;  /* 0x00000006f074723c */ /* 0x010ff000000810b8 */
        /* <DEDUP_REMOVED lines=16> */
[C---:B---3--:R-:W-:Y:S03]  /*23840*/  HMMA.1688.F32.TF32 R116, R236.reuse, R58, R100 ;  /* 0x0000003aec74723c */ /* 0x048fe60000081064 */
[----:B------:R-:W-:Y:S04]  /*23850*/  LDS R240, [R2+0x4280] ;  /* 0x0042800002f07984 */ /* 0x000fe80000000800 */
[----:B------:R-:W-:Y:S01]  /*23860*/  LDS R242, [R2+0x6280] ;  /* 0x0062800002f27984 */ /* 0x000fe20000000800 */
[C---:B-1----:R-:W-:Y:S03]  /*23870*/  HMMA.1688.F32.TF32 R108, R236.reuse, R54, R168 ;  /* 0x00000036ec6c723c */ /* 0x042fe600000810a8 */
[----:B------:R-:W-:Y:S04]  /*23880*/  LDS R241, [R3+0x4280] ;  /* 0x0042800003f17984 */ /* 0x000fe80000000800 */
[----:B------:R-:W2:Y:S01]  /*23890*/  LDS R243, [R3+0x6280] ;  /* 0x0062800003f37984 */ /* 0x000ea20000000800 */
        /* <DEDUP_REMOVED lines=16> */
[C---:B---3--:R-:W-:Y:S08]  /*239a0*/  HMMA.1688.F32.TF32 R96, R236.reuse, R34, R88 ;  /* 0x00000022ec60723c */ /* 0x048ff00000081058 */
[C---:B-1----:R-:W-:Y:S08]  /*239b0*/  HMMA.1688.F32.TF32 R92, R236.reuse, R30, R84 ;  /* 0x0000001eec5c723c */ /* 0x042ff00000081054 */
        /* <DEDUP_REMOVED lines=24> */
[----:B------:R-:W3:Y:S04]  /*23b40*/  LDL.LU R228, [R1+0x800] ;  /* 0x0008000001e47983 */ /* 0x000ee80000300800 */
[----:B------:R-:W-:Y:S01]  /*23b50*/  LDS R236, [R2+0x4300] ;  /* 0x0043000002ec7984 */ /* 0x000fe20000000800 */
[----:B--2---:R-:W-:Y:S03]  /*23b60*/  HMMA.1688.F32.TF32 R68, R240, R66, R248 ;  /* 0x00000042f044723c */ /* 0x004fe600000810f8 */
[----:B------:R-:W-:Y:S04]  /*23b70*/  LDS R238, [R2+0x6300] ;  /* 0x0063000002ee7984 */ /* 0x000fe80000000800 */
[----:B------:R-:W-:Y:S04]  /*23b80*/  LDS R237, [R3+0x4300] ;  /* 0x0043000003ed7984 */ /* 0x000fe80000000800 */
[----:B------:R-:W1:Y:S11]  /*23b90*/  LDS R239, [R3+0x6300] ;  /* 0x0063000003ef7984 */ /* 0x000e760000000800 */
[----:B------:R-:W-:Y:S01]  /*23ba0*/  @!UPT UIADD3 URZ, URZ, URZ, URZ ;  /* 0x0000003f3f3ff290 */ /* 0x000fe2000fffe03f */
[----:B------:R2:W-:Y:S04]  /*23bb0*/  STL.64 [R1+0xf60], R68 ;  /* 0x000f604401007387 */ /* 0x0005e80000100a00 */
[----:B------:R4:W-:Y:S04]  /*23bc0*/  STL.64 [R1+0xf68], R70 ;  /* 0x000f684601007387 */ /* 0x0009e80000100a00 */
        /* <DEDUP_REMOVED lines=103> */
[----:B--2---:R-:W2:Y:S04]  /*24240*/  LDL.LU R68, [R1+0x7f0] ;  /* 0x0007f00001447983 */ /* 0x004ea80000300800 */
[----:B------:R-:W2:Y:S04]  /*24250*/  LDL.LU R69, [R1+0x7f4] ;  /* 0x0007f40001457983 */ /* 0x000ea80000300800 */
[----:B----4-:R-:W2:Y:S04]  /*24260*/  LDL.LU R70, [R1+0x7f8] ;  /* 0x0007f80001467983 */ /* 0x010ea80000300800 */
[----:B------:R-:W2:Y:S01]  /*24270*/  LDL.LU R71, [R1+0x7fc] ;  /* 0x0007fc0001477983 */ /* 0x000ea20000300800 */
[C---:B-1----:R-:W-:Y:S08]  /*24280*/  HMMA.1688.F32.TF32 R96, R236.reuse, R62, R96 ;  /* 0x0000003eec60723c */ /* 0x042ff00000081060 */
[----:B------:R-:W-:Y:S08]  /*24290*/  HMMA.1688.F32.TF32 R104, R236, R58, R104 ;  /* 0x0000003aec68723c */ /* 0x000ff00000081068 */
[C---:B---3--:R-:W-:Y:S08]  /*242a0*/  HMMA.1688.F32.TF32 R136, R240.reuse, R42, R136 ;  /* 0x0000002af088723c */ /* 0x048ff00000081088 */
[C---:B------:R-:W-:Y:S08]  /*242b0*/  HMMA.1688.F32.TF32 R140, R240.reuse, R46, R140 ;  /* 0x0000002ef08c723c */ /* 0x040ff0000008108c */
[C---:B------:R-:W-:Y:S08]  /*242c0*/  HMMA.1688.F32.TF32 R244, R240.reuse, R50, R244 ;  /* 0x00000032f0f4723c */ /* 0x040ff000000810f4 */
[C---:B------:R-:W-:Y:S08]  /*242d0*/  HMMA.1688.F32.TF32 R144, R240.reuse, R58, R144 ;  /* 0x0000003af090723c */ /* 0x040ff00000081090 */
[C---:B------:R-:W-:Y:S08]  /*242e0*/  HMMA.1688.F32.TF32 R148, R240.reuse, R62, R148 ;  /* 0x0000003ef094723c */ /* 0x040ff00000081094 */
[C---:B------:R-:W-:Y:S11]  /*242f0*/  HMMA.1688.F32.TF32 R248, R240.reuse, R54, R248 ;  /* 0x00000036f0f8723c */ /* 0x040ff600000810f8 */
[----:B------:R-:W-:Y:S04]  /*24300*/  @!UPT UIADD3 URZ, URZ, URZ, URZ ;  /* 0x0000003f3f3ff290 */ /* 0x000fe8000fffe03f */
[----:B------:R-:W-:Y:S04]  /*24310*/  STL.64 [R1+0x7d0], R148 ;  /* 0x0007d09401007387 */ /* 0x000fe80000100a00 */
        /* <DEDUP_REMOVED lines=15> */
[----:B------:R-:W-:Y:S04]  /*24410*/  STL.64 [R1+0xf40], R140 ;  /* 0x000f408c01007387 */ /* 0x000fe80000100a00 */
[----:B------:R1:W-:Y:S04]  /*24420*/  STL.64 [R1+0xf48], R142 ;  /* 0x000f488e01007387 */ /* 0x0003e80000100a00 */
[----:B------:R-:W-:Y:S04]  /*24430*/  STL.64 [R1+0xf30], R136 ;  /* 0x000f308801007387 */ /* 0x000fe80000100a00 */
[----:B------:R2:W-:Y:S01]  /*24440*/  STL.64 [R1+0xf38], R138 ;  /* 0x000f388a01007387 */ /* 0x0005e20000100a00 */
[C---:B-1----:R-:W-:Y:S08]  /*24450*/  HMMA.1688.F32.TF32 R140, R240.reuse, R38, R132 ;  /* 0x00000026f08c723c */ /* 0x042ff00000081084 */
[C---:B--2---:R-:W-:Y:S08]  /*24460*/  HMMA.1688.F32.TF32 R136, R240.reuse, R34, R128 ;  /* 0x00000022f088723c */ /* 0x044ff00000081080 */
        /* <DEDUP_REMOVED lines=30> */
[----:B------:R-:W1:Y:S11]  /*24650*/  LDS R243, [R3+0x6380] ;  /* 0x0063800003f37984 */ /* 0x000e760000000800 */
[----:B------:R-:W-:Y:S05]  /*24660*/  @!UPT UIADD3 URZ, URZ, URZ, URZ ;  /* 0x0000003f3f3ff290 */ /* 0x000fea000fffe03f */
[----:B------:R-:W-:Y:S04]  /*24670*/  STL.64 [R1+0x1530], R100 ;  /* 0x0015306401007387 */ /* 0x000fe80000100a00 */
[----:B------:R2:W-:Y:S04]  /*24680*/  STL.64 [R1+0x1538], R102 ;  /* 0x0015386601007387 */ /* 0x0005e80000100a00 */
[----:B------:R-:W-:Y:S04]  /*24690*/  STL.64 [R1+0x1520], R96 ;  /* 0x0015206001007387 */ /* 0x000fe80000100a00 */
[----:B------:R1:W-:Y:S01]  /*246a0*/  STL.64 [R1+0x1528], R98 ;  /* 0x0015286201007387 */ /* 0x0003e20000100a00 */
[C---:B--2---:R-:W-:Y:S08]  /*246b0*/  HMMA.1688.F32.TF32 R100, R236.reuse, R54, R92 ;  /* 0x00000036ec64723c */ /* 0x044ff0000008105c */
        /* <DEDUP_REMOVED lines=22> */
[----:B------:R2:W-:Y:S04]  /*24820*/  STL.64 [R1+0x14a8], R78 ;  /* 0x0014a84e01007387 */ /* 0x0005e80000100a00 */
[----:B------:R-:W3:Y:S04]  /*24830*/  LDL.LU R228, [R1+0x520] ;  /* 0x0005200001e47983 */ /* 0x000ee80000300800 */
[----:B------:R1:W-:Y:S04]  /*24840*/  STL.64 [R1+0x1490], R72 ;  /* 0x0014904801007387 */ /* 0x0003e80000100a00 */
[----:B------:R1:W-:Y:S04]  /*24850*/  STL.64 [R1+0x1498], R74 ;  /* 0x0014984a01007387 */ /* 0x0003e80000100a00 */
[----:B------:R1:W-:Y:S04]  /*24860*/  STL.64 [R1+0x1480], R68 ;  /* 0x0014804401007387 */ /* 0x0003e80000100a00 */
[----:B------:R1:W-:Y:S04]  /*24870*/  STL.64 [R1+0x1488], R70 ;  /* 0x0014884601007387 */ /* 0x0003e80000100a00 */
[----:B------:R-:W3:Y:S04]  /*24880*/  LDL.LU R229, [R1+0x524] ;  /* 0x0005240001e57983 */ /* 0x000ee80000300800 */
[----:B------:R-:W3:Y:S04]  /*24890*/  LDL.LU R230, [R1+0x528] ;  /* 0x0005280001e67983 */ /* 0x000ee80000300800 */
[----:B------:R-:W3:Y:S04]  /*248a0*/  LDL.LU R231, [R1+0x52c] ;  /* 0x00052c0001e77983 */ /* 0x000ee80000300800 */
[----:B-1----:R-:W3:Y:S04]  /*248b0*/  LDL.LU R76, [R1+0x540] ;  /* 0x00054000014c7983 */ /* 0x002ee80000300800 */
[----:B------:R-:W3:Y:S04]  /*248c0*/  LDL.LU R77, [R1+0x544] ;  /* 0x00054400014d7983 */ /* 0x000ee80000300800 */
[----:B--2---:R-:W3:Y:S04]  /*248d0*/  LDL.LU R78, [R1+0x548] ;  /* 0x00054800014e7983 */ /* 0x004ee80000300800 */
        /* <DEDUP_REMOVED lines=85> */
[C---:B--2---:R-:W-:Y:S08]  /*24e30*/  HMMA.1688.F32.TF32 R88, R240.reuse, R18, R88 ;  /* 0x00000012f058723c */ /* 0x044ff00000081058 */
[C---:B------:R-:W-:Y:S08]  /*24e40*/  HMMA.1688.F32.TF32 R84, R240.reuse, R14, R84 ;  /* 0x0000000ef054723c */ /* 0x040ff00000081054 */
[-C--:B---3--:R-:W-:Y:S08]  /*24e50*/  HMMA.1688.F32.TF32 R76, R240, R6.reuse, R76 ;  /* 0x00000006f04c723c */ /* 0x088ff0000008104c */
[C---:B----4-:R-:W-:Y:S08]  /*24e60*/  HMMA.1688.F32.TF32 R128, R236.reuse, R6, R128 ;  /* 0x00000006ec80723c */ /* 0x050ff00000081080 */
[C---:B------:R-:W-:Y:S08]  /*24e70*/  HMMA.1688.F32.TF32 R136, R236.reuse, R14, R136 ;  /* 0x0000000eec88723c */ /* 0x040ff00000081088 */
[C---:B------:R-:W-:Y:S08]  /*24e80*/  HMMA.1688.F32.TF32 R140, R236.reuse, R18, R140 ;  /* 0x00000012ec8c723c */ /* 0x040ff0000008108c */
[----:B------:R-:W-:Y:S01]  /*24e90*/  HMMA.1688.F32.TF32 R132, R236, R10, R132 ;  /* 0x0000000aec84723c */ /* 0x000fe20000081084 */
[----:B------:R-:W-:Y:S04]  /*24ea0*/  LDS R236, [R2+0x4400] ;  /* 0x0044000002ec7984 */ /* 0x000fe80000000800 */
[----:B------:R-:W-:Y:S10]  /*24eb0*/  LDS R238, [R2+0x6400] ;  /* 0x0064000002ee7984 */ /* 0x000ff40000000800 */
        /* <DEDUP_REMOVED lines=9> */
[----:B------:R-:W-:Y:S04]  /*24f50*/  LDS R237, [R3+0x4400] ;  /* 0x0044000003ed7984 */ /* 0x000fe80000000800 */
[----:B------:R-:W1:Y:S01]  /*24f60*/  LDS R239, [R3+0x6400] ;  /* 0x0064000003ef7984 */ /* 0x000e620000000800 */
[C---:B--2---:R-:W-:Y:S08]  /*24f70*/  HMMA.1688.F32.TF32 R128, R240.reuse, R62, R120 ;  /* 0x0000003ef080723c */ /* 0x044ff00000081078 */
        /* <DEDUP_REMOVED lines=37> */
[----:B------:R-:W-:Y:S01]  /*251d0*/  STL.64 [R1+0x1430], R84 ;  /* 0x0014305401007387 */ /* 0x000fe20000100a00 */
[C---:B-1----:R-:W-:Y:S03]  /*251e0*/  HMMA.1688.F32.TF32 R72, R236.reuse, R66, R72 ;  /* 0x00000042ec48723c */ /* 0x042fe60000081048 */
        /* <DEDUP_REMOVED lines=8> */
[----:B-1----:R-:W-:Y:S03]  /*25270*/  HMMA.1688.F32.TF32 R76, R236, R62, R228 ;  /* 0x0000003eec4c723c */ /* 0x002fe600000810e4 */
[----:B------:R1:W-:Y:S04]  /*25280*/  STL.64 [R1+0x1410], R72 ;  /* 0x0014104801007387 */ /* 0x0003e80000100a00 */
[----:B------:R2:W-:Y:S04]  /*25290*/  STL.64 [R1+0x1418], R74 ;  /* 0x0014184a01007387 */ /* 0x0005e80000100a00 */
[----:B------:R-:W-:Y:S01]  /*252a0*/  LDS R241, [R3+0x4480] ;  /* 0x0044800003f17984 */ /* 0x000fe20000000800 */
[----:B-1----:R-:W-:-:S03]  /*252b0*/  IMAD.MOV.U32 R72, RZ, RZ, R247 ;  /* 0x000000ffff487224 */ /* 0x002fc600078e00f7 */
[----:B------:R-:W1:Y:S01]  /*252c0*/  LDS R243, [R3+0x6480] ;  /* 0x0064800003f37984 */ /* 0x000e620000000800 */
[----:B------:R-:W-:Y:S02]  /*252d0*/  IMAD.MOV.U32 R73, RZ, RZ, R245 ;  /* 0x000000ffff497224 */ /* 0x000fe400078e00f5 */
[----:B--2---:R-:W-:-:S05]  /*252e0*/  IMAD.MOV.U32 R74, RZ, RZ, R249 ;  /* 0x000000ffff4a7224 */ /* 0x004fca00078e00f9 */
[----:B------:R2:W-:Y:S04]  /*252f0*/  STL.64 [R1+0x1400], R76 ;  /* 0x0014004c01007387 */ /* 0x0005e80000100a00 */
[----:B------:R3:W-:Y:S04]  /*25300*/  STL.64 [R1+0x1408], R78 ;  /* 0x0014084e01007387 */ /* 0x0007e80000100a00 */
[----:B------:R-:W4:Y:S01]  /*25310*/  LDL.LU R247, [R1+0x316c] ;  /* 0x00316c0001f77983 */ /* 0x000f220000300800 */
[----:B------:R-:W-:-:S03]  /*25320*/  IMAD.MOV.U32 R75, RZ, RZ, R248 ;  /* 0x000000ffff4b7224 */ /* 0x000fc600078e00f8 */
[----:B------:R1:W-:Y:S04]  /*25330*/  STL.64 [R1+0x13f0], R68 ;  /* 0x0013f04401007387 */ /* 0x0003e80000100a00 */
[----:B------:R1:W-:Y:S04]  /*25340*/  STL.64 [R1+0x13f8], R70 ;  /* 0x0013f84601007387 */ /* 0x0003e80000100a00 */
[----:B------:R-:W4:Y:S04]  /*25350*/  LDL.LU R245, [R1+0x3168] ;  /* 0x0031680001f57983 */ /* 0x000f280000300800 */
[----:B------:R-:W4:Y:S04]  /*25360*/  LDL.LU R249, [R1+0x3164] ;  /* 0x0031640001f97983 */ /* 0x000f280000300800 */
[----:B------:R-:W4:Y:S01]  /*25370*/  LDL.LU R248, [R1+0x3160] ;  /* 0x0031600001f87983 */ /* 0x000f220000300800 */
[----:B--2---:R-:W-:Y:S01]  /*25380*/  MOV R76, R251 ;  /* 0x000000fb004c7202 */ /* 0x004fe20000000f00 */
[----:B------:R-:W-:-:S02]  /*25390*/  IMAD.MOV.U32 R77, RZ, RZ, R250 ;  /* 0x000000ffff4d7224 */ /* 0x000fc400078e00fa */
[----:B------:R-:W2:Y:S01]  /*253a0*/  LDL.LU R251, [R1+0x315c] ;  /* 0x00315c0001fb7983 */ /* 0x000ea20000300800 */
[----:B---3--:R-:W-:Y:S02]  /*253b0*/  IMAD.MOV.U32 R78, RZ, RZ, R246 ;  /* 0x000000ffff4e7224 */ /* 0x008fe400078e00f6 */
[----:B------:R-:W-:Y:S01]  /*253c0*/  IMAD.MOV.U32 R79, RZ, RZ, R244 ;  /* 0x000000ffff4f7224 */ /* 0x000fe200078e00f4 */
[----:B------:R-:W3:Y:S04]  /*253d0*/  LDL.LU R250, [R1+0x3158] ;  /* 0x0031580001fa7983 */ /* 0x000ee80000300800 */
[----:B------:R-:W2:Y:S04]  /*253e0*/  LDL.LU R246, [R1+0x3154] ;  /* 0x0031540001f67983 */ /* 0x000ea80000300800 */
[----:B------:R-:W3:Y:S01]  /*253f0*/  LDL.LU R244, [R1+0x3150] ;  /* 0x0031500001f47983 */ /* 0x000ee20000300800 */
[----:B----4-:R-:W-:Y:S01]  /*25400*/  MOV R83, R247 ;  /* 0x000000f700537202 */ /* 0x010fe20000000f00 */
[----:B------:R-:W-:-:S02]  /*25410*/  IMAD.MOV.U32 R82, RZ, RZ, R245 ;  /* 0x000000ffff527224 */ /* 0x000fc400078e00f5 */
[----:B------:R-:W-:Y:S02]  /*25420*/  IMAD.MOV.U32 R80, RZ, RZ, R249 ;  /* 0x000000ffff507224 */ /* 0x000fe400078e00f9 */
[----:B------:R-:W4:Y:S01]  /*25430*/  LDL.LU R249, [R1+0x314c] ;  /* 0x00314c0001f97983 */ /* 0x000f220000300800 */
[----:B------:R-:W-:-:S03]  /*25440*/  IMAD.MOV.U32 R81, RZ, RZ, R248 ;  /* 0x000000ffff517224 */ /* 0x000fc600078e00f8 */
[----:B------:R-:W4:Y:S04]  /*25450*/  LDL.LU R248, [R1+0x3148] ;  /* 0x0031480001f87983 */ /* 0x000f280000300800 */
[----:B------:R-:W4:Y:S04]  /*25460*/  LDL.LU R245, [R1+0x3144] ;  /* 0x0031440001f57983 */ /* 0x000f280000300800 */
[----:B------:R-:W4:Y:S01]  /*25470*/  LDL.LU R247, [R1+0x3140] ;  /* 0x0031400001f77983 */ /* 0x000f220000300800 */
[----:B--2---:R-:W-:-:S03]  /*25480*/  IMAD.MOV.U32 R88, RZ, RZ, R246 ;  /* 0x000000ffff587224 */ /* 0x004fc600078e00f6 */
[----:B------:R-:W2:Y:S01]  /*25490*/  LDL.LU R246, [R1+0x313c] ;  /* 0x00313c0001f67983 */ /* 0x000ea20000300800 */
[----:B---3--:R-:W-:Y:S02]  /*254a0*/  IMAD.MOV.U32 R90, RZ, RZ, R250 ;  /* 0x000000ffff5a7224 */ /* 0x008fe400078e00fa */
[----:B------:R-:W-:Y:S02]  /*254b0*/  IMAD.MOV.U32 R89, RZ, RZ, R244 ;  /* 0x000000ffff597224 */ /* 0x000fe400078e00f4 */
[----:B------:R-:W3:Y:S01]  /*254c0*/  LDL.LU R244, [R1+0x3138] ;  /* 0x0031380001f47983 */ /* 0x000ee20000300800 */
[----:B------:R-:W-:-:S03]  /*254d0*/  IMAD.MOV.U32 R91, RZ, RZ, R251 ;  /* 0x000000ffff5b7224 */ /* 0x000fc600078e00fb */
[----:B------:R-:W3:Y:S04]  /*254e0*/  LDL.LU R250, [R1+0x3134] ;  /* 0x0031340001fa7983 */ /* 0x000ee80000300800 */
[----:B------:R-:W3:Y:S01]  /*254f0*/  LDL.LU R251, [R1+0x3130] ;  /* 0x0031300001fb7983 */ /* 0x000ee20000300800 */
[----:B----4-:R-:W-:-:S03]  /*25500*/  IMAD.MOV.U32 R112, RZ, RZ, R245 ;  /* 0x000000ffff707224 */ /* 0x010fc600078e00f5 */
[----:B------:R-:W4:Y:S01]  /*25510*/  LDL.LU R245, [R1+0x312c] ;  /* 0x00312c0001f57983 */ /* 0x000f220000300800 */
[----:B------:R-:W-:-:S03]  /*25520*/  IMAD.MOV.U32 R113, RZ, RZ, R247 ;  /* 0x000000ffff717224 */ /* 0x000fc600078e00f7 */
[----:B------:R-:W4:Y:S01]  /*25530*/  LDL.LU R247, [R1+0x3128] ;  /* 0x0031280001f77983 */ /* 0x000f220000300800 */
[----:B------:R-:W-:Y:S01]  /*25540*/  MOV R114, R248 ;  /* 0x000000f800727202 */ /* 0x000fe20000000f00 */
[----:B------:R-:W-:Y:S02]  /*25550*/  IMAD.MOV.U32 R115, RZ, RZ, R249 ;  /* 0x000000ffff737224 */ /* 0x000fe400078e00f9 */
[----:B------:R-:W4:Y:S01]  /*25560*/  LDL.LU R248, [R1+0x3124] ;  /* 0x0031240001f87983 */ /* 0x000f220000300800 */
[----:B--2---:R-:W-:-:S03]  /*25570*/  IMAD.MOV.U32 R95, RZ, RZ, R246 ;  /* 0x000000ffff5f7224 */ /* 0x004fc600078e00f6 */
[----:B------:R-:W2:Y:S01]  /*25580*/  LDL.LU R249, [R1+0x3120] ;  /* 0x0031200001f97983 */ /* 0x000ea20000300800 */
[----:B---3--:R-:W-:Y:S02]  /*25590*/  IMAD.MOV.U32 R94, RZ, RZ, R244 ;  /* 0x000000ffff5e7224 */ /* 0x008fe400078e00f4 */
[----:B------:R-:W-:Y:S02]  /*255a0*/  IMAD.MOV.U32 R92, RZ, RZ, R250 ;  /* 0x000000ffff5c7224 */ /* 0x000fe400078e00fa */
[----:B------:R-:W3:Y:S01]  /*255b0*/  LDL.LU R250, [R1+0x311c] ;  /* 0x00311c0001fa7983 */ /* 0x000ee20000300800 */
[----:B------:R-:W-:-:S03]  /*255c0*/  IMAD.MOV.U32 R93, RZ, RZ, R251 ;  /* 0x000000ffff5d7224 */ /* 0x000fc600078e00fb */
[----:B------:R-:W2:Y:S04]  /*255d0*/  LDL.LU R251, [R1+0x3118] ;  /* 0x0031180001fb7983 */ /* 0x000ea80000300800 */
[----:B------:R-:W2:Y:S04]  /*255e0*/  LDL.LU R244, [R1+0x3114] ;  /* 0x0031140001f47983 */ /* 0x000ea80000300800 */
[----:B------:R-:W2:Y:S01]  /*255f0*/  LDL.LU R246, [R1+0x3110] ;  /* 0x0031100001f67983 */ /* 0x000ea20000300800 */
[----:B----4-:R-:W-:Y:S01]  /*25600*/  MOV R97, R245 ;  /* 0x000000f500617202 */ /* 0x010fe20000000f00 */
[----:B------:R-:W-:-:S02]  /*25610*/  IMAD.MOV.U32 R96, RZ, RZ, R247 ;  /* 0x000000ffff607224 */ /* 0x000fc400078e00f7 */
        /* <DEDUP_REMOVED lines=12> */
[----:B------:R-:W-:-:S03]  /*256e0*/  IMAD.MOV.U32 R171, RZ, RZ, R248 ;  /* 0x000000ffffab7224 */ /* 0x000fc600078e00f8 */
[----:B------:R-:W4:Y:S01]  /*256f0*/  LDL.LU R124, [R1+0x30] ;  /* 0x00003000017c7983 */ /* 0x000f220000300800 */
[----:B--2---:R-:W-:-:S03]  /*25700*/  IMAD.MOV.U32 R170, RZ, RZ, R249 ;  /* 0x000000ffffaa7224 */ /* 0x004fc600078e00f9 */
[----:B------:R-:W2:Y:S01]  /*25710*/  LDL.LU R125, [R1+0x34] ;  /* 0x00003400017d7983 */ /* 0x000ea20000300800 */
[----:B---3--:R-:W-:-:S03]  /*25720*/  IMAD.MOV.U32 R169, RZ, RZ, R250 ;  /* 0x000000ffffa97224 */ /* 0x008fc600078e00fa */
[----:B------:R-:W2:Y:S01]  /*25730*/  LDL.LU R126, [R1+0x38] ;  /* 0x00003800017e7983 */ /* 0x000ea20000300800 */
[----:B------:R-:W-:-:S03]  /*25740*/  IMAD.MOV.U32 R168, RZ, RZ, R251 ;  /* 0x000000ffffa87224 */ /* 0x000fc600078e00fb */
[----:B------:R-:W2:Y:S01]  /*25750*/  LDL.LU R127, [R1+0x3c] ;  /* 0x00003c00017f7983 */ /* 0x000ea20000300800 */
[----:B------:R-:W-:-:S03]  /*25760*/  IMAD.MOV.U32 R103, RZ, RZ, R244 ;  /* 0x000000ffff677224 */ /* 0x000fc600078e00f4 */
[----:B------:R-:W3:Y:S04]  /*25770*/  LDL.LU R248, [R1+0x50] ;  /* 0x0000500001f87983 */ /* 0x000ee80000300800 */
[----:B------:R-:W3:Y:S01]  /*25780*/  LDL.LU R249, [R1+0x54] ;  /* 0x0000540001f97983 */ /* 0x000ee20000300800 */
[----:B------:R-:W-:-:S03]  /*25790*/  IMAD.MOV.U32 R101, RZ, RZ, R246 ;  /* 0x000000ffff657224 */ /* 0x000fc600078e00f6 */
[----:B------:R-:W3:Y:S04]  /*257a0*/  LDL.LU R250, [R1+0x58] ;  /* 0x0000580001fa7983 */ /* 0x000ee80000300800 */
[----:B------:R-:W3:Y:S04]  /*257b0*/  LDL.LU R251, [R1+0x5c] ;  /* 0x00005c0001fb7983 */ /* 0x000ee80000300800 */
[----:B------:R-:W2:Y:S01]  /*257c0*/  LDL.LU R244, [R1+0x60] ;  /* 0x0000600001f47983 */ /* 0x000ea20000300800 */
[----:B----4-:R-:W-:Y:S01]  /*257d0*/  IMAD.MOV.U32 R100, RZ, RZ, R247 ;  /* 0x000000ffff647224 */ /* 0x010fe200078e00f7 */
[----:B------:R-:W-:-:S02]  /*257e0*/  MOV R102, R245 ;  /* 0x000000f500667202 */ /* 0x000fc40000000f00 */
[----:B------:R-:W2:Y:S04]  /*257f0*/  LDL.LU R245, [R1+0x64] ;  /* 0x0000640001f57983 */ /* 0x000ea80000300800 */
[----:B------:R-:W2:Y:S04]  /*25800*/  LDL.LU R246, [R1+0x68] ;  /* 0x0000680001f67983 */ /* 0x000ea80000300800 */
[----:B------:R-:W2:Y:S04]  /*25810*/  LDL.LU R247, [R1+0x6c] ;  /* 0x00006c0001f77983 */ /* 0x000ea80000300800 */
[----:B-1----:R-:W4:Y:S04]  /*25820*/  LDL.LU R68, [R1+0x70] ;  /* 0x0000700001447983 */ /* 0x002f280000300800 */
        /* <DEDUP_REMOVED lines=19> */
[----:B------:R-:W4:Y:S04]  /*25960*/  LDL.LU R184, [R1] ;  /* 0x0000000001b87983 */ /* 0x000f280000300800 */
        /* <DEDUP_REMOVED lines=17> */
[C---:B---3--:R-:W-:Y:S03]  /*25a80*/  HMMA.1688.F32.TF32 R248, R236.reuse, R34, R248 ;  /* 0x00000022ecf8723c */ /* 0x048fe600000810f8 */
[----:B------:R-:W3:Y:S04]  /*25a90*/  LDL.LU R86, [R1+0xf8] ;  /* 0x0000f80001567983 */ /* 0x000ee80000300800 */
[----:B------:R-:W3:Y:S04]  /*25aa0*/  LDL.LU R87, [R1+0xfc] ;  /* 0x0000fc0001577983 */ /* 0x000ee80000300800 */
[----:B------:R-:W3:Y:S04]  /*25ab0*/  LDL.LU R228, [R1+0xb0] ;  /* 0x0000b00001e47983 */ /* 0x000ee80000300800 */
[----:B------:R-:W3:Y:S04]  /*25ac0*/  LDL.LU R229, [R1+0xb4] ;  /* 0x0000b40001e57983 */ /* 0x000ee80000300800 */
[----:B------:R-:W3:Y:S04]  /*25ad0*/  LDL.LU R230, [R1+0xb8] ;  /* 0x0000b80001e67983 */ /* 0x000ee80000300800 */
[----:B------:R-:W3:Y:S01]  /*25ae0*/  LDL.LU R231, [R1+0xbc] ;  /* 0x0000bc0001e77983 */ /* 0x000ee20000300800 */
[C---:B--2---:R-:W-:Y:S08]  /*25af0*/  HMMA.1688.F32.TF32 R244, R236.reuse, R38, R244 ;  /* 0x00000026ecf4723c */ /* 0x044ff000000810f4 */
[C---:B----4-:R-:W-:Y:S08]  /*25b00*/  HMMA.1688.F32.TF32 R68, R236.reuse, R42, R68 ;  /* 0x0000002aec44723c */ /* 0x050ff00000081044 */
[C---:B------:R-:W-:Y:S08]  /*25b10*/  HMMA.1688.F32.TF32 R136, R236.reuse, R50, R136 ;  /* 0x00000032ec88723c */ /* 0x040ff00000081088 */
        /* <DEDUP_REMOVED lines=9> */
[----:B-1----:R-:W4:Y:S04]  /*25bb0*/  LDL.LU.64 R138, [R1+0x30f0] ;  /* 0x0030f000018a7983 */ /* 0x002f280000300a00 */
[----:B------:R-:W4:Y:S04]  /*25bc0*/  LDL.LU.64 R136, [R1+0x30e8] ;  /* 0x0030e80001887983 */ /* 0x000f280000300a00 */
        /* <DEDUP_REMOVED lines=14> */
[----:B-1----:R-:W3:Y:S04]  /*25cb0*/  LDL.LU.64 R250, [R1+0x30b0] ;  /* 0x0030b00001fa7983 */ /* 0x002ee80000300a00 */
[----:B------:R-:W3:Y:S01]  /*25cc0*/  LDL.LU.64 R248, [R1+0x30a8] ;  /* 0x0030a80001f87983 */ /* 0x000ee20000300a00 */
[C---:B------:R-:W-:Y:S08]  /*25cd0*/  HMMA.1688.F32.TF32 R128, R236.reuse, R30, R128 ;  /* 0x0000001eec80723c */ /* 0x040ff00000081080 */
[C---:B------:R-:W-:Y:S08]  /*25ce0*/  HMMA.1688.F32.TF32 R124, R236.reuse, R26, R124 ;  /* 0x0000001aec7c723c */ /* 0x040ff0000008107c */
[C---:B------:R-:W-:Y:S08]  /*25cf0*/  HMMA.1688.F32.TF32 R120, R236.reuse, R22, R120 ;  /* 0x00000016ec78723c */ /* 0x040ff00000081078 */
[C---:B------:R-:W-:Y:S01]  /*25d00*/  HMMA.1688.F32.TF32 R116, R236.reuse, R18, R116 ;  /* 0x00000012ec74723c */ /* 0x040fe20000081074 */
[----:B------:R-:W-:Y:S04]  /*25d10*/  STL.64 [R1+0x1390], R128 ;  /* 0x0013908001007387 */ /* 0x000fe80000100a00 */
[----:B------:R-:W-:Y:S04]  /*25d20*/  STL.64 [R1+0x1398], R130 ;  /* 0x0013988201007387 */ /* 0x000fe80000100a00 */
[----:B------:R-:W-:Y:S04]  /*25d30*/  STL.64 [R1+0x1380], R124 ;  /* 0x0013807c01007387 */ /* 0x000fe80000100a00 */
[----:B------:R1:W-:Y:S04]  /*25d40*/  STL.64 [R1+0x1388], R126 ;  /* 0x0013887e01007387 */ /* 0x0003e80000100a00 */
[----:B------:R-:W-:Y:S04]  /*25d50*/  STL.64 [R1+0x1370], R120 ;  /* 0x0013707801007387 */ /* 0x000fe80000100a00 */
[----:B------:R-:W-:Y:S01]  /*25d60*/  STL.64 [R1+0x1378], R122 ;  /* 0x0013787a01007387 */ /* 0x000fe20000100a00 */
[----:B-1----:R-:W-:Y:S03]  /*25d70*/  HMMA.1688.F32.TF32 R124, R236, R14, R184 ;  /* 0x0000000eec7c723c */ /* 0x002fe600000810b8 */
[----:B------:R-:W-:Y:S04]  /*25d80*/  STL.64 [R1+0x1360], R116 ;  /* 0x0013607401007387 */ /* 0x000fe80000100a00 */
[----:B------:R2:W-:Y:S01]  /*25d90*/  STL.64 [R1+0x1368], R118 ;  /* 0x0013687601007387 */ /* 0x0005e20000100a00 */
[C---:B------:R-:W-:Y:S11]  /*25da0*/  HMMA.1688.F32.TF32 R96, R240.reuse, R50, R96 ;  /* 0x00000032f060723c */ /* 0x040ff60000081060 */
[----:B------:R-:W-:Y:S04]  /*25db0*/  @!UPT UIADD3 URZ, URZ, URZ, URZ ;  /* 0x0000003f3f3ff290 */ /* 0x000fe8000fffe03f */
[----:B------:R-:W-:Y:S04]  /*25dc0*/  STL.64 [R1+0x1350], R124 ;  /* 0x0013507c01007387 */ /* 0x000fe80000100a00 */
[----:B------:R-:W-:Y:S01]  /*25dd0*/  STL.64 [R1+0x1358], R126 ;  /* 0x0013587e01007387 */ /* 0x000fe20000100a00 */
[----:B------:R-:W-:Y:S08]  /*25de0*/  HMMA.1688.F32.TF32 R104, R240, R46, R104 ;  /* 0x0000002ef068723c */ /* 0x000ff00000081068 */
[C---:B--2---:R-:W-:Y:S08]  /*25df0*/  HMMA.1688.F32.TF32 R116, R236.reuse, R6, R244 ;  /* 0x00000006ec74723c */ /* 0x044ff000000810f4 */
[----:B---3--:R-:W-:Y:S01]  /*25e00*/  HMMA.1688.F32.TF32 R120, R236, R10, R248 ;  /* 0x0000000aec78723c */ /* 0x008fe200000810f8 */
[----:B------:R-:W-:Y:S04]  /*25e10*/  LDS R236, [R2+0x4500] ;  /* 0x0045000002ec7984 */ /* 0x000fe80000000800 */
[----:B------:R-:W-:Y:S04]  /*25e20*/  LDS R238, [R2+0x6500] ;  /* 0x0065000002ee7984 */ /* 0x000fe80000000800 */
[----:B------:R-:W-:Y:S04]  /*25e30*/  LDS R237, [R3+0x4500] ;  /* 0x0045000003ed7984 */ /* 0x000fe80000000800 */
[----:B------:R-:W1:Y:S10]  /*25e40*/  LDS R239, [R3+0x6500] ;  /* 0x0065000003ef7984 */ /* 0x000e740000000800 */
[----:B------:R-:W-:Y:S04]  /*25e50*/  STL.64 [R1+0x1340], R120 ;  /* 0x0013407801007387 */ /* 0x000fe80000100a00 */
[----:B------:R2:W-:Y:S04]  /*25e60*/  STL.64 [R1+0x1348], R122 ;  /* 0x0013487a01007387 */ /* 0x0005e80000100a00 */
[----:B------:R-:W-:Y:S04]  /*25e70*/  STL.64 [R1+0xde0], R116 ;  /* 0x000de07401007387 */ /* 0x000fe80000100a00 */
[----:B------:R3:W-:Y:S01]  /*25e80*/  STL.64 [R1+0xde8], R118 ;  /* 0x000de87601007387 */ /* 0x0007e20000100a00 */
[C---:B--2---:R-:W-:Y:S08]  /*25e90*/  HMMA.1688.F32.TF32 R120, R240.reuse, R66, R108 ;  /* 0x00000042f078723c */ /* 0x044ff0000008106c */
[C---:B---3--:R-:W-:Y:S08]  /*25ea0*/  HMMA.1688.F32.TF32 R116, R240.reuse, R62, R176 ;  /* 0x0000003ef074723c */ /* 0x048ff000000810b0 */
        /* <DEDUP_REMOVED lines=34> */
[----:B--2---:R-:W2:Y:S04]  /*260d0*/  LDL.LU R80, [R1+0x1c0] ;  /* 0x0001c00001507983 */ /* 0x004ea80000300800 */
        /* <DEDUP_REMOVED lines=31> */
[----:B-1----:R-:W2:Y:S04]  /*262d0*/  LDL.LU R72, [R1+0x90] ;  /* 0x0000900001487983 */ /* 0x002ea80000300800 */
        /* <DEDUP_REMOVED lines=40> */
[----:B------:R-:W-:Y:S01]  /*26560*/  HMMA.1688.F32.TF32 R120, R240, R6, R72 ;  /* 0x00000006f078723c */ /* 0x000fe20000081048 */
[----:B------:R-:W2:Y:S04]  /*26570*/  LDL.LU R72, [R1+0x1a0] ;  /* 0x0001a00001487983 */ /* 0x000ea80000300800 */
[----:B------:R-:W-:Y:S03]  /*26580*/  LDS R240, [R2+0x4580] ;  /* 0x0045800002f07984 */ /* 0x000fe60000000800 */
[C---:B------:R-:W-:Y:S01]  /*26590*/  HMMA.1688.F32.TF32 R96, R236.reuse, R38, R96 ;  /* 0x00000026ec60723c */ /* 0x040fe20000081060 */
[----:B------:R-:W-:Y:S04]  /*265a0*/  LDS R242, [R2+0x6580] ;  /* 0x0065800002f27984 */ /* 0x000fe80000000800 */
[----:B------:R-:W-:Y:S04]  /*265b0*/  LDS R241, [R3+0x4580] ;  /* 0x0045800003f17984 */ /* 0x000fe80000000800 */
[----:B------:R-:W-:Y:S04]  /*265c0*/  STL.64 [R1+0x1310], R124 ;  /* 0x0013107c01007387 */ /* 0x000fe80000100a00 */
[----:B------:R3:W-:Y:S04]  /*265d0*/  STL.64 [R1+0x1318], R126 ;  /* 0x0013187e01007387 */ /* 0x0007e80000100a00 */
[----:B------:R-:W-:Y:S04]  /*265e0*/  STL.64 [R1+0xd10], R120 ;  /* 0x000d107801007387 */ /* 0x000fe80000100a00 */
[----:B------:R1:W-:Y:S04]  /*265f0*/  STL.64 [R1+0xd18], R122 ;  /* 0x000d187a01007387 */ /* 0x0003e80000100a00 */
[----:B------:R-:W2:Y:S04]  /*26600*/  LDL.LU R73, [R1+0x1a4] ;  /* 0x0001a40001497983 */ /* 0x000ea80000300800 */
[----:B------:R-:W2:Y:S01]  /*26610*/  LDL.LU R74, [R1+0x1a8] ;  /* 0x0001a800014a7983 */ /* 0x000ea20000300800 */
[C---:B---3--:R-:W-:Y:S03]  /*26620*/  HMMA.1688.F32.TF32 R124, R236.reuse, R66, R116 ;  /* 0x00000042ec7c723c */ /* 0x048fe60000081074 */
[----:B------:R-:W2:Y:S04]  /*26630*/  LDL.LU R75, [R1+0x1ac] ;  /* 0x0001ac00014b7983 */ /* 0x000ea80000300800 */
[----:B------:R-:W3:Y:S01]  /*26640*/  LDS R243, [R3+0x6580] ;  /* 0x0065800003f37984 */ /* 0x000ee20000000800 */
[C---:B-1----:R-:W-:Y:S08]  /*26650*/  HMMA.1688.F32.TF32 R120, R236.reuse, R62, R184 ;  /* 0x0000003eec78723c */ /* 0x042ff000000810b8 */
[C---:B------:R-:W-:Y:S08]  /*26660*/  HMMA.1688.F32.TF32 R116, R236.reuse, R58, R108 ;  /* 0x0000003aec74723c */ /* 0x040ff0000008106c */
[C---:B------:R-:W-:Y:S01]  /*26670*/  HMMA.1688.F32.TF32 R108, R236.reuse, R54, R228 ;  /* 0x00000036ec6c723c */ /* 0x040fe200000810e4 */
[----:B------:R-:W-:Y:S04]  /*26680*/  STL.64 [R1+0x1300], R124 ;  /* 0x0013007c01007387 */ /* 0x000fe80000100a00 */
[----:B------:R-:W-:Y:S04]  /*26690*/  STL.64 [R1+0x1308], R126 ;  /* 0x0013087e01007387 */ /* 0x000fe80000100a00 */
[----:B------:R-:W-:Y:S04]  /*266a0*/  STL.64 [R1+0x12f0], R120 ;  /* 0x0012f07801007387 */ /* 0x000fe80000100a00 */
[----:B------:R-:W-:Y:S04]  /*266b0*/  STL.64 [R1+0x12f8], R122 ;  /* 0x0012f87a01007387 */ /* 0x000fe80000100a00 */
[----:B------:R-:W3:Y:S04]  /*266c0*/  LDL.LU R228, [R1+0x480] ;  /* 0x0004800001e47983 */ /* 0x000ee80000300800 */
[----:B------:R-:W-:Y:S04]  /*266d0*/  STL.64 [R1+0x12e0], R116 ;  /* 0x0012e07401007387 */ /* 0x000fe80000100a00 */
[----:B------:R4:W-:Y:S04]  /*266e0*/  STL.64 [R1+0x12e8], R118 ;  /* 0x0012e87601007387 */ /* 0x0009e80000100a00 */
[----:B------:R-:W-:Y:S04]  /*266f0*/  STL.64 [R1+0x12d0], R108 ;  /* 0x0012d06c01007387 */ /* 0x000fe80000100a00 */
[----:B------:R1:W-:Y:S04]  /*26700*/  STL.64 [R1+0x12d8], R110 ;  /* 0x0012d86e01007387 */ /* 0x0003e80000100a00 */
[----:B------:R-:W3:Y:S04]  /*26710*/  LDL.LU R229, [R1+0x484] ;  /* 0x0004840001e57983 */ /* 0x000ee80000300800 */
[----:B------:R-:W3:Y:S04]  /*26720*/  LDL.LU R230, [R1+0x488] ;  /* 0x0004880001e67983 */ /* 0x000ee80000300800 */
[----:B------:R-:W3:Y:S01]  /*26730*/  LDL.LU R231, [R1+0x48c] ;  /* 0x00048c0001e77983 */ /* 0x000ee20000300800 */
[C---:B----4-:R-:W-:Y:S08]  /*26740*/  HMMA.1688.F32.TF32 R116, R236.reuse, R50, R176 ;  /* 0x00000032ec74723c */ /* 0x050ff000000810b0 */
[C---:B-1----:R-:W-:Y:S08]  /*26750*/  HMMA.1688.F32.TF32 R108, R236.reuse, R46, R100 ;  /* 0x0000002eec6c723c */ /* 0x042ff00000081064 */
[----:B------:R-:W-:Y:S07]  /*26760*/  HMMA.1688.F32.TF32 R100, R236, R42, R168 ;  /* 0x0000002aec64723c */ /* 0x000fee00000810a8 */
[----:B------:R-:W-:Y:S04]  /*26770*/  STL.64 [R1+0x12c0], R116 ;  /* 0x0012c07401007387 */ /* 0x000fe80000100a00 */
[----:B------:R-:W-:Y:S04]  /*26780*/  STL.64 [R1+0x12c8], R118 ;  /* 0x0012c87601007387 */ /* 0x000fe80000100a00 */
[----:B------:R-:W-:Y:S04]  /*26790*/  STL.64 [R1+0x12b0], R108 ;  /* 0x0012b06c01007387 */ /* 0x000fe80000100a00 */
[----:B------:R-:W-:Y:S01]  /*267a0*/  STL.64 [R1+0x12b8], R110 ;  /* 0x0012b86e01007387 */ /* 0x000fe20000100a00 */
[----:B------:R-:W-:-:S03]  /*267b0*/  IMAD.MOV.U32 R41, RZ, RZ, R98 ;  /* 0x000000ffff297224 */ /* 0x000fc600078e0062 */
[----:B------:R-:W-:Y:S01]  /*267c0*/  STL.64 [R1+0x12a0], R100 ;  /* 0x0012a06401007387 */ /* 0x000fe20000100a00 */
[----:B------:R-:W-:-:S03]  /*267d0*/  IMAD.MOV.U32 R40, RZ, RZ, R99 ;  /* 0x000000ffff287224 */ /* 0x000fc600078e0063 */
[----:B------:R1:W-:Y:S04]  /*267e0*/  STL.64 [R1+0x12a8], R102 ;  /* 0x0012a86601007387 */ /* 0x0003e80000100a00 */
[----:B------:R4:W-:Y:S01]  /*267f0*/  STL.64 [R1+0x1290], R96 ;  /* 0x0012906001007387 */ /* 0x0009e20000100a00 */
[C---:B------:R-:W-:Y:S08]  /*26800*/  HMMA.1688.F32.TF32 R88, R236.reuse, R22, R88 ;  /* 0x00000016ec58723c */ /* 0x040ff00000081058 */
[C---:B-1----:R-:W-:Y:S08]  /*26810*/  HMMA.1688.F32.TF32 R100, R236.reuse, R34, R104 ;  /* 0x00000022ec64723c */ /* 0x042ff00000081068 */
[C---:B----4-:R-:W-:Y:S08]  /*26820*/  HMMA.1688.F32.TF32 R96, R236.reuse, R30, R92 ;  /* 0x0000001eec60723c */ /* 0x050ff0000008105c */
[C---:B------:R-:W-:Y:S08]  /*26830*/  HMMA.1688.F32.TF32 R92, R236.reuse, R26, R112 ;  /* 0x0000001aec5c723c */ /* 0x040ff00000081070 */
[C---:B------:R-:W-:Y:S08]  /*26840*/  HMMA.1688.F32.TF32 R76, R236.reuse, R10, R76 ;  /* 0x0000000aec4c723c */ /* 0x040ff0000008104c */
[C---:B------:R-:W-:Y:S08]  /*26850*/  HMMA.1688.F32.TF32 R84, R236.reuse, R18, R84 ;  /* 0x00000012ec54723c */ /* 0x040ff00000081054 */
[----:B------:R-:W-:Y:S01]  /*26860*/  HMMA.1688.F32.TF32 R80, R236, R14, R80 ;  /* 0x0000000eec50723c */ /* 0x000fe20000081050 */
[----:B------:R-:W-:Y:S04]  /*26870*/  STL.64 [R1+0x1280], R100 ;  /* 0x0012806401007387 */ /* 0x000fe80000100a00 */
[----:B------:R-:W-:Y:S04]  /*26880*/  STL.64 [R1+0x1288], R102 ;  /* 0x0012886601007387 */ /* 0x000fe80000100a00 */
[----:B------:R-:W-:Y:S04]  /*26890*/  STL.64 [R1+0x1270], R96 ;  /* 0x0012706001007387 */ /* 0x000fe80000100a00 */
[----:B------:R-:W-:Y:S01]  /*268a0*/  STL.64 [R1+0x1278], R98 ;  /* 0x0012786201007387 */ /* 0x000fe20000100a00 */
[----:B------:R-:W-:-:S03]  /*268b0*/  MOV R36, R79 ;  /* 0x0000004f00247202 */ /* 0x000fc60000000f00 */
[----:B------:R-:W-:Y:S01]  /*268c0*/  STL.64 [R1+0x1260], R92 ;  /* 0x0012605c01007387 */ /* 0x000fe20000100a00 */
[----:B------:R-:W-:-:S03]  /*268d0*/  IMAD.MOV.U32 R37, RZ, RZ, R78 ;  /* 0x000000ffff257224 */ /* 0x000fc600078e004e */
[----:B------:R-:W-:Y:S01]  /*268e0*/  STL.64 [R1+0x1268], R94 ;  /* 0x0012685e01007387 */ /* 0x000fe20000100a00 */
[----:B------:R-:W-:-:S03]  /*268f0*/  IMAD.MOV.U32 R44, RZ, RZ, R77 ;  /* 0x000000ffff2c7224 */ /* 0x000fc600078e004d */
[----:B------:R1:W-:Y:S01]  /*26900*/  STL.64 [R1+0x1250], R88 ;  /* 0x0012505801007387 */ /* 0x0003e20000100a00 */
[----:B------:R-:W-:-:S03]  /*26910*/  IMAD.MOV.U32 R45, RZ, RZ, R76 ;  /* 0x000000ffff2d7224 */ /* 0x000fc600078e004c */
[----:B------:R4:W-:Y:S04]  /*26920*/  STL.64 [R1+0x1258], R90 ;  /* 0x0012585a01007387 */ /* 0x0009e80000100a00 */
[----:B------:R1:W-:Y:S04]  /*26930*/  STL.64 [R1+0x1240], R84 ;  /* 0x0012405401007387 */ /* 0x0003e80000100a00 */
[----:B------:R1:W-:Y:S04]  /*26940*/  STL.64 [R1+0x1248], R86 ;  /* 0x0012485601007387 */ /* 0x0003e80000100a00 */
[----:B------:R1:W-:Y:S04]  /*26950*/  STL.64 [R1+0x1230], R80 ;  /* 0x0012305001007387 */ /* 0x0003e80000100a00 */
[----:B------:R1:W-:Y:S04]  /*26960*/  STL.64 [R1+0x1238], R82 ;  /* 0x0012385201007387 */ /* 0x0003e80000100a00 */
[----:B------:R1:W-:Y:S04]  /*26970*/  STL [R1+0x2f44], R36 ;  /* 0x002f442401007387 */ /* 0x0003e80000100800 */
[----:B------:R1:W-:Y:S04]  /*26980*/  STL [R1+0x2f40], R37 ;  /* 0x002f402501007387 */ /* 0x0003e80000100800 */
[----:B------:R1:W-:Y:S04]  /*26990*/  STL [R1+0x2f3c], R44 ;  /* 0x002f3c2c01007387 */ /* 0x0003e80000100800 */
[----:B------:R1:W-:Y:S01]  /*269a0*/  STL [R1+0x2f38], R45 ;  /* 0x002f382d01007387 */ /* 0x0003e20000100800 */
[----:B--2---:R-:W-:Y:S01]  /*269b0*/  HMMA.1688.F32.TF32 R72, R236, R6, R72 ;  /* 0x00000006ec48723c */ /* 0x004fe20000081048 */
[----:B------:R-:W-:Y:S01]  /*269c0*/  IMAD.MOV.U32 R248, RZ, RZ, R68 ;  /* 0x000000fffff87224 */ /* 0x000fe200078e0044 */
[----:B------:R-:W-:Y:S01]  /*269d0*/  MOV R249, R70 ;  /* 0x0000004600f97202 */ /* 0x000fe20000000f00 */
[----:B------:R-:W-:Y:S01]  /*269e0*/  IMAD.MOV.U32 R250, RZ, RZ, R71 ;  /* 0x000000fffffa7224 */ /* 0x000fe200078e0047 */
[----:B------:R-:W-:Y:S01]  /*269f0*/  LDS R236, [R2+0x4600] ;  /* 0x0046000002ec7984 */ /* 0x000fe20000000800 */
[----:B------:R-:W-:-:S02]  /*26a00*/  IMAD.MOV.U32 R251, RZ, RZ, R69 ;  /* 0x000000fffffb7224 */ /* 0x000fc400078e0045 */
[----:B------:R-:W-:Y:S01]  /*26a10*/  IMAD.MOV.U32 R246, RZ, RZ, R0 ;  /* 0x000000fffff67224 */ /* 0x000fe200078e0000 */
[----:B------:R-:W-:Y:S01]  /*26a20*/  LDS R238, [R2+0x6600] ;  /* 0x0066000002ee7984 */ /* 0x000fe20000000800 */
[----:B------:R-:W-:-:S03]  /*26a30*/  IMAD.MOV.U32 R247, RZ, RZ, R252 ;  /* 0x000000fffff77224 */ /* 0x000fc600078e00fc */
[----:B------:R-:W-:Y:S04]  /*26a40*/  LDS R237, [R3+0x4600] ;  /* 0x0046000003ed7984 */ /* 0x000fe80000000800 */
[----:B------:R-:W2:Y:S08]  /*26a50*/  LDS R239, [R3+0x6600] ;  /* 0x0066000003ef7984 */ /* 0x000eb00000000800 */
[----:B------:R-:W-:-:S02]  /*26a60*/  IMAD.MOV.U32 R33, RZ, RZ, R72 ;  /* 0x000000ffff217224 */ /* 0x000fc400078e0048 */
[----:B------:R-:W-:Y:S02]  /*26a70*/  IMAD.MOV.U32 R32, RZ, RZ, R73 ;  /* 0x000000ffff207224 */ /* 0x000fe400078e0049 */
[----:B------:R-:W-:Y:S02]  /*26a80*/  IMAD.MOV.U32 R29, RZ, RZ, R74 ;  /* 0x000000ffff1d7224 */ /* 0x000fe400078e004a */
[----:B------:R-:W-:Y:S02]  /*26a90*/  IMAD.MOV.U32 R28, RZ, RZ, R75 ;  /* 0x000000ffff1c7224 */ /* 0x000fe400078e004b */
[----:B---3--:R-:W-:Y:S01]  /*26aa0*/  HMMA.1688.F32.TF32 R72, R240, R66, R228 ;  /* 0x00000042f048723c */ /* 0x008fe200000810e4 */
[----:B------:R-:W3:Y:S04]  /*26ab0*/  LDL.LU R228, [R1+0x290] ;  /* 0x0002900001e47983 */ /* 0x000ee80000300800 */
[----:B------:R-:W3:Y:S04]  /*26ac0*/  LDL.LU R229, [R1+0x294] ;  /* 0x0002940001e57983 */ /* 0x000ee80000300800 */
[----:B------:R-:W3:Y:S04]  /*26ad0*/  LDL.LU R230, [R1+0x298] ;  /* 0x0002980001e67983 */ /* 0x000ee80000300800 */
[----:B------:R-:W3:Y:S04]  /*26ae0*/  LDL.LU R231, [R1+0x29c] ;  /* 0x00029c0001e77983 */ /* 0x000ee80000300800 */
[----:B-1----:R-:W2:Y:S04]  /*26af0*/  LDL.LU R88, [R1+0x3e0] ;  /* 0x0003e00001587983 */ /* 0x002ea80000300800 */
[----:B------:R-:W2:Y:S04]  /*26b00*/  LDL.LU R89, [R1+0x3e4] ;  /* 0x0003e40001597983 */ /* 0x000ea80000300800 */
[----:B----4-:R-:W2:Y:S04]  /*26b10*/  LDL.LU R90, [R1+0x3e8] ;  /* 0x0003e800015a7983 */ /* 0x010ea80000300800 */
[----:B------:R-:W2:Y:S04]  /*26b20*/  LDL.LU R91, [R1+0x3ec] ;  /* 0x0003ec00015b7983 */ /* 0x000ea80000300800 */
[----:B------:R-:W4:Y:S04]  /*26b30*/  LDL.LU R112, [R1+0x3f0] ;  /* 0x0003f00001707983 */ /* 0x000f280000300800 */
[----:B------:R-:W4:Y:S04]  /*26b40*/  LDL.LU R113, [R1+0x3f4] ;  /* 0x0003f40001717983 */ /* 0x000f280000300800 */
        /* <DEDUP_REMOVED lines=42> */
[----:B------:R-:W-:Y:S01]  /*26df0*/  IMAD.MOV.U32 R25, RZ, RZ, R72 ;  /* 0x000000ffff197224 */ /* 0x000fe200078e0048 */
[----:B------:R-:W-:Y:S01]  /*26e00*/  MOV R21, R74 ;  /* 0x0000004a00157202 */ /* 0x000fe20000000f00 */
[----:B------:R-:W-:Y:S01]  /*26e10*/  IMAD.MOV.U32 R24, RZ, RZ, R73 ;  /* 0x000000ffff187224 */ /* 0x000fe200078e0049 */
[----:B------:R-:W4:Y:S01]  /*26e20*/  LDL.LU R72, [R1+0x3a0] ;  /* 0x0003a00001487983 */ /* 0x000f220000300800 */
[----:B------:R-:W-:-:S03]  /*26e30*/  IMAD.MOV.U32 R20, RZ, RZ, R75 ;  /* 0x000000ffff147224 */ /* 0x000fc600078e004b */
        /* <DEDUP_REMOVED lines=8> */
[C---:B---3--:R-:W-:Y:S08]  /*26ec0*/  HMMA.1688.F32.TF32 R108, R240.reuse, R58, R108 ;  /* 0x0000003af06c723c */ /* 0x048ff0000008106c */
[C---:B------:R-:W-:Y:S08]  /*26ed0*/  HMMA.1688.F32.TF32 R116, R240.reuse, R62, R184 ;  /* 0x0000003ef074723c */ /* 0x040ff000000810b8 */
[----:B----4-:R-:W-:Y:S08]  /*26ee0*/  HMMA.1688.F32.TF32 R100, R240, R50, R100 ;  /* 0x00000032f064723c */ /* 0x010ff00000081064 */
[----:B------:R-:W-:Y:S01]  /*26ef0*/  IMAD.MOV.U32 R17, RZ, RZ, R108 ;  /* 0x000000ffff117224 */ /* 0x000fe200078e006c */
[----:B------:R-:W-:Y:S01]  /*26f00*/  MOV R16, R109 ;  /* 0x0000006d00107202 */ /* 0x000fe20000000f00 */
[----:B------:R-:W-:-:S02]  /*26f10*/  IMAD.MOV.U32 R13, RZ, RZ, R110 ;  /* 0x000000ffff0d7224 */ /* 0x000fc400078e006e */
[----:B------:R-:W-:Y:S02]  /*26f20*/  IMAD.MOV.U32 R12, RZ, RZ, R111 ;  /* 0x000000ffff0c7224 */ /* 0x000fe400078e006f */
[----:B------:R-:W-:Y:S02]  /*26f30*/  HMMA.1688.F32.TF32 R108, R240, R54, R176 ;  /* 0x00000036f06c723c */ /* 0x000fe400000810b0 */
[----:B------:R-:W-:Y:S02]  /*26f40*/  IMAD.MOV.U32 R36, RZ, RZ, R116 ;  /* 0x000000ffff247224 */ /* 0x000fe400078e0074 */
[----:B------:R-:W-:Y:S02]  /*26f50*/  IMAD.MOV.U32 R37, RZ, RZ, R117 ;  /* 0x000000ffff257224 */ /* 0x000fe400078e0075 */
[----:B------:R-:W-:Y:S02]  /*26f60*/  IMAD.MOV.U32 R44, RZ, RZ, R118 ;  /* 0x000000ffff2c7224 */ /* 0x000fe400078e0076 */
[----:B------:R-:W-:-:S02]  /*26f70*/  IMAD.MOV.U32 R45, RZ, RZ, R119 ;  /* 0x000000ffff2d7224 */ /* 0x000fc400078e0077 */
[C---:B------:R-:W-:Y:S11]  /*26f80*/  HMMA.1688.F32.TF32 R116, R240.reuse, R46, R168 ;  /* 0x0000002ef074723c */ /* 0x040ff600000810a8 */
[----:B------:R-:W-:Y:S02]  /*26f90*/  @!UPT UIADD3 URZ, URZ, URZ, URZ ;  /* 0x0000003f3f3ff290 */ /* 0x000fe4000fffe03f */
[----:B------:R-:W-:Y:S04]  /*26fa0*/  STL.64 [R1+0xcc0], R108 ;  /* 0x000cc06c01007387 */ /* 0x000fe80000100a00 */
[----:B------:R1:W-:Y:S04]  /*26fb0*/  STL.64 [R1+0xcc8], R110 ;  /* 0x000cc86e01007387 */ /* 0x0003e80000100a00 */
[----:B------:R-:W-:Y:S01]  /*26fc0*/  STL.64 [R1+0xcb0], R100 ;  /* 0x000cb06401007387 */ /* 0x000fe20000100a00 */
[C---:B------:R-:W-:Y:S03]  /*26fd0*/  HMMA.1688.F32.TF32 R80, R240.reuse, R18, R80 ;  /* 0x00000012f050723c */ /* 0x040fe60000081050 */
[----:B------:R2:W-:Y:S05]  /*26fe0*/  STL.64 [R1+0xcb8], R102 ;  /* 0x000cb86601007387 */ /* 0x0005ea0000100a00 */
[C---:B-1----:R-:W-:Y:S08]  /*26ff0*/  HMMA.1688.F32.TF32 R108, R240.reuse, R42, R96 ;  /* 0x0000002af06c723c */ /* 0x042ff00000081060 */
[C---:B--2---:R-:W-:Y:S08]  /*27000*/  HMMA.1688.F32.TF32 R100, R240.reuse, R38, R104 ;  /* 0x00000026f064723c */ /* 0x044ff00000081068 */
[----:B------:R-:W-:Y:S01]  /*27010*/  HMMA.1688.F32.TF32 R96, R240, R34, R92 ;  /* 0x00000022f060723c */ /* 0x000fe2000008105c */
[----:B------:R-:W-:-:S02]  /*27020*/  IMAD.MOV.U32 R57, RZ, RZ, R80 ;  /* 0x000000ffff397224 */ /* 0x000fc400078e0050 */
[----:B------:R-:W-:Y:S02]  /*27030*/  IMAD.MOV.U32 R56, RZ, RZ, R81 ;  /* 0x000000ffff387224 */ /* 0x000fe400078e0051 */
[----:B------:R-:W-:-:S03]  /*27040*/  IMAD.MOV.U32 R53, RZ, RZ, R82 ;  /* 0x000000ffff357224 */ /* 0x000fc600078e0052 */
[----:B------:R-:W-:Y:S01]  /*27050*/  HMMA.1688.F32.TF32 R92, R240, R30, R112 ;  /* 0x0000001ef05c723c */ /* 0x000fe20000081070 */
[----:B------:R-:W-:-:S07]  /*27060*/  IMAD.MOV.U32 R52, RZ, RZ, R83 ;  /* 0x000000ffff347224 */ /* 0x000fce00078e0053 */
        /* <DEDUP_REMOVED lines=18> */
[----:B------:R-:W2:Y:S04]  /*27190*/  LDL.LU R68, [R1+0x30a4] ;  /* 0x0030a40001447983 */ /* 0x000ea80000300800 */
[----:B------:R3:W-:Y:S04]  /*271a0*/  STL.64 [R1+0xbb0], R72 ;  /* 0x000bb04801007387 */ /* 0x0007e80000100a00 */
[----:B------:R4:W-:Y:S04]  /*271b0*/  STL.64 [R1+0xbb8], R74 ;  /* 0x000bb84a01007387 */ /* 0x0009e80000100a00 */
[----:B------:R-:W3:Y:S04]  /*271c0*/  LDL.LU R70, [R1+0x30a0] ;  /* 0x0030a00001467983 */ /* 0x000ee80000300800 */
[----:B------:R-:W4:Y:S04]  /*271d0*/  LDL.LU R71, [R1+0x309c] ;  /* 0x00309c0001477983 */ /* 0x000f280000300800 */
[----:B------:R-:W4:Y:S04]  /*271e0*/  LDL.LU R69, [R1+0x3098] ;  /* 0x0030980001457983 */ /* 0x000f280000300800 */
[----:B------:R-:W4:Y:S04]  /*271f0*/  LDL.LU R244, [R1+0x4c0] ;  /* 0x0004c00001f47983 */ /* 0x000f280000300800 */
[----:B------:R-:W4:Y:S04]  /*27200*/  LDL.LU R245, [R1+0x4c4] ;  /* 0x0004c40001f57983 */ /* 0x000f280000300800 */
[----:B------:R-:W4:Y:S04]  /*27210*/  LDL.LU R0, [R1+0x3094] ;  /* 0x0030940001007983 */ /* 0x000f280000300800 */
[----:B------:R-:W4:Y:S01]  /*27220*/  LDL.LU R252, [R1+0x3090] ;  /* 0x0030900001fc7983 */ /* 0x000f220000300800 */
[----:B------:R-:W-:-:S02]  /*27230*/  IMAD.MOV.U32 R65, RZ, RZ, R90 ;  /* 0x000000ffff417224 */ /* 0x000fc400078e005a */
[----:B------:R-:W-:Y:S01]  /*27240*/  IMAD.MOV.U32 R64, RZ, RZ, R91 ;  /* 0x000000ffff407224 */ /* 0x000fe200078e005b */
[----:B------:R-:W-:Y:S01]  /*27250*/  HMMA.1688.F32.TF32 R84, R240, R22, R84 ;  /* 0x00000016f054723c */ /* 0x000fe20000081054 */
[----:B------:R-:W-:Y:S04]  /*27260*/  LDS R240, [R2+0x4680] ;  /* 0x0046800002f07984 */ /* 0x000fe80000000800 */
[----:B------:R-:W-:Y:S04]  /*27270*/  LDS R242, [R2+0x6680] ;  /* 0x0066800002f27984 */ /* 0x000fe80000000800 */
[----:B------:R-:W-:Y:S04]  /*27280*/  LDS R241, [R3+0x4680] ;  /* 0x0046800003f17984 */ /* 0x000fe80000000800 */
[----:B------:R-:W1:Y:S11]  /*27290*/  LDS R243, [R3+0x6680] ;  /* 0x0066800003f37984 */ /* 0x000e760000000800 */
[----:B------:R-:W-:Y:S01]  /*272a0*/  IMAD.MOV.U32 R61, RZ, RZ, R84 ;  /* 0x000000ffff3d7224 */ /* 0x000fe200078e0054 */
[----:B------:R-:W-:Y:S01]  /*272b0*/  MOV R49, R86 ;  /* 0x0000005600317202 */ /* 0x000fe20000000f00 */
[----:B------:R-:W-:-:S02]  /*272c0*/  IMAD.MOV.U32 R60, RZ, RZ, R85 ;  /* 0x000000ffff3c7224 */ /* 0x000fc400078e0055 */
[----:B------:R-:W-:Y:S02]  /*272d0*/  IMAD.MOV.U32 R48, RZ, RZ, R87 ;  /* 0x000000ffff307224 */ /* 0x000fe400078e0057 */
[----:B--2---:R-:W-:Y:S02]  /*272e0*/  IMAD.MOV.U32 R231, RZ, RZ, R68 ;  /* 0x000000ffffe77224 */ /* 0x004fe400078e0044 */
[----:B------:R-:W2:Y:S01]  /*272f0*/  LDL.LU R68, [R1+0x280] ;  /* 0x0002800001447983 */ /* 0x000ea20000300800 */
[----:B---3--:R-:W-:Y:S02]  /*27300*/  IMAD.MOV.U32 R229, RZ, RZ, R70 ;  /* 0x000000ffffe57224 */ /* 0x008fe400078e0046 */
[----:B----4-:R-:W-:Y:S01]  /*27310*/  IMAD.MOV.U32 R228, RZ, RZ, R71 ;  /* 0x000000ffffe47224 */ /* 0x010fe200078e0047 */
[----:B------:R-:W-:Y:S02]  /*27320*/  MOV R230, R69 ;  /* 0x0000004500e67202 */ /* 0x000fe40000000f00 */
[----:B------:R-:W2:Y:S04]  /*27330*/  LDL.LU R69, [R1+0x284] ;  /* 0x0002840001457983 */ /* 0x000ea80000300800 */
[----:B------:R-:W2:Y:S04]  /*27340*/  LDL.LU R70, [R1+0x288] ;  /* 0x0002880001467983 */ /* 0x000ea80000300800 */
[----:B------:R-:W2:Y:S04]  /*27350*/  LDL.LU R71, [R1+0x28c] ;  /* 0x00028c0001477983 */ /* 0x000ea80000300800 */
[----:B-1----:R-:W3:Y:S04]  /*27360*/  LDL.LU R88, [R1+0x2c0] ;  /* 0x0002c00001587983 */ /* 0x002ee80000300800 */
[----:B------:R-:W3:Y:S04]  /*27370*/  LDL.LU R89, [R1+0x2c4] ;  /* 0x0002c40001597983 */ /* 0x000ee80000300800 */
[----:B------:R-:W3:Y:S04]  /*27380*/  LDL.LU R90, [R1+0x2c8] ;  /* 0x0002c800015a7983 */ /* 0x000ee80000300800 */
[----:B------:R-:W3:Y:S04]  /*27390*/  LDL.LU R91, [R1+0x2cc] ;  /* 0x0002cc00015b7983 */ /* 0x000ee80000300800 */
[----:B------:R-:W4:Y:S04]  /*273a0*/  LDL.LU R112, [R1+0x2d0] ;  /* 0x0002d00001707983 */ /* 0x000f280000300800 */
[----:B------:R-:W4:Y:S04]  /*273b0*/  LDL.LU R113, [R1+0x2d4] ;  /* 0x0002d40001717983 */ /* 0x000f280000300800 */
[----:B------:R-:W4:Y:S04]  /*273c0*/  LDL.LU R114, [R1+0x2d8] ;  /* 0x0002d80001727983 */ /* 0x000f280000300800 */
        /* <DEDUP_REMOVED lines=62> */
[----:B------:R-:W2:Y:S01]  /*277b0*/  LDL.LU R77, [R1+0x4f4] ;  /* 0x0004f400014d7983 */ /* 0x000ea20000300800 */
[C---:B---3--:R-:W-:Y:S08]  /*277c0*/  HMMA.1688.F32.TF32 R88, R236.reuse, R14, R88 ;  /* 0x0000000eec58723c */ /* 0x048ff00000081058 */
[C---:B----4-:R-:W-:Y:S08]  /*277d0*/  HMMA.1688.F32.TF32 R112, R236.reuse, R18, R112 ;  /* 0x00000012ec70723c */ /* 0x050ff00000081070 */
[C---:B--2---:R-:W-:Y:S08]  /*277e0*/  HMMA.1688.F32.TF32 R92, R236.reuse, R22, R92 ;  /* 0x00000016ec5c723c */ /* 0x044ff0000008105c */
        /* <DEDUP_REMOVED lines=8> */
[C---:B------:R-:W-:Y:S11]  /*27870*/  HMMA.1688.F32.TF32 R120, R236.reuse, R58, R120 ;  /* 0x0000003aec78723c */ /* 0x040ff60000081078 */
[----:B------:R-:W-:Y:S04]  /*27880*/  @!UPT UIADD3 URZ, URZ, URZ, URZ ;  /* 0x0000003f3f3ff290 */ /* 0x000fe8000fffe03f */
[----:B------:R-:W-:Y:S04]  /*27890*/  STL.64 [R1+0x11e0], R128 ;  /* 0x0011e08001007387 */ /* 0x000fe80000100a00 */
[----:B------:R1:W-:Y:S01]  /*278a0*/  STL.64 [R1+0x11e8], R130 ;  /* 0x0011e88201007387 */ /* 0x0003e20000100a00 */
[C---:B------:R-:W-:Y:S03]  /*278b0*/  HMMA.1688.F32.TF32 R176, R236.reuse, R42, R176 ;  /* 0x0000002aecb0723c */ /* 0x040fe600000810b0 */
[----:B-1----:R-:W2:Y:S04]  /*278c0*/  LDL.LU.64 R130, [R1+0x3088] ;  /* 0x0030880001827983 */ /* 0x002ea80000300a00 */
[----:B------:R-:W2:Y:S04]  /*278d0*/  LDL.LU.64 R128, [R1+0x3080] ;  /* 0x0030800001807983 */ /* 0x000ea80000300a00 */
[----:B------:R-:W-:Y:S04]  /*278e0*/  STL.64 [R1+0x11d0], R124 ;  /* 0x0011d07c01007387 */ /* 0x000fe80000100a00 */
[----:B------:R1:W-:Y:S01]  /*278f0*/  STL.64 [R1+0x11d8], R126 ;  /* 0x0011d87e01007387 */ /* 0x0003e20000100a00 */
[C---:B------:R-:W-:Y:S03]  /*27900*/  HMMA.1688.F32.TF32 R104, R236.reuse, R26, R104 ;  /* 0x0000001aec68723c */ /* 0x040fe60000081068 */
        /* <DEDUP_REMOVED lines=45> */
[----:B------:R-:W-:Y:S03]  /*27be0*/  HMMA.1688.F32.TF32 R236, R236, R6, R68 ;  /* 0x00000006ecec723c */ /* 0x000fe60000081044 */
        /* <DEDUP_REMOVED lines=10> */
[----:B------:R-:W2:Y:S04]  /*27c90*/  LDL.LU.64 R70, [R1+0x2f98] ;  /* 0x002f980001467983 */ /* 0x000ea80000300a00 */
[----:B------:R-:W2:Y:S01]  /*27ca0*/  LDL.LU.64 R68, [R1+0x2f90] ;  /* 0x002f900001447983 */ /* 0x000ea20000300a00 */
[----:B------:R-:W-:-:S02]  /*27cb0*/  IMAD.MOV.U32 R78, RZ, RZ, R252 ;  /* 0x000000ffff4e7224 */ /* 0x000fc400078e00fc */
[----:B------:R-:W-:Y:S01]  /*27cc0*/  IMAD.MOV.U32 R79, RZ, RZ, R0 ;  /* 0x000000ffff4f7224 */ /* 0x000fe200078e0000 */
[C---:B------:R-:W-:Y:S08]  /*27cd0*/  HMMA.1688.F32.TF32 R80, R240.reuse, R62, R80 ;  /* 0x0000003ef050723c */ /* 0x040ff00000081050 */
[C---:B------:R-:W-:Y:S08]  /*27ce0*/  HMMA.1688.F32.TF32 R76, R240.reuse, R58, R76 ;  /* 0x0000003af04c723c */ /* 0x040ff0000008104c */
[C---:B------:R-:W-:Y:S01]  /*27cf0*/  HMMA.1688.F32.TF32 R72, R240.reuse, R54, R72 ;  /* 0x00000036f048723c */ /* 0x040fe20000081048 */
[----:B------:R-:W-:Y:S07]  /*27d00*/  STL.64 [R1+0xb90], R236 ;  /* 0x000b90ec01007387 */ /* 0x000fee0000100a00 */
[C---:B------:R-:W-:Y:S01]  /*27d10*/  HMMA.1688.F32.TF32 R228, R240.reuse, R50, R228 ;  /* 0x00000032f0e4723c */ /* 0x040fe200000810e4 */
[----:B------:R-:W-:Y:S04]  /*27d20*/  STL.64 [R1+0xb98], R238 ;  /* 0x000b98ee01007387 */ /* 0x000fe80000100a00 */
[----:B------:R-:W-:Y:S03]  /*27d30*/  LDS R236, [R2+0x4700] ;  /* 0x0047000002ec7984 */ /* 0x000fe60000000800 */
[C---:B------:R-:W-:Y:S01]  /*27d40*/  HMMA.1688.F32.TF32 R244, R240.reuse, R46, R244 ;  /* 0x0000002ef0f4723c */ /* 0x040fe200000810f4 */
[----:B------:R-:W-:Y:S04]  /*27d50*/  LDS R238, [R2+0x6700] ;  /* 0x0067000002ee7984 */ /* 0x000fe80000000800 */
[----:B------:R-:W-:Y:S03]  /*27d60*/  LDS R237, [R3+0x4700] ;  /* 0x0047000003ed7984 */ /* 0x000fe60000000800 */
[C---:B------:R-:W-:Y:S01]  /*27d70*/  HMMA.1688.F32.TF32 R248, R240.reuse, R42, R248 ;  /* 0x0000002af0f8723c */ /* 0x040fe200000810f8 */
[----:B------:R-:W1:Y:S07]  /*27d80*/  LDS R239, [R3+0x6700] ;  /* 0x0067000003ef7984 */ /* 0x000e6e0000000800 */
[C---:B--2---:R-:W-:Y:S11]  /*27d90*/  HMMA.1688.F32.TF32 R68, R240.reuse, R66, R68 ;  /* 0x00000042f044723c */ /* 0x044ff60000081044 */
[----:B------:R-:W-:Y:S11]  /*27da0*/  @!UPT UIADD3 URZ, URZ, URZ, URZ ;  /* 0x0000003f3f3ff290 */ /* 0x000ff6000fffe03f */
[----:B------:R-:W-:Y:S01]  /*27db0*/  @!UPT UIADD3 URZ, URZ, URZ, URZ ;  /* 0x0000003f3f3ff290 */ /* 0x000fe2000fffe03f */
[----:B------:R-:W-:Y:S04]  /*27dc0*/  STL.64 [R1+0xa70], R68 ;  /* 0x000a704401007387 */ /* 0x000fe80000100a00 */
[----:B------:R-:W-:Y:S04]  /*27dd0*/  STL.64 [R1+0xa78], R70 ;  /* 0x000a784601007387 */ /* 0x000fe80000100a00 */
[----:B------:R-:W-:Y:S04]  /*27de0*/  STL.64 [R1+0xab0], R80 ;  /* 0x000ab05001007387 */ /* 0x000fe80000100a00 */
[----:B------:R2:W-:Y:S04]  /*27df0*/  STL.64 [R1+0xab8], R82 ;  /* 0x000ab85201007387 */ /* 0x0005e80000100a00 */
[----:B------:R-:W-:Y:S04]  /*27e00*/  LDS R68, [R2+0x4780] ;  /* 0x0047800002447984 */ /* 0x000fe80000000800 */
[----:B------:R-:W-:Y:S04]  /*27e10*/  LDS R70, [R2+0x6780] ;  /* 0x0067800002467984 */ /* 0x000fe80000000800 */
[----:B--2---:R-:W2:Y:S04]  /*27e20*/  LDL.LU.64 R82, [R1+0x2f88] ;  /* 0x002f880001527983 */ /* 0x004ea80000300a00 */
[----:B------:R-:W2:Y:S04]  /*27e30*/  LDL.LU.64 R80, [R1+0x2f80] ;  /* 0x002f800001507983 */ /* 0x000ea80000300a00 */
[----:B------:R-:W-:Y:S04]  /*27e40*/  STL.64 [R1+0xad0], R76 ;  /* 0x000ad04c01007387 */ /* 0x000fe80000100a00 */
[----:B------:R1:W-:Y:S04]  /*27e50*/  STL.64 [R1+0xad8], R78 ;  /* 0x000ad84e01007387 */ /* 0x0003e80000100a00 */
[----:B------:R-:W-:Y:S04]  /*27e60*/  LDS R69, [R3+0x4780] ;  /* 0x0047800003457984 */ /* 0x000fe80000000800 */
[----:B------:R-:W2:Y:S04]  /*27e70*/  LDS R71, [R3+0x6780] ;  /* 0x0067800003477984 */ /* 0x000ea80000000800 */
        /* <DEDUP_REMOVED lines=14> */
[C---:B--2---:R-:W-:Y:S08]  /*27f60*/  HMMA.1688.F32.TF32 R80, R240.reuse, R26, R80 ;  /* 0x0000001af050723c */ /* 0x044ff00000081050 */
[C---:B---3--:R-:W-:Y:S08]  /*27f70*/  HMMA.1688.F32.TF32 R244, R240.reuse, R38, R228 ;  /* 0x00000026f0f4723c */ /* 0x048ff000000810e4 */
[C---:B------:R-:W-:Y:S08]  /*27f80*/  HMMA.1688.F32.TF32 R228, R240.reuse, R34, R72 ;  /* 0x00000022f0e4723c */ /* 0x040ff00000081048 */
[C---:B------:R-:W-:Y:S07]  /*27f90*/  HMMA.1688.F32.TF32 R72, R240.reuse, R30, R76 ;  /* 0x0000001ef048723c */ /* 0x040fee000008104c */
[----:B------:R-:W-:Y:S01]  /*27fa0*/  STL.64 [R1+0xb30], R244 ;  /* 0x000b30f401007387 */ /* 0x000fe20000100a00 */
[----:B------:R-:W-:Y:S03]  /*27fb0*/  HMMA.1688.F32.TF32 R76, R240, R22, R84 ;  /* 0x00000016f04c723c */ /* 0x000fe60000081054 */
[----:B------:R-:W-:Y:S04]  /*27fc0*/  STL.64 [R1+0xb38], R246 ;  /* 0x000b38f601007387 */ /* 0x000fe80000100a00 */
[----:B------:R-:W-:Y:S04]  /*27fd0*/  STL.64 [R1+0xb40], R228 ;  /* 0x000b40e401007387 */ /* 0x000fe80000100a00 */
[----:B------:R-:W-:Y:S04]  /*27fe0*/  STL.64 [R1+0xb48], R230 ;  /* 0x000b48e601007387 */ /* 0x000fe80000100a00 */
[----:B------:R-:W-:Y:S04]  /*27ff0*/  STL.64 [R1+0xb50], R72 ;  /* 0x000b504801007387 */ /* 0x000fe80000100a00 */
[----:B------:R2:W-:Y:S01]  /*28000*/  STL.64 [R1+0xb58], R74 ;  /* 0x000b584a01007387 */ /* 0x0005e20000100a00 */
[----:B-1----:R-:W-:Y:S01]  /*28010*/  IMAD.MOV.U32 R250, RZ, RZ, R4 ;  /* 0x000000fffffa7224 */ /* 0x002fe200078e0004 */
[----:B------:R-:W-:-:S02]  /*28020*/  MOV R251, R5 ;  /* 0x0000000500fb7202 */ /* 0x000fc40000000f00 */
[----:B------:R-:W-:Y:S04]  /*28030*/  LDS R244, [R2+0x8080] ;  /* 0x0080800002f47984 */ /* 0x000fe80000000800 */
[----:B------:R-:W-:Y:S01]  /*28040*/  LDS R246, [R2+0xa080] ;  /* 0x00a0800002f67984 */ /* 0x000fe20000000800 */
[C---:B--2---:R-:W-:Y:S03]  /*28050*/  HMMA.1688.F32.TF32 R72, R240.reuse, R18, R88 ;  /* 0x00000012f048723c */ /* 0x044fe60000081058 */
[----:B------:R-:W-:Y:S04]  /*28060*/  STL.64 [R1+0xb60], R80 ;  /* 0x000b605001007387 */ /* 0x000fe80000100a00 */
[----:B------:R1:W-:Y:S04]  /*28070*/  STL.64 [R1+0xb68], R82 ;  /* 0x000b685201007387 */ /* 0x0003e80000100a00 */
[----:B------:R-:W-:Y:S04]  /*28080*/  STL.64 [R1+0xb70], R76 ;  /* 0x000b704c01007387 */ /* 0x000fe80000100a00 */
[----:B------:R2:W-:Y:S01]  /*28090*/  STL.64 [R1+0xb78], R78 ;  /* 0x000b784e01007387 */ /* 0x0005e20000100a00 */
[C---:B-1----:R-:W-:Y:S03]  /*280a0*/  HMMA.1688.F32.TF32 R80, R240.reuse, R14, R112 ;  /* 0x0000000ef050723c */ /* 0x042fe60000081070 */
[----:B------:R-:W-:Y:S04]  /*280b0*/  LDS R245, [R3+0x8080] ;  /* 0x0080800003f57984 */ /* 0x000fe80000000800 */
[----:B------:R-:W-:Y:S01]  /*280c0*/  LDS R247, [R3+0xa080] ;  /* 0x00a0800003f77984 */ /* 0x000fe20000000800 */
[C---:B--2---:R-:W-:Y:S03]  /*280d0*/  HMMA.1688.F32.TF32 R76, R240.reuse, R10, R92 ;  /* 0x0000000af04c723c */ /* 0x044fe6000008105c */
[----:B------:R-:W-:Y:S04]  /*280e0*/  STL.64 [R1+0x10f0], R72 ;  /* 0x0010f04801007387 */ /* 0x000fe80000100a00 */
[----:B------:R1:W-:Y:S02]  /*280f0*/  STL.64 [R1+0x10f8], R74 ;  /* 0x0010f84a01007387 */ /* 0x0003e40000100a00 */
[----:B-1----:R-:W-:Y:S06]  /*28100*/  HMMA.1688.F32.TF32 R72, R240, R6, R104 ;  /* 0x00000006f048723c */ /* 0x002fec0000081068 */
[----:B------:R-:W-:Y:S04]  /*28110*/  STL.64 [R1+0x10e0], R80 ;  /* 0x0010e05001007387 */ /* 0x000fe80000100a00 */
[----:B------:R1:W-:Y:S04]  /*28120*/  STL.64 [R1+0x10e8], R82 ;  /* 0x0010e85201007387 */ /* 0x0003e80000100a00 */
[----:B------:R-:W-:Y:S04]  /*28130*/  STL.64 [R1+0x10d0], R76 ;  /* 0x0010d04c01007387 */ /* 0x000fe80000100a00 */
[----:B------:R2:W-:Y:S01]  /*28140*/  STL.64 [R1+0x10d8], R78 ;  /* 0x0010d84e01007387 */ /* 0x0005e20000100a00 */
[C---:B-1----:R-:W-:Y:S04]  /*28150*/  HMMA.1688.F32.TF32 R80, R236.reuse, R66, R96 ;  /* 0x00000042ec50723c */ /* 0x042fe80000081060 */
[----:B------:R-:W-:Y:S04]  /*28160*/  STL.64 [R1+0xbc0], R72 ;  /* 0x000bc04801007387 */ /* 0x000fe80000100a00 */
[C---:B--2---:R-:W-:Y:S01]  /*28170*/  HMMA.1688.F32.TF32 R76, R236.reuse, R62, R168 ;  /* 0x0000003eec4c723c */ /* 0x044fe200000810a8 */
[----:B------:R1:W-:Y:S07]  /*28180*/  STL.64 [R1+0xbc8], R74 ;  /* 0x000bc84a01007387 */ /* 0x0003ee0000100a00 */
[C---:B-1----:R-:W-:Y:S07]  /*28190*/  HMMA.1688.F32.TF32 R72, R236.reuse, R58, R100 ;  /* 0x0000003aec48723c */ /* 0x042fee0000081064 */
[----:B------:R-:W-:Y:S04]  /*281a0*/  STL.64 [R1+0x10c0], R80 ;  /* 0x0010c05001007387 */ /* 0x000fe80000100a00 */
[----:B------:R1:W-:Y:S04]  /*281b0*/  STL.64 [R1+0x10c8], R82 ;  /* 0x0010c85201007387 */ /* 0x0003e80000100a00 */
[----:B------:R-:W-:Y:S04]  /*281c0*/  STL.64 [R1+0x10b0], R76 ;  /* 0x0010b04c01007387 */ /* 0x000fe80000100a00 */
[----:B------:R2:W-:Y:S01]  /*281d0*/  STL.64 [R1+0x10b8], R78 ;  /* 0x0010b84e01007387 */ /* 0x0005e20000100a00 */
[C---:B-1----:R-:W-:Y:S03]  /*281e0*/  HMMA.1688.F32.TF32 R80, R236.reuse, R54, R176 ;  /* 0x00000036ec50723c */ /* 0x042fe600000810b0 */
[----:B------:R-:W-:Y:S05]  /*281f0*/  STL.64 [R1+0x10a0], R72 ;  /* 0x0010a04801007387 */ /* 0x000fea0000100a00 */
        /* <DEDUP_REMOVED lines=9> */
[C---:B----4-:R-:W-:Y:S01]  /*28290*/  HMMA.1688.F32.TF32 R76, R236.reuse, R38, R120 ;  /* 0x00000026ec4c723c */ /* 0x050fe20000081078 */
        /* <DEDUP_REMOVED lines=24> */
[----:B-1----:R-:W-:Y:S03]  /*28420*/  HMMA.1688.F32.TF32 R80, R236, R6, R152 ;  /* 0x00000006ec50723c */ /* 0x002fe60000081098 */
        /* <DEDUP_REMOVED lines=14> */
[----:B------:R1:W-:Y:S02]  /*28510*/  STL.64 [R1+0xc48], R82 ;  /* 0x000c485201007387 */ /* 0x0003e40000100a00 */
[----:B-1----:R-:W-:Y:S10]  /*28520*/  HMMA.1688.F32.TF32 R80, R68, R46, R224 ;  /* 0x0000002e4450723c */ /* 0x002ff400000810e0 */
[----:B------:R-:W-:Y:S01]  /*28530*/  STL.64 [R1+0xc00], R72 ;  /* 0x000c004801007387 */ /* 0x000fe20000100a00 */
[----:B------:R-:W-:-:S03]  /*28540*/  IMAD.MOV.U32 R252, RZ, RZ, R75 ;  /* 0x000000fffffc7224 */ /* 0x000fc600078e004b */
[----:B------:R-:W-:Y:S04]  /*28550*/  STL.64 [R1+0xc20], R76 ;  /* 0x000c204c01007387 */ /* 0x000fe80000100a00 */
[----:B------:R1:W-:Y:S04]  /*28560*/  STL.64 [R1+0xc28], R78 ;  /* 0x000c284e01007387 */ /* 0x0003e80000100a00 */
[----:B------:R2:W-:Y:S01]  /*28570*/  STL [R1+0xc08], R74 ;  /* 0x000c084a01007387 */ /* 0x0005e20000100800 */
[C---:B-1----:R-:W-:Y:S08]  /*28580*/  HMMA.1688.F32.TF32 R76, R68.reuse, R42, R180 ;  /* 0x0000002a444c723c */ /* 0x042ff000000810b4 */
[C---:B--2---:R-:W-:Y:S01]  /*28590*/  HMMA.1688.F32.TF32 R72, R68.reuse, R38, R232 ;  /* 0x000000264448723c */ /* 0x044fe200000810e8 */
[----:B------:R-:W-:Y:S04]  /*285a0*/  STL.64 [R1+0xbe0], R80 ;  /* 0x000be05001007387 */ /* 0x000fe80000100a00 */
[----:B------:R-:W-:Y:S04]  /*285b0*/  STL.64 [R1+0xbe8], R82 ;  /* 0x000be85201007387 */ /* 0x000fe80000100a00 */
[----:B------:R-:W2:Y:S06]  /*285c0*/  LDL R42, [R1+0x1838] ;  /* 0x00183800012a7983 */ /* 0x000eac0000100800 */
[----:B------:R-:W-:Y:S04]  /*285d0*/  STL.64 [R1+0xba0], R76 ;  /* 0x000ba04c01007387 */ /* 0x000fe80000100a00 */
[----:B------:R1:W-:Y:S04]  /*285e0*/  STL.64 [R1+0xba8], R78 ;  /* 0x000ba84e01007387 */ /* 0x0003e80000100a00 */
[----:B------:R-:W-:Y:S04]  /*285f0*/  STL.64 [R1+0xb80], R72 ;  /* 0x000b804801007387 */ /* 0x000fe80000100a00 */
[----:B------:R3:W-:Y:S01]  /*28600*/  STL.64 [R1+0xb88], R74 ;  /* 0x000b884a01007387 */ /* 0x0007e20000100a00 */
[C---:B-1----:R-:W-:Y:S08]  /*28610*/  HMMA.1688.F32.TF32 R76, R68.reuse, R34, R188 ;  /* 0x00000022444c723c */ /* 0x042ff000000810bc */
[C---:B---3--:R-:W-:Y:S08]  /*28620*/  HMMA.1688.F32.TF32 R72, R68.reuse, R30, R192 ;  /* 0x0000001e4448723c */ /* 0x048ff000000810c0 */
[C---:B------:R-:W-:Y:S07]  /*28630*/  HMMA.1688.F32.TF32 R80, R68.reuse, R26, R196 ;  /* 0x0000001a4450723c */ /* 0x040fee00000810c4 */
[----:B------:R-:W-:Y:S04]  /*28640*/  STL.64 [R1+0xae0], R76 ;  /* 0x000ae04c01007387 */ /* 0x000fe80000100a00 */
[----:B------:R1:W-:Y:S04]  /*28650*/  STL.64 [R1+0xae8], R78 ;  /* 0x000ae84e01007387 */ /* 0x0003e80000100a00 */
[----:B------:R-:W-:Y:S04]  /*28660*/  STL.64 [R1+0xac0], R72 ;  /* 0x000ac04801007387 */ /* 0x000fe80000100a00 */
[----:B------:R3:W-:Y:S01]  /*28670*/  STL.64 [R1+0xac8], R74 ;  /* 0x000ac84a01007387 */ /* 0x0007e20000100a00 */
[C---:B-1----:R-:W-:Y:S08]  /*28680*/  HMMA.1688.F32.TF32 R76, R68.reuse, R22, R200 ;  /* 0x00000016444c723c */ /* 0x042ff000000810c8 */
[C---:B---3--:R-:W-:Y:S01]  /*28690*/  HMMA.1688.F32.TF32 R72, R68.reuse, R18, R204 ;  /* 0x000000124448723c */ /* 0x048fe200000810cc */
[----:B------:R-:W-:Y:S04]  /*286a0*/  STL.64 [R1+0xaa0], R80 ;  /* 0x000aa05001007387 */ /* 0x000fe80000100a00 */
[----:B------:R1:W-:Y:S10]  /*286b0*/  STL.64 [R1+0xaa8], R82 ;  /* 0x000aa85201007387 */ /* 0x0003f40000100a00 */
[----:B------:R-:W-:Y:S01]  /*286c0*/  STL.64 [R1+0xa90], R76 ;  /* 0x000a904c01007387 */ /* 0x000fe20000100a00 */
[C---:B-1----:R-:W-:Y:S03]  /*286d0*/  HMMA.1688.F32.TF32 R80, R68.reuse, R14, R208 ;  /* 0x0000000e4450723c */ /* 0x042fe600000810d0 */
[----:B------:R1:W-:Y:S04]  /*286e0*/  STL.64 [R1+0xa98], R78 ;  /* 0x000a984e01007387 */ /* 0x0003e80000100a00 */
[----:B------:R-:W-:Y:S04]  /*286f0*/  STL.64 [R1+0xa80], R72 ;  /* 0x000a804801007387 */ /* 0x000fe80000100a00 */
[----:B------:R3:W-:Y:S01]  /*28700*/  STL.64 [R1+0xa88], R74 ;  /* 0x000a884a01007387 */ /* 0x0007e20000100a00 */
[C---:B-1----:R-:W-:Y:S03]  /*28710*/  HMMA.1688.F32.TF32 R76, R68.reuse, R10, R212 ;  /* 0x0000000a444c723c */ /* 0x042fe600000810d4 */
[----:B------:R-:W-:Y:S04]  /*28720*/  LDS R10, [R2+0xa100] ;  /* 0x00a10000020a7984 */ /* 0x000fe80000000800 */
[----:B------:R-:W-:Y:S01]  /*28730*/  LDS R11, [R3+0xa100] ;  /* 0x00a10000030b7984 */ /* 0x000fe20000000800 */
[----:B---3--:R-:W-:Y:S03]  /*28740*/  HMMA.1688.F32.TF32 R72, R68, R6, R216 ;  /* 0x000000064448723c */ /* 0x008fe600000810d8 */
[----:B------:R-:W-:Y:S04]  /*28750*/  STL.64 [R1+0xa60], R80 ;  /* 0x000a605001007387 */ /* 0x000fe80000100a00 */
[----:B------:R-:W-:Y:S04]  /*28760*/  STL.64 [R1+0xa68], R82 ;  /* 0x000a685201007387 */ /* 0x000fe80000100a00 */
[----:B------:R-:W-:Y:S04]  /*28770*/  LDS R6, [R2+0xa000] ;  /* 0x00a0000002067984 */ /* 0x000fe80000000800 */
[----:B------:R-:W-:Y:S08]  /*28780*/  LDS R7, [R3+0xa000] ;  /* 0x00a0000003077984 */ /* 0x000ff00000000800 */
[----:B------:R1:W-:Y:S04]  /*28790*/  STL.64 [R1+0x950], R72 ;  /* 0x0009504801007387 */ /* 0x0003e80000100a00 */
[----:B------:R-:W-:Y:S04]  /*287a0*/  STL.64 [R1+0xa50], R76 ;  /* 0x000a504c01007387 */ /* 0x000fe80000100a00 */
[----:B------:R-:W-:Y:S04]  /*287b0*/  STL.64 [R1+0xa58], R78 ;  /* 0x000a584e01007387 */ /* 0x000fe80000100a00 */
[----:B------:R3:W-:Y:S04]  /*287c0*/  STL [R1+0x958], R74 ;  /* 0x0009584a01007387 */ /* 0x0007e80000100800 */
[----:B------:R-:W4:Y:S04]  /*287d0*/  LDL.LU R248, [R1+0xa00] ;  /* 0x000a000001f87983 */ /* 0x000f280000300800 */
[----:B------:R-:W4:Y:S04]  /*287e0*/  LDL.LU R249, [R1+0xa04] ;  /* 0x000a040001f97983 */ /* 0x000f280000300800 */
[----:B------:R-:W4:Y:S04]  /*287f0*/  LDL.LU R4, [R1+0x2f4c] ;  /* 0x002f4c0001047983 */ /* 0x000f280000300800 */
[----:B------:R-:W4:Y:S01]  /*28800*/  LDL.LU R5, [R1+0x2f48] ;  /* 0x002f480001057983 */ /* 0x000f220000300800 */
[----:B------:R-:W-:-:S03]  /*28810*/  IMAD.MOV.U32 R0, RZ, RZ, R75 ;  /* 0x000000ffff007224 */ /* 0x000fc600078e004b */
[----:B-1----:R-:W4:Y:S04]  /*28820*/  LDL.LU R72, [R1+0xa20] ;  /* 0x000a200001487983 */ /* 0x002f280000300800 */
[----:B------:R-:W4:Y:S04]  /*28830*/  LDL.LU R73, [R1+0xa24] ;  /* 0x000a240001497983 */ /* 0x000f280000300800 */
[----:B---3--:R-:W3:Y:S04]  /*28840*/  LDL.LU R74, [R1+0xa28] ;  /* 0x000a2800014a7983 */ /* 0x008ee80000300800 */
[----:B------:R-:W3:Y:S04]  /*28850*/  LDL.LU R75, [R1+0xa2c] ;  /* 0x000a2c00014b7983 */ /* 0x000ee80000300800 */
[----:B------:R-:W3:Y:S04]  /*28860*/  LDL.LU R76, [R1+0xa30] ;  /* 0x000a3000014c7983 */ /* 0x000ee80000300800 */
[----:B------:R-:W3:Y:S04]  /*28870*/  LDL.LU R77, [R1+0xa34] ;  /* 0x000a3400014d7983 */ /* 0x000ee80000300800 */
[----:B--2---:R-:W1:Y:S04]  /*28880*/  LDSM.16.M88.4 R232, [R42+0x20000] ;  /* 0x020000002ae8783b */ /* 0x004e680000000200 */
[----:B------:R-:W2:Y:S04]  /*28890*/  LDSM.16.M88.4 R228, [R42+0x21000] ;  /* 0x021000002ae4783b */ /* 0x000ea80000000200 */
[----:B------:R-:W1:Y:S04]  /*288a0*/  LDSM.16.M88.4 R176, [R42+0x22000] ;  /* 0x022000002ab0783b */ /* 0x000e680000000200 */
[----:B------:R-:W1:Y:S04]  /*288b0*/  LDSM.16.M88.4 R172, [R42+0x23000] ;  /* 0x023000002aac783b */ /* 0x000e680000000200 */
[----:B------:R-:W1:Y:S04]  /*288c0*/  LDSM.16.M88.4 R224, [R42+0x24000] ;  /* 0x024000002ae0783b */ /* 0x000e680000000200 */
[----:B------:R-:W1:Y:S04]  /*288d0*/  LDSM.16.M88.4 R220, [R42+0x25000] ;  /* 0x025000002adc783b */ /* 0x000e680000000200 */
[----:B------:R-:W1:Y:S04]  /*288e0*/  LDSM.16.M88.4 R216, [R42+0x26000] ;  /* 0x026000002ad8783b */ /* 0x000e680000000200 */
[----:B------:R-:W2:Y:S04]  /*288f0*/  LDSM.16.M88.4 R212, [R42+0x27000] ;  /* 0x027000002ad4783b */ /* 0x000ea80000000200 */
[----:B------:R-:W2:Y:S04]  /*28900*/  LDSM.16.M88.4 R208, [R42+0x28000] ;  /* 0x028000002ad0783b */ /* 0x000ea80000000200 */
[----:B------:R-:W3:Y:S04]  /*28910*/  LDSM.16.M88.4 R204, [R42+0x29000] ;  /* 0x029000002acc783b */ /* 0x000ee80000000200 */
[----:B------:R-:W-:Y:S04]  /*28920*/  LDSM.16.M88.4 R200, [R42+0x2a000] ;  /* 0x02a000002ac8783b */ /* 0x000fe80000000200 */
[----:B------:R-:W-:Y:S04]  /*28930*/  LDSM.16.M88.4 R196, [R42+0x2b000] ;  /* 0x02b000002ac4783b */ /* 0x000fe80000000200 */
[----:B------:R-:W-:Y:S04]  /*28940*/  LDSM.16.M88.4 R192, [R42+0x2c000] ;  /* 0x02c000002ac0783b */ /* 0x000fe80000000200 */
[----:B------:R-:W-:Y:S04]  /*28950*/  LDSM.16.M88.4 R188, [R42+0x2d000] ;  /* 0x02d000002abc783b */ /* 0x000fe80000000200 */
[----:B------:R-:W-:Y:S04]  /*28960*/  LDSM.16.M88.4 R184, [R42+0x2e000] ;  /* 0x02e000002ab8783b */ /* 0x000fe80000000200 */
[----:B------:R-:W-:Y:S04]  /*28970*/  LDSM.16.M88.4 R180, [R42+0x2f000] ;  /* 0x02f000002ab4783b */ /* 0x000fe80000000200 */
[----:B-1----:R-:W-:Y:S04]  /*28980*/  STL [R1+0x2e58], R234 ;  /* 0x002e58ea01007387 */ /* 0x002fe80000100800 */
[----:B------:R-:W-:Y:S04]  /*28990*/  STL [R1+0x2e54], R235 ;  /* 0x002e54eb01007387 */ /* 0x000fe80000100800 */
[----:B--2---:R-:W-:Y:S04]  /*289a0*/  STL [R1+0x2e50], R230 ;  /* 0x002e50e601007387 */ /* 0x004fe80000100800 */
        /* <DEDUP_REMOVED lines=9> */
[----:B------:R-:W-:Y:S01]  /*28a40*/  STL [R1+0x2e7c], R218 ;  /* 0x002e7cda01007387 */ /* 0x000fe20000100800 */
[----:B----4-:R-:W-:-:S03]  /*28a50*/  IMAD.MOV.U32 R79, RZ, RZ, R4 ;  /* 0x000000ffff4f7224 */ /* 0x010fc600078e0004 */
[----:B------:R-:W-:Y:S01]  /*28a60*/  LDS R4, [R2+0x8000] ;  /* 0x0080000002047984 */ /* 0x000fe20000000800 */
[----:B------:R-:W-:-:S03]  /*28a70*/  IMAD.MOV.U32 R78, RZ, RZ, R5 ;  /* 0x000000ffff4e7224 */ /* 0x000fc600078e0005 */
[----:B------:R-:W1:Y:S04]  /*28a80*/  LDS R5, [R3+0x8000] ;  /* 0x0080000003057984 */ /* 0x000e680000000800 */
[----:B------:R-:W-:Y:S04]  /*28a90*/  STL [R1+0x2e78], R219 ;  /* 0x002e78db01007387 */ /* 0x000fe80000100800 */
[----:B------:R-:W-:Y:S04]  /*28aa0*/  STL [R1+0x2e84], R214 ;  /* 0x002e84d601007387 */ /* 0x000fe80000100800 */
[----:B------:R-:W-:Y:S04]  /*28ab0*/  STL [R1+0x2e80], R215 ;  /* 0x002e80d701007387 */ /* 0x000fe80000100800 */
[----:B------:R-:W-:Y:S04]  /*28ac0*/  STL [R1+0x2e8c], R210 ;  /* 0x002e8cd201007387 */ /* 0x000fe80000100800 */
[----:B------:R-:W-:Y:S04]  /*28ad0*/  STL [R1+0x2e88], R211 ;  /* 0x002e88d301007387 */ /* 0x000fe80000100800 */
[----:B---3--:R-:W-:Y:S04]  /*28ae0*/  STL [R1+0x2e94], R206 ;  /* 0x002e94ce01007387 */ /* 0x008fe80000100800 */
[----:B------:R-:W-:Y:S01]  /*28af0*/  STL [R1+0x2e90], R207 ;  /* 0x002e90cf01007387 */ /* 0x000fe20000100800 */
[C---:B-1----:R-:W-:Y:S03]  /*28b00*/  HMMA.1688.F32.TF32 R68, R4.reuse, R232, R76 ;  /* 0x000000e80444723c */ /* 0x042fe6000008104c */
        /* <DEDUP_REMOVED lines=12> */
[----:B------:R-:W2:Y:S04]  /*28bd0*/  LDL.LU R80, [R1+0x9f0] ;  /* 0x0009f00001507983 */ /* 0x000ea80000300800 */
[----:B------:R-:W-:Y:S04]  /*28be0*/  STL.64 [R1+0xa40], R68 ;  /* 0x000a404401007387 */ /* 0x000fe80000100a00 */
[----:B------:R1:W-:Y:S04]  /*28bf0*/  STL.64 [R1+0xa48], R70 ;  /* 0x000a484601007387 */ /* 0x0003e80000100a00 */
[----:B------:R-:W2:Y:S04]  /*28c00*/  LDL.LU R81, [R1+0x9f4] ;  /* 0x0009f40001517983 */ /* 0x000ea80000300800 */
[----:B------:R-:W2:Y:S04]  /*28c10*/  LDL.LU R82, [R1+0x9f8] ;  /* 0x0009f80001527983 */ /* 0x000ea80000300800 */
[----:B------:R-:W2:Y:S04]  /*28c20*/  LDL.LU R83, [R1+0x9fc] ;  /* 0x0009fc0001537983 */ /* 0x000ea80000300800 */
[----:B------:R-:W3:Y:S04]  /*28c30*/  LDL.LU R76, [R1+0x9e0] ;  /* 0x0009e000014c7983 */ /* 0x000ee80000300800 */
[----:B------:R-:W3:Y:S04]  /*28c40*/  LDL.LU R77, [R1+0x9e4] ;  /* 0x0009e400014d7983 */ /* 0x000ee80000300800 */
[----:B------:R-:W3:Y:S04]  /*28c50*/  LDL.LU R78, [R1+0x9e8] ;  /* 0x0009e800014e7983 */ /* 0x000ee80000300800 */
[----:B------:R-:W3:Y:S01]  /*28c60*/  LDL.LU R79, [R1+0x9ec] ;  /* 0x0009ec00014f7983 */ /* 0x000ee20000300800 */
[----:B-1----:R-:W-:Y:S03]  /*28c70*/  HMMA.1688.F32.TF32 R68, R4, R228, R72 ;  /* 0x000000e40444723c */ /* 0x002fe60000081048 */
[----:B------:R-:W4:Y:S04]  /*28c80*/  LDL.LU R72, [R1+0x9d0] ;  /* 0x0009d00001487983 */ /* 0x000f280000300800 */
[----:B------:R-:W4:Y:S04]  /*28c90*/  LDL.LU R73, [R1+0x9d4] ;  /* 0x0009d40001497983 */ /* 0x000f280000300800 */
[----:B------:R-:W4:Y:S04]  /*28ca0*/  LDL.LU R74, [R1+0x9d8] ;  /* 0x0009d800014a7983 */ /* 0x000f280000300800 */
[----:B------:R-:W4:Y:S09]  /*28cb0*/  LDL.LU R75, [R1+0x9dc] ;  /* 0x0009dc00014b7983 */ /* 0x000f320000300800 */
[----:B------:R-:W-:-:S02]  /*28cc0*/  IMAD.MOV.U32 R195, RZ, RZ, R71 ;  /* 0x000000ffffc37224 */ /* 0x000fc400078e0047 */
[----:B------:R-:W-:Y:S02]  /*28cd0*/  IMAD.MOV.U32 R194, RZ, RZ, R70 ;  /* 0x000000ffffc27224 */ /* 0x000fe400078e0046 */
[----:B------:R-:W-:Y:S02]  /*28ce0*/  IMAD.MOV.U32 R191, RZ, RZ, R69 ;  /* 0x000000ffffbf7224 */ /* 0x000fe400078e0045 */
[----:B------:R-:W-:Y:S01]  /*28cf0*/  IMAD.MOV.U32 R190, RZ, RZ, R68 ;  /* 0x000000ffffbe7224 */ /* 0x000fe200078e0044 */
[----:B------:R1:W-:Y:S01]  /*28d00*/  STL [R1+0x2ed4], R195 ;  /* 0x002ed4c301007387 */ /* 0x0003e20000100800 */
[----:B------:R-:W-:Y:S03]  /*28d10*/  HMMA.1688.F32.TF32 R68, R4, R176, R248 ;  /* 0x000000b00444723c */ /* 0x000fe600000810f8 */
[----:B------:R1:W-:Y:S04]  /*28d20*/  STL [R1+0x2ed0], R194 ;  /* 0x002ed0c201007387 */ /* 0x0003e80000100800 */
[----:B------:R1:W-:Y:S04]  /*28d30*/  STL [R1+0x2ecc], R191 ;  /* 0x002eccbf01007387 */ /* 0x0003e80000100800 */
[----:B------:R1:W-:Y:S04]  /*28d40*/  STL [R1+0x2ec8], R190 ;  /* 0x002ec8be01007387 */ /* 0x0003e80000100800 */
[----:B------:R-:W4:Y:S04]  /*28d50*/  LDL.LU R248, [R1+0x9c0] ;  /* 0x0009c00001f87983 */ /* 0x000f280000300800 */
[----:B------:R-:W4:Y:S04]  /*28d60*/  LDL.LU R249, [R1+0x9c4] ;  /* 0x0009c40001f97983 */ /* 0x000f280000300800 */
[----:B------:R-:W4:Y:S04]  /*28d70*/  LDL.LU R250, [R1+0x9c8] ;  /* 0x0009c80001fa7983 */ /* 0x000f280000300800 */
[----:B------:R-:W4:Y:S01]  /*28d80*/  LDL.LU R251, [R1+0x9cc] ;  /* 0x0009cc0001fb7983 */ /* 0x000f220000300800 */
[----:B------:R-:W-:Y:S01]  /*28d90*/  MOV R206, R68 ;  /* 0x0000004400ce7202 */ /* 0x000fe20000000f00 */
[----:B------:R-:W-:-:S02]  /*28da0*/  IMAD.MOV.U32 R207, RZ, RZ, R69 ;  /* 0x000000ffffcf7224 */ /* 0x000fc400078e0045 */
[----:B------:R-:W-:Y:S02]  /*28db0*/  IMAD.MOV.U32 R210, RZ, RZ, R70 ;  /* 0x000000ffffd27224 */ /* 0x000fe400078e0046 */
[----:B------:R-:W-:-:S05]  /*28dc0*/  IMAD.MOV.U32 R211, RZ, RZ, R71 ;  /* 0x000000ffffd37224 */ /* 0x000fca00078e0047 */
[----:B------:R1:W-:Y:S04]  /*28dd0*/  STL [R1+0x2ee4], R211 ;  /* 0x002ee4d301007387 */ /* 0x0003e80000100800 */
[----:B------:R1:W-:Y:S04]  /*28de0*/  STL [R1+0x2ee0], R210 ;  /* 0x002ee0d201007387 */ /* 0x0003e80000100800 */
[----:B------:R1:W-:Y:S04]  /*28df0*/  STL [R1+0x2edc], R207 ;  /* 0x002edccf01007387 */ /* 0x0003e80000100800 */
[----:B------:R1:W-:Y:S01]  /*28e00*/  STL [R1+0x2ed8], R206 ;  /* 0x002ed8ce01007387 */ /* 0x0003e20000100800 */
[C---:B--2---:R-:W-:Y:S11]  /*28e10*/  HMMA.1688.F32.TF32 R68, R4.reuse, R172, R80 ;  /* 0x000000ac0444723c */ /* 0x044ff60000081050 */
[----:B------:R-:W-:Y:S11]  /*28e20*/  @!UPT UIADD3 URZ, URZ, URZ, URZ ;  /* 0x0000003f3f3ff290 */ /* 0x000ff6000fffe03f */
[----:B------:R-:W-:Y:S02]  /*28e30*/  @!UPT UIADD3 URZ, URZ, URZ, URZ ;  /* 0x0000003f3f3ff290 */ /* 0x000fe4000fffe03f */
[----:B------:R-:W-:Y:S01]  /*28e40*/  IMAD.MOV.U32 R214, RZ, RZ, R68 ;  /* 0x000000ffffd67224 */ /* 0x000fe200078e0044 */
[----:B------:R-:W-:Y:S01]  /*28e50*/  MOV R219, R71 ;  /* 0x0000004700db7202 */ /* 0x000fe20000000f00 */
[----:B------:R-:W-:Y:S02]  /*28e60*/  IMAD.MOV.U32 R215, RZ, RZ, R69 ;  /* 0x000000ffffd77224 */ /* 0x000fe400078e0045 */
[----:B------:R-:W-:Y:S02]  /*28e70*/  IMAD.MOV.U32 R218, RZ, RZ, R70 ;  /* 0x000000ffffda7224 */ /* 0x000fe400078e0046 */
[----:B---3--:R-:W-:Y:S01]  /*28e80*/  HMMA.1688.F32.TF32 R68, R4, R224, R76 ;  /* 0x000000e00444723c */ /* 0x008fe2000008104c */
[----:B------:R2:W-:Y:S04]  /*28e90*/  STL [R1+0x2ef4], R219 ;  /* 0x002ef4db01007387 */ /* 0x0005e80000100800 */
[----:B------:R3:W-:Y:S04]  /*28ea0*/  STL [R1+0x2ef0], R218 ;  /* 0x002ef0da01007387 */ /* 0x0007e80000100800 */
[----:B------:R1:W-:Y:S04]  /*28eb0*/  STL [R1+0x2eec], R215 ;  /* 0x002eecd701007387 */ /* 0x0003e80000100800 */
[----:B------:R1:W-:Y:S11]  /*28ec0*/  STL [R1+0x2ee8], R214 ;  /* 0x002ee8d601007387 */ /* 0x0003f60000100800 */
[----:B------:R-:W-:-:S02]  /*28ed0*/  IMAD.MOV.U32 R198, RZ, RZ, R68 ;  /* 0x000000ffffc67224 */ /* 0x000fc400078e0044 */
[----:B------:R-:W-:Y:S02]  /*28ee0*/  IMAD.MOV.U32 R199, RZ, RZ, R69 ;  /* 0x000000ffffc77224 */ /* 0x000fe400078e0045 */
[----:B------:R-:W-:Y:S02]  /*28ef0*/  IMAD.MOV.U32 R202, RZ, RZ, R70 ;  /* 0x000000ffffca7224 */ /* 0x000fe400078e0046 */
[----:B------:R-:W-:Y:S02]  /*28f00*/  IMAD.MOV.U32 R203, RZ, RZ, R71 ;  /* 0x000000ffffcb7224 */ /* 0x000fe400078e0047 */
[----:B----4-:R-:W-:Y:S03]  /*28f10*/  HMMA.1688.F32.TF32 R68, R4, R220, R72 ;  /* 0x000000dc0444723c */ /* 0x010fe60000081048 */
[----:B------:R4:W-:Y:S04]  /*28f20*/  STL [R1+0x2f04], R203 ;  /* 0x002f04cb01007387 */ /* 0x0009e80000100800 */
[----:B------:R1:W-:Y:S04]  /*28f30*/  STL [R1+0x2f00], R202 ;  /* 0x002f00ca01007387 */ /* 0x0003e80000100800 */
[----:B------:R1:W-:Y:S04]  /*28f40*/  STL [R1+0x2efc], R199 ;  /* 0x002efcc701007387 */ /* 0x0003e80000100800 */
[----:B------:R1:W-:Y:S04]  /*28f50*/  STL [R1+0x2ef8], R198 ;  /* 0x002ef8c601007387 */ /* 0x0003e80000100800 */
[----:B------:R-:W2:Y:S04]  /*28f60*/  LDL.LU R112, [R1+0x9b0] ;  /* 0x0009b00001707983 */ /* 0x000ea80000300800 */
[----:B------:R-:W2:Y:S04]  /*28f70*/  LDL.LU R113, [R1+0x9b4] ;  /* 0x0009b40001717983 */ /* 0x000ea80000300800 */
[----:B------:R-:W2:Y:S04]  /*28f80*/  LDL.LU R114, [R1+0x9b8] ;  /* 0x0009b80001727983 */ /* 0x000ea80000300800 */
[----:B------:R-:W2:Y:S01]  /*28f90*/  LDL.LU R115, [R1+0x9bc] ;  /* 0x0009bc0001737983 */ /* 0x000ea20000300800 */
[----:B------:R-:W-:Y:S01]  /*28fa0*/  IMAD.MOV.U32 R187, RZ, RZ, R71 ;  /* 0x000000ffffbb7224 */ /* 0x000fe200078e0047 */
[----:B------:R-:W-:Y:S01]  /*28fb0*/  MOV R186, R70 ;  /* 0x0000004600ba7202 */ /* 0x000fe20000000f00 */
[----:B------:R-:W-:-:S02]  /*28fc0*/  IMAD.MOV.U32 R183, RZ, RZ, R69 ;  /* 0x000000ffffb77224 */ /* 0x000fc400078e0045 */
[----:B------:R-:W-:Y:S01]  /*28fd0*/  IMAD.MOV.U32 R182, RZ, RZ, R68 ;  /* 0x000000ffffb67224 */ /* 0x000fe200078e0044 */
[----:B------:R1:W-:Y:S04]  /*28fe0*/  STL [R1+0x2f14], R187 ;  /* 0x002f14bb01007387 */ /* 0x0003e80000100800 */
[----:B------:R-:W-:Y:S04]  /*28ff0*/  STL [R1+0x2f10], R186 ;  /* 0x002f10ba01007387 */ /* 0x000fe80000100800 */
[----:B------:R1:W-:Y:S04]  /*29000*/  STL [R1+0x2f0c], R183 ;  /* 0x002f0cb701007387 */ /* 0x0003e80000100800 */
[----:B------:R1:W-:Y:S04]  /*29010*/  STL [R1+0x2f08], R182 ;  /* 0x002f08b601007387 */ /* 0x0003e80000100800 */
[----:B------:R-:W3:Y:S04]  /*29020*/  LDL.LU R88, [R1+0x9a0] ;  /* 0x0009a00001587983 */ /* 0x000ee80000300800 */
[----:B------:R-:W3:Y:S04]  /*29030*/  LDL.LU R89, [R1+0x9a4] ;  /* 0x0009a40001597983 */ /* 0x000ee80000300800 */
[----:B------:R-:W3:Y:S04]  /*29040*/  LDL.LU R90, [R1+0x9a8] ;  /* 0x0009a800015a7983 */ /* 0x000ee80000300800 */
[----:B------:R-:W3:Y:S01]  /*29050*/  LDL.LU R91, [R1+0x9ac] ;  /* 0x0009ac00015b7983 */ /* 0x000ee20000300800 */
[----:B------:R-:W-:Y:S03]  /*29060*/  HMMA.1688.F32.TF32 R68, R4, R216, R248 ;  /* 0x000000d80444723c */ /* 0x000fe600000810f8 */
        /* <DEDUP_REMOVED lines=20> */
[----:B------:R-:W-:-:S02]  /*291b0*/  IMAD.MOV.U32 R222, RZ, RZ, R68 ;  /* 0x000000ffffde7224 */ /* 0x000fc400078e0044 */
[----:B------:R-:W-:Y:S02]  /*291c0*/  IMAD.MOV.U32 R223, RZ, RZ, R69 ;  /* 0x000000ffffdf7224 */ /* 0x000fe400078e0045 */
        /* <DEDUP_REMOVED lines=9> */
[----:B-1----:R-:W-:Y:S01]  /*29260*/  IMAD.MOV.U32 R195, RZ, RZ, R68 ;  /* 0x000000ffffc37224 */ /* 0x002fe200078e0044 */
[----:B------:R-:W-:Y:S01]  /*29270*/  MOV R194, R69 ;  /* 0x0000004500c27202 */ /* 0x000fe20000000f00 */
[----:B------:R-:W-:Y:S02]  /*29280*/  IMAD.MOV.U32 R191, RZ, RZ, R70 ;  /* 0x000000ffffbf7224 */ /* 0x000fe400078e0046 */
[----:B------:R-:W-:Y:S02]  /*29290*/  IMAD.MOV.U32 R190, RZ, RZ, R71 ;  /* 0x000000ffffbe7224 */ /* 0x000fe400078e0047 */
[C---:B---3--:R-:W-:Y:S11]  /*292a0*/  HMMA.1688.F32.TF32 R68, R4.reuse, R208, R88 ;  /* 0x000000d00444723c */ /* 0x048ff60000081058 */
[----:B------:R-:W-:Y:S11]  /*292b0*/  @!UPT UIADD3 URZ, URZ, URZ, URZ ;  /* 0x0000003f3f3ff290 */ /* 0x000ff6000fffe03f */
[----:B------:R-:W-:Y:S02]  /*292c0*/  @!UPT UIADD3 URZ, URZ, URZ, URZ ;  /* 0x0000003f3f3ff290 */ /* 0x000fe4000fffe03f */
[----:B------:R-:W-:Y:S02]  /*292d0*/  IMAD.MOV.U32 R211, RZ, RZ, R68 ;  /* 0x000000ffffd37224 */ /* 0x000fe400078e0044 */
[----:B------:R-:W-:Y:S02]  /*292e0*/  IMAD.MOV.U32 R210, RZ, RZ, R69 ;  /* 0x000000ffffd27224 */ /* 0x000fe400078e0045 */
[----:B------:R-:W-:Y:S02]  /*292f0*/  IMAD.MOV.U32 R207, RZ, RZ, R70 ;  /* 0x000000ffffcf7224 */ /* 0x000fe400078e0046 */
[----:B------:R-:W-:Y:S02]  /*29300*/  IMAD.MOV.U32 R206, RZ, RZ, R71 ;  /* 0x000000ffffce7224 */ /* 0x000fe400078e0047 */
[C---:B----4-:R-:W-:Y:S11]  /*29310*/  HMMA.1688.F32.TF32 R68, R4.reuse, R204, R84 ;  /* 0x000000cc0444723c */ /* 0x050ff60000081054 */
[----:B------:R-:W-:Y:S11]  /*29320*/  @!UPT UIADD3 URZ, URZ, URZ, URZ ;  /* 0x0000003f3f3ff290 */ /* 0x000ff6000fffe03f */
[----:B------:R-:W-:Y:S02]  /*29330*/  @!UPT UIADD3 URZ, URZ, URZ, URZ ;  /* 0x0000003f3f3ff290 */ /* 0x000fe4000fffe03f */
[----:B------:R-:W-:Y:S01]  /*29340*/  MOV R219, R68 ;  /* 0x0000004400db7202 */ /* 0x000fe20000000f00 */
[----:B------:R-:W-:Y:S02]  /*29350*/  IMAD.MOV.U32 R218, RZ, RZ, R69 ;  /* 0x000000ffffda7224 */ /* 0x000fe400078e0045 */
[----:B------:R-:W-:Y:S02]  /*29360*/  IMAD.MOV.U32 R215, RZ, RZ, R70 ;  /* 0x000000ffffd77224 */ /* 0x000fe400078e0046 */
[----:B------:R-:W-:Y:S02]  /*29370*/  IMAD.MOV.U32 R214, RZ, RZ, R71 ;  /* 0x000000ffffd67224 */ /* 0x000fe400078e0047 */
[C---:B------:R-:W-:Y:S01]  /*29380*/  HMMA.1688.F32.TF32 R68, R4.reuse, R200, R80 ;  /* 0x000000c80444723c */ /* 0x040fe20000081050 */
[----:B------:R1:W-:Y:S11]  /*29390*/  STL [R1+0x2f34], R190 ;  /* 0x002f34be01007387 */ /* 0x0003f60000100800 */
[----:B------:R-:W-:Y:S11]  /*293a0*/  @!UPT UIADD3 URZ, URZ, URZ, URZ ;  /* 0x0000003f3f3ff290 */ /* 0x000ff6000fffe03f */
[----:B------:R-:W-:Y:S01]  /*293b0*/  @!UPT UIADD3 URZ, URZ, URZ, URZ ;  /* 0x0000003f3f3ff290 */ /* 0x000fe2000fffe03f */
[----:B------:R-:W-:Y:S01]  /*293c0*/  IMAD.MOV.U32 R174, RZ, RZ, R68 ;  /* 0x000000ffffae7224 */ /* 0x000fe200078e0044 */
[----:B------:R-:W-:Y:S01]  /*293d0*/  MOV R234, R71 ;  /* 0x0000004700ea7202 */ /* 0x000fe20000000f00 */
[----:B------:R-:W-:Y:S02]  /*293e0*/  IMAD.MOV.U32 R175, RZ, RZ, R69 ;  /* 0x000000ffffaf7224 */ /* 0x000fe400078e0045 */
[----:B------:R-:W-:Y:S02]  /*293f0*/  IMAD.MOV.U32 R178, RZ, RZ, R70 ;  /* 0x000000ffffb27224 */ /* 0x000fe400078e0046 */
[C---:B------:R-:W-:Y:S01]  /*29400*/  HMMA.1688.F32.TF32 R68, R4.reuse, R196, R76 ;  /* 0x000000c40444723c */ /* 0x040fe2000008104c */
[----:B------:R2:W-:Y:S04]  /*29410*/  STL [R1+0x2f30], R191 ;  /* 0x002f30bf01007387 */ /* 0x0005e80000100800 */
[----:B------:R3:W-:Y:S04]  /*29420*/  STL [R1+0x2f2c], R194 ;  /* 0x002f2cc201007387 */ /* 0x0007e80000100800 */
[----:B------:R4:W-:Y:S11]  /*29430*/  STL [R1+0x2f28], R195 ;  /* 0x002f28c301007387 */ /* 0x0009f60000100800 */
[----:B------:R-:W-:Y:S04]  /*29440*/  @!UPT UIADD3 URZ, URZ, URZ, URZ ;  /* 0x0000003f3f3ff290 */ /* 0x000fe8000fffe03f */
[----:B------:R-:W-:Y:S02]  /*29450*/  IMAD.MOV.U32 R203, RZ, RZ, R68 ;  /* 0x000000ffffcb7224 */ /* 0x000fe400078e0044 */
[----:B------:R-:W-:Y:S02]  /*29460*/  IMAD.MOV.U32 R202, RZ, RZ, R69 ;  /* 0x000000ffffca7224 */ /* 0x000fe400078e0045 */
[----:B------:R-:W-:Y:S02]  /*29470*/  IMAD.MOV.U32 R199, RZ, RZ, R70 ;  /* 0x000000ffffc77224 */ /* 0x000fe400078e0046 */
[----:B------:R-:W-:Y:S02]  /*29480*/  IMAD.MOV.U32 R198, RZ, RZ, R71 ;  /* 0x000000ffffc67224 */ /* 0x000fe400078e0047 */
[----:B------:R-:W-:Y:S01]  /*29490*/  HMMA.1688.F32.TF32 R68, R4, R192, R72 ;  /* 0x000000c00444723c */ /* 0x000fe20000081048 */
        /* <DEDUP_REMOVED lines=58> */
[----:B------:R-:W-:-:S02]  /*29840*/  IMAD.MOV.U32 R186, RZ, RZ, R69 ;  /* 0x000000ffffba7224 */ /* 0x000fc400078e0045 */
[----:B------:R-:W-:Y:S02]  /*29850*/  IMAD.MOV.U32 R182, RZ, RZ, R71 ;  /* 0x000000ffffb67224 */ /* 0x000fe400078e0047 */
[----:B------:R-:W-:Y:S01]  /*29860*/  HMMA.1688.F32.TF32 R68, R4, R188, R248 ;  /* 0x000000bc0444723c */ /* 0x000fe200000810f8 */
        /* <DEDUP_REMOVED lines=15> */
[----:B------:R-:W-:Y:S02]  /*29960*/  IMAD.MOV.U32 R222, RZ, RZ, R71 ;  /* 0x000000ffffde7224 */ /* 0x000fe400078e0047 */
[C---:B--2---:R-:W-:Y:S08]  /*29970*/  HMMA.1688.F32.TF32 R68, R4.reuse, R184, R124 ;  /* 0x000000b80444723c */ /* 0x044ff0000008107c */
[----:B---3--:R-:W-:Y:S11]  /*29980*/  HMMA.1688.F32.TF32 R4, R4, R180, R120 ;  /* 0x000000b40404723c */ /* 0x008ff60000081078 */
[----:B------:R-:W-:Y:S05]  /*29990*/  @!UPT UIADD3 URZ, URZ, URZ, URZ ;  /* 0x0000003f3f3ff290 */ /* 0x000fea000fffe03f */
[----:B------:R-:W-:Y:S01]  /*299a0*/  IMAD.MOV.U32 R235, RZ, RZ, R68 ;  /* 0x000000ffffeb7224 */ /* 0x000fe200078e0044 */
[----:B------:R-:W-:Y:S01]  /*299b0*/  MOV R230, R69 ;  /* 0x0000004500e67202 */ /* 0x000fe20000000f00 */
[----:B------:R-:W-:Y:S02]  /*299c0*/  IMAD.MOV.U32 R231, RZ, RZ, R70 ;  /* 0x000000ffffe77224 */ /* 0x000fe400078e0046 */
[----:B------:R-:W-:Y:S02]  /*299d0*/  IMAD.MOV.U32 R179, RZ, RZ, R71 ;  /* 0x000000ffffb37224 */ /* 0x000fe400078e0047 */
[----:B----4-:R-:W-:Y:S02]  /*299e0*/  HMMA.1688.F32.TF32 R68, R244, R228, R108 ;  /* 0x000000e4f444723c */ /* 0x010fe4000008106c */
[----:B-1----:R-:W-:Y:S02]  /*299f0*/  IMAD.MOV.U32 R190, RZ, RZ, R4 ;  /* 0x000000ffffbe7224 */ /* 0x002fe400078e0004 */
[----:B------:R-:W-:-:S02]  /*29a00*/  IMAD.MOV.U32 R191, RZ, RZ, R5 ;  /* 0x000000ffffbf7224 */ /* 0x000fc400078e0005 */
[----:B------:R-:W-:Y:S02]  /*29a10*/  IMAD.MOV.U32 R194, RZ, RZ, R6 ;  /* 0x000000ffffc27224 */ /* 0x000fe400078e0006 */
[----:B------:R-:W-:Y:S01]  /*29a20*/  HMMA.1688.F32.TF32 R116, R244, R232, R116 ;  /* 0x000000e8f474723c */ /* 0x000fe20000081074 */
[----:B------:R-:W-:-:S07]  /*29a30*/  IMAD.MOV.U32 R195, RZ, RZ, R7 ;  /* 0x000000ffffc37224 */ /* 0x000fce00078e0007 */
[C---:B------:R-:W-:Y:S08]  /*29a40*/  HMMA.1688.F32.TF32 R4, R244.reuse, R176, R100 ;  /* 0x000000b0f404723c */ /* 0x040ff00000081064 */
[C---:B------:R-:W-:Y:S07]  /*29a50*/  HMMA.1688.F32.TF32 R100, R244.reuse, R172, R168 ;  /* 0x000000acf464723c */ /* 0x040fee00000810a8 */
[----:B------:R-:W-:Y:S04]  /*29a60*/  STL.64 [R1+0x930], R116 ;  /* 0x0009307401007387 */ /* 0x000fe80000100a00 */
[----:B------:R-:W-:Y:S04]  /*29a70*/  STL.64 [R1+0x938], R118 ;  /* 0x0009387601007387 */ /* 0x000fe80000100a00 */
[----:B------:R-:W-:Y:S04]  /*29a80*/  STL.64 [R1+0x920], R68 ;  /* 0x0009204401007387 */ /* 0x000fe80000100a00 */
[----:B------:R1:W-:Y:S04]  /*29a90*/  STL.64 [R1+0x928], R70 ;  /* 0x0009284601007387 */ /* 0x0003e80000100a00 */
[----:B------:R-:W-:Y:S04]  /*29aa0*/  STL.64 [R1+0x910], R4 ;  /* 0x0009100401007387 */ /* 0x000fe80000100a00 */
[----:B------:R2:W-:Y:S01]  /*29ab0*/  STL.64 [R1+0x918], R6 ;  /* 0x0009180601007387 */ /* 0x0005e20000100a00 */
[C---:B-1----:R-:W-:Y:S08]  /*29ac0*/  HMMA.1688.F32.TF32 R68, R244.reuse, R224, R96 ;  /* 0x000000e0f444723c */ /* 0x042ff00000081060 */
[C---:B--2---:R-:W-:Y:S01]  /*29ad0*/  HMMA.1688.F32.TF32 R4, R244.reuse, R220, R240 ;  /* 0x000000dcf404723c */ /* 0x044fe200000810f0 */
[----:B------:R-:W-:Y:S04]  /*29ae0*/  STL.64 [R1+0x900], R100 ;  /* 0x0009006401007387 */ /* 0x000fe80000100a00 */
[----:B------:R-:W-:Y:S03]  /*29af0*/  STL.64 [R1+0x908], R102 ;  /* 0x0009086601007387 */ /* 0x000fe60000100a00 */
[C---:B------:R-:W-:Y:S07]  /*29b00*/  HMMA.1688.F32.TF32 R96, R244.reuse, R216, R104 ;  /* 0x000000d8f460723c */ /* 0x040fee0000081068 */
        /* <DEDUP_REMOVED lines=16> */
[----:B------:R-:W-:Y:S04]  /*29c10*/  STL.64 [R1+0x8a8], R90 ;  /* 0x0008a85a01007387 */ /* 0x000fe80000100a00 */
[----:B------:R-:W2:Y:S06]  /*29c20*/  LDL.LU R72, [R1+0x630] ;  /* 0x0006300001487983 */ /* 0x000eac0000300800 */
[----:B------:R-:W-:Y:S04]  /*29c30*/  STL.64 [R1+0x30], R68 ;  /* 0x0000304401007387 */ /* 0x000fe80000100a00 */
[----:B------:R1:W-:Y:S04]  /*29c40*/  STL.64 [R1+0x38], R70 ;  /* 0x0000384601007387 */ /* 0x0003e80000100a00 */
[----:B------:R-:W-:Y:S04]  /*29c50*/  STL.64 [R1+0x20], R4 ;  /* 0x0000200401007387 */ /* 0x000fe80000100a00 */
[----:B------:R3:W-:Y:S04]  /*29c60*/  STL.64 [R1+0x28], R6 ;  /* 0x0000280601007387 */ /* 0x0007e80000100a00 */
[----:B------:R-:W2:Y:S01]  /*29c70*/  LDL.LU R73, [R1+0x634] ;  /* 0x0006340001497983 */ /* 0x000ea20000300800 */
[C---:B-1----:R-:W-:Y:S08]  /*29c80*/  HMMA.1688.F32.TF32 R68, R244.reuse, R192, R80 ;  /* 0x000000c0f444723c */ /* 0x042ff00000081050 */
[C---:B---3--:R-:W-:Y:S11]  /*29c90*/  HMMA.1688.F32.TF32 R4, R244.reuse, R188, R76 ;  /* 0x000000bcf404723c */ /* 0x048ff6000008104c */
[----:B------:R-:W-:Y:S04]  /*29ca0*/  @!UPT UIADD3 URZ, URZ, URZ, URZ ;  /* 0x0000003f3f3ff290 */ /* 0x000fe8000fffe03f */
[----:B------:R-:W-:Y:S04]  /*29cb0*/  STL.64 [R1+0x10], R68 ;  /* 0x0000104401007387 */ /* 0x000fe80000100a00 */
[----:B------:R-:W-:Y:S04]  /*29cc0*/  STL.64 [R1+0x18], R70 ;  /* 0x0000184601007387 */ /* 0x000fe80000100a00 */
[----:B------:R-:W3:Y:S04]  /*29cd0*/  LDL.LU R88, [R1+0x1750] ;  /* 0x0017500001587983 */ /* 0x000ee80000300800 */
[----:B------:R-:W-:Y:S04]  /*29ce0*/  STL.64 [R1], R4 ;  /* 0x0000000401007387 */ /* 0x000fe80000100a00 */
[----:B------:R-:W-:Y:S04]  /*29cf0*/  STL.64 [R1+0x8], R6 ;  /* 0x0000080601007387 */ /* 0x000fe80000100a00 */
[----:B------:R-:W3:Y:S04]  /*29d00*/  LDL.LU R89, [R1+0x1754] ;  /* 0x0017540001597983 */ /* 0x000ee80000300800 */
[----:B------:R-:W3:Y:S04]  /*29d10*/  LDL.LU R90, [R1+0x1758] ;  /* 0x00175800015a7983 */ /* 0x000ee80000300800 */
[----:B------:R-:W3:Y:S04]  /*29d20*/  LDL.LU R91, [R1+0x175c] ;  /* 0x00175c00015b7983 */ /* 0x000ee80000300800 */
[----:B------:R-:W4:Y:S04]  /*29d30*/  LDL.LU R92, [R1+0x1770] ;  /* 0x00177000015c7983 */ /* 0x000f280000300800 */
[----:B------:R-:W4:Y:S04]  /*29d40*/  LDL.LU R93, [R1+0x1774] ;  /* 0x00177400015d7983 */ /* 0x000f280000300800 */
[----:B------:R-:W4:Y:S04]  /*29d50*/  LDL.LU R94, [R1+0x1778] ;  /* 0x00177800015e7983 */ /* 0x000f280000300800 */
[----:B------:R-:W4:Y:S01]  /*29d60*/  LDL.LU R95, [R1+0x177c] ;  /* 0x00177c00015f7983 */ /* 0x000f220000300800 */
        /* <DEDUP_REMOVED lines=13> */
[----:B------:R-:W-:Y:S04]  /*29e40*/  STL [R1+0x2de4], R248 ;  /* 0x002de4f801007387 */ /* 0x000fe80000100800 */
[----:B------:R-:W-:Y:S04]  /*29e50*/  STL [R1+0x2de0], R249 ;  /* 0x002de0f901007387 */ /* 0x000fe80000100800 */
[----:B------:R-:W-:Y:S04]  /*29e60*/  STL [R1+0x2ddc], R250 ;  /* 0x002ddcfa01007387 */ /* 0x000fe80000100800 */
[----:B------:R-:W-:Y:S04]  /*29e70*/  STL [R1+0x2dd8], R251 ;  /* 0x002dd8fb01007387 */ /* 0x000fe80000100800 */
[----:B------:R-:W4:Y:S04]  /*29e80*/  LDL.LU R76, [R1+0x1720] ;  /* 0x00172000014c7983 */ /* 0x000f280000300800 */
[----:B------:R-:W4:Y:S04]  /*29e90*/  LDL.LU R77, [R1+0x1724] ;  /* 0x00172400014d7983 */ /* 0x000f280000300800 */
[----:B------:R-:W4:Y:S04]  /*29ea0*/  LDL.LU R78, [R1+0x1728] ;  /* 0x00172800014e7983 */ /* 0x000f280000300800 */
[----:B------:R-:W4:Y:S01]  /*29eb0*/  LDL.LU R79, [R1+0x172c] ;  /* 0x00172c00014f7983 */ /* 0x000f220000300800 */
[----:B------:R-:W-:Y:S01]  /*29ec0*/  MOV R74, R9 ;  /* 0x00000009004a7202 */ /* 0x000fe20000000f00 */
[----:B------:R-:W-:-:S02]  /*29ed0*/  IMAD.MOV.U32 R75, RZ, RZ, R8 ;  /* 0x000000ffff4b7224 */ /* 0x000fc400078e0008 */
[----:B------:R-:W-:Y:S04]  /*29ee0*/  LDS R8, [R2+0x8100] ;  /* 0x0081000002087984 */ /* 0x000fe80000000800 */
[----:B------:R-:W3:Y:S04]  /*29ef0*/  LDS R9, [R3+0x8100] ;  /* 0x0081000003097984 */ /* 0x000ee80000000800 */
[----:B------:R-:W-:Y:S04]  /*29f00*/  LDS R4, [R2+0x8180] ;  /* 0x0081800002047984 */ /* 0x000fe80000000800 */
[----:B------:R-:W-:Y:S04]  /*29f10*/  LDS R6, [R2+0xa180] ;  /* 0x00a1800002067984 */ /* 0x000fe80000000800 */
[----:B------:R-:W-:Y:S04]  /*29f20*/  LDS R5, [R3+0x8180] ;  /* 0x0081800003057984 */ /* 0x000fe80000000800 */
[----:B------:R-:W1:Y:S01]  /*29f30*/  LDS R7, [R3+0xa180] ;  /* 0x00a1800003077984 */ /* 0x000e620000000800 */
[----:B--2---:R-:W-:Y:S03]  /*29f40*/  HMMA.1688.F32.TF32 R244, R244, R180, R72 ;  /* 0x000000b4f4f4723c */ /* 0x004fe60000081048 */
[----:B------:R-:W2:Y:S04]  /*29f50*/  LDL.LU R72, [R1+0x1710] ;  /* 0x0017100001487983 */ /* 0x000ea80000300800 */
[----:B------:R-:W2:Y:S04]  /*29f60*/  LDL.LU R73, [R1+0x1714] ;  /* 0x0017140001497983 */ /* 0x000ea80000300800 */
[----:B------:R-:W2:Y:S04]  /*29f70*/  LDL.LU R74, [R1+0x1718] ;  /* 0x00171800014a7983 */ /* 0x000ea80000300800 */
[----:B------:R-:W2:Y:S08]  /*29f80*/  LDL.LU R75, [R1+0x171c] ;  /* 0x00171c00014b7983 */ /* 0x000eb00000300800 */
[----:B------:R1:W-:Y:S04]  /*29f90*/  STL [R1+0x2df4], R244 ;  /* 0x002df4f401007387 */ /* 0x0003e80000100800 */
[----:B------:R1:W-:Y:S01]  /*29fa0*/  STL [R1+0x2df0], R245 ;  /* 0x002df0f501007387 */ /* 0x0003e20000100800 */
[C---:B---3--:R-:W-:Y:S03]  /*29fb0*/  HMMA.1688.F32.TF32 R68, R8.reuse, R176, R88 ;  /* 0x000000b00844723c */ /* 0x048fe60000081058 */
[----:B------:R3:W-:Y:S04]  /*29fc0*/  STL [R1+0x2dec], R246 ;  /* 0x002decf601007387 */ /* 0x0007e80000100800 */
[----:B------:R1:W-:Y:S01]  /*29fd0*/  STL [R1+0x2de8], R247 ;  /* 0x002de8f701007387 */ /* 0x0003e20000100800 */
[C---:B----4-:R-:W-:Y:S11]  /*29fe0*/  HMMA.1688.F32.TF32 R96, R8.reuse, R232, R92 ;  /* 0x000000e80860723c */ /* 0x050ff6000008105c */
[----:B------:R-:W-:Y:S05]  /*29ff0*/  @!UPT UIADD3 URZ, URZ, URZ, URZ ;  /* 0x0000003f3f3ff290 */ /* 0x000fea000fffe03f */
[----:B-1----:R-:W-:Y:S02]  /*2a000*/  IMAD.MOV.U32 R244, RZ, RZ, R68 ;  /* 0x000000fffff47224 */ /* 0x002fe400078e0044 */
[----:B------:R-:W-:Y:S02]  /*2a010*/  IMAD.MOV.U32 R245, RZ, RZ, R69 ;  /* 0x000000fffff57224 */ /* 0x000fe400078e0045 */
[----:B---3--:R-:W-:Y:S01]  /*2a020*/  IMAD.MOV.U32 R246, RZ, RZ, R70 ;  /* 0x000000fffff67224 */ /* 0x008fe200078e0046 */
[----:B------:R-:W-:Y:S01]  /*2a030*/  HMMA.1688.F32.TF32 R92, R8, R228, R112 ;  /* 0x000000e4085c723c */ /* 0x000fe20000081070 */
[----:B------:R-:W-:-:S07]  /*2a040*/  IMAD.MOV.U32 R247, RZ, RZ, R71 ;  /* 0x000000fffff77224 */ /* 0x000fce00078e0047 */
[C---:B------:R-:W-:Y:S01]  /*2a050*/  HMMA.1688.F32.TF32 R68, R8.reuse, R224, R80 ;  /* 0x000000e00844723c */ /* 0x040fe20000081050 */
[----:B------:R-:W-:Y:S04]  /*2a060*/  STL.64 [R1+0x130], R96 ;  /* 0x0001306001007387 */ /* 0x000fe80000100a00 */
[----:B------:R-:W-:Y:S10]  /*2a070*/  STL.64 [R1+0x138], R98 ;  /* 0x0001386201007387 */ /* 0x000ff40000100a00 */
[----:B------:R-:W-:Y:S04]  /*2a080*/  STL.64 [R1+0x120], R92 ;  /* 0x0001205c01007387 */ /* 0x000fe80000100a00 */
[----:B------:R-:W-:Y:S01]  /*2a090*/  STL.64 [R1+0x128], R94 ;  /* 0x0001285e01007387 */ /* 0x000fe20000100a00 */
[----:B------:R-:W-:Y:S03]  /*2a0a0*/  HMMA.1688.F32.TF32 R84, R8, R172, R84 ;  /* 0x000000ac0854723c */ /* 0x000fe60000081054 */
[----:B------:R1:W-:Y:S04]  /*2a0b0*/  STL [R1+0x2e04], R247 ;  /* 0x002e04f701007387 */ /* 0x0003e80000100800 */
[----:B------:R3:W-:Y:S04]  /*2a0c0*/  STL [R1+0x2e00], R246 ;  /* 0x002e00f601007387 */ /* 0x0007e80000100800 */
[----:B------:R4:W-:Y:S01]  /*2a0d0*/  STL [R1+0x2dfc], R245 ;  /* 0x002dfcf501007387 */ /* 0x0009e20000100800 */
[----:B-1----:R-:W-:-:S03]  /*2a0e0*/  IMAD.MOV.U32 R247, RZ, RZ, R68 ;  /* 0x000000fffff77224 */ /* 0x002fc600078e0044 */
[----:B------:R1:W-:Y:S01]  /*2a0f0*/  STL [R1+0x2df8], R244 ;  /* 0x002df8f401007387 */ /* 0x0003e20000100800 */
[----:B---3--:R-:W-:Y:S01]  /*2a100*/  MOV R246, R69 ;  /* 0x0000004500f67202 */ /* 0x008fe20000000f00 */
[----:B----4-:R-:W-:Y:S02]  /*2a110*/  IMAD.MOV.U32 R245, RZ, RZ, R70 ;  /* 0x000000fffff57224 */ /* 0x010fe400078e0046 */
[----:B-1----:R-:W-:Y:S02]  /*2a120*/  IMAD.MOV.U32 R244, RZ, RZ, R71 ;  /* 0x000000fffff47224 */ /* 0x002fe400078e0047 */
[C---:B------:R-:W-:Y:S02]  /*2a130*/  HMMA.1688.F32.TF32 R68, R8.reuse, R220, R76 ;  /* 0x000000dc0844723c */ /* 0x040fe4000008104c */
[----:B------:R-:W-:Y:S04]  /*2a140*/  STL.64 [R1+0x100], R84 ;  /* 0x0001005401007387 */ /* 0x000fe80000100a00 */
[----:B------:R-:W-:Y:S04]  /*2a150*/  STL.64 [R1+0x108], R86 ;  /* 0x0001085601007387 */ /* 0x000fe80000100a00 */
[----:B------:R-:W-:Y:S04]  /*2a160*/  STL [R1+0x2e14], R244 ;  /* 0x002e14f401007387 */ /* 0x000fe80000100800 */
[----:B------:R-:W-:Y:S04]  /*2a170*/  STL [R1+0x2e10], R245 ;  /* 0x002e10f501007387 */ /* 0x000fe80000100800 */
[----:B------:R-:W-:Y:S04]  /*2a180*/  STL [R1+0x2e0c], R247 ;  /* 0x002e0cf701007387 */ /* 0x000fe80000100800 */
[----:B------:R-:W-:Y:S04]  /*2a190*/  STL [R1+0x2e08], R246 ;  /* 0x002e08f601007387 */ /* 0x000fe80000100800 */
[----:B------:R-:W3:Y:S04]  /*2a1a0*/  LDL.LU R92, [R1+0x1700] ;  /* 0x00170000015c7983 */ /* 0x000ee80000300800 */
[----:B------:R-:W-:Y:S04]  /*2a1b0*/  STL.64 [R1+0xe0], R68 ;  /* 0x0000e04401007387 */ /* 0x000fe80000100a00 */
[----:B------:R2:W-:Y:S04]  /*2a1c0*/  STL.64 [R1+0xe8], R70 ;  /* 0x0000e84601007387 */ /* 0x0005e80000100a00 */
[----:B------:R-:W3:Y:S04]  /*2a1d0*/  LDL.LU R93, [R1+0x1704] ;  /* 0x00170400015d7983 */ /* 0x000ee80000300800 */
[----:B------:R-:W3:Y:S04]  /*2a1e0*/  LDL.LU R94, [R1+0x1708] ;  /* 0x00170800015e7983 */ /* 0x000ee80000300800 */
[----:B------:R-:W3:Y:S04]  /*2a1f0*/  LDL.LU R95, [R1+0x170c] ;  /* 0x00170c00015f7983 */ /* 0x000ee80000300800 */
[----:B------:R-:W4:Y:S04]  /*2a200*/  LDL.LU R112, [R1+0x16f0] ;  /* 0x0016f00001707983 */ /* 0x000f280000300800 */
[----:B------:R-:W4:Y:S04]  /*2a210*/  LDL.LU R113, [R1+0x16f4] ;  /* 0x0016f40001717983 */ /* 0x000f280000300800 */
[----:B------:R-:W4:Y:S04]  /*2a220*/  LDL.LU R114, [R1+0x16f8] ;  /* 0x0016f80001727983 */ /* 0x000f280000300800 */
[----:B------:R-:W4:Y:S01]  /*2a230*/  LDL.LU R115, [R1+0x16fc] ;  /* 0x0016fc0001737983 */ /* 0x000f220000300800 */
[----:B--2---:R-:W-:Y:S03]  /*2a240*/  HMMA.1688.F32.TF32 R68, R8, R216, R72 ;  /* 0x000000d80844723c */ /* 0x004fe60000081048 */
        /* <DEDUP_REMOVED lines=20> */
[----:B------:R-:W-:-:S02]  /*2a390*/  IMAD.MOV.U32 R248, RZ, RZ, R68 ;  /* 0x000000fffff87224 */ /* 0x000fc400078e0044 */
[----:B------:R-:W-:Y:S02]  /*2a3a0*/  IMAD.MOV.U32 R249, RZ, RZ, R69 ;  /* 0x000000fffff97224 */ /* 0x000fe400078e0045 */
[----:B------:R-:W-:Y:S02]  /*2a3b0*/  IMAD.MOV.U32 R250, RZ, RZ, R70 ;  /* 0x000000fffffa7224 */ /* 0x000fe400078e0046 */
[----:B------:R-:W-:-:S05]  /*2a3c0*/  IMAD.MOV.U32 R251, RZ, RZ, R71 ;  /* 0x000000fffffb7224 */ /* 0x000fca00078e0047 */
[----:B------:R1:W-:Y:S04]  /*2a3d0*/  STL [R1+0x2e24], R251 ;  /* 0x002e24fb01007387 */ /* 0x0003e80000100800 */
[----:B------:R-:W-:Y:S04]  /*2a3e0*/  STL [R1+0x2e20], R250 ;  /* 0x002e20fa01007387 */ /* 0x000fe80000100800 */
[----:B------:R-:W-:Y:S04]  /*2a3f0*/  STL [R1+0x2e1c], R249 ;  /* 0x002e1cf901007387 */ /* 0x000fe80000100800 */
[----:B------:R1:W-:Y:S01]  /*2a400*/  STL [R1+0x2e18], R248 ;  /* 0x002e18f801007387 */ /* 0x0003e20000100800 */
[C---:B---3--:R-:W-:Y:S11]  /*2a410*/  HMMA.1688.F32.TF32 R68, R8.reuse, R212, R92 ;  /* 0x000000d40844723c */ /* 0x048ff6000008105c */
[----:B------:R-:W-:Y:S11]  /*2a420*/  @!UPT UIADD3 URZ, URZ, URZ, URZ ;  /* 0x0000003f3f3ff290 */ /* 0x000ff6000fffe03f */
[----:B------:R-:W-:Y:S02]  /*2a430*/  @!UPT UIADD3 URZ, URZ, URZ, URZ ;  /* 0x0000003f3f3ff290 */ /* 0x000fe4000fffe03f */
[----:B------:R-:W-:Y:S01]  /*2a440*/  MOV R244, R68 ;  /* 0x0000004400f47202 */ /* 0x000fe20000000f00 */
[----:B------:R-:W-:Y:S02]  /*2a450*/  IMAD.MOV.U32 R245, RZ, RZ, R69 ;  /* 0x000000fffff57224 */ /* 0x000fe400078e0045 */
[----:B------:R-:W-:Y:S02]  /*2a460*/  IMAD.MOV.U32 R247, RZ, RZ, R70 ;  /* 0x000000fffff77224 */ /* 0x000fe400078e0046 */
[----:B------:R-:W-:Y:S02]  /*2a470*/  IMAD.MOV.U32 R246, RZ, RZ, R71 ;  /* 0x000000fffff67224 */ /* 0x000fe400078e0047 */
[C---:B----4-:R-:W-:Y:S03]  /*2a480*/  HMMA.1688.F32.TF32 R68, R8.reuse, R208, R112 ;  /* 0x000000d00844723c */ /* 0x050fe60000081070 */
[----:B------:R3:W-:Y:S11]  /*2a490*/  STL [R1+0x2e34], R246 ;  /* 0x002e34f601007387 */ /* 0x0007f60000100800 */
[----:B------:R-:W-:Y:S10]  /*2a4a0*/  @!UPT UIADD3 URZ, URZ, URZ, URZ ;  /* 0x0000003f3f3ff290 */ /* 0x000ff4000fffe03f */
[----:B-1----:R-:W-:Y:S01]  /*2a4b0*/  IMAD.MOV.U32 R251, RZ, RZ, R68 ;  /* 0x000000fffffb7224 */ /* 0x002fe200078e0044 */
[----:B------:R-:W-:Y:S01]  /*2a4c0*/  MOV R248, R71 ;  /* 0x0000004700f87202 */ /* 0x000fe20000000f00 */
[----:B------:R-:W-:Y:S02]  /*2a4d0*/  IMAD.MOV.U32 R250, RZ, RZ, R69 ;  /* 0x000000fffffa7224 */ /* 0x000fe400078e0045 */
[----:B------:R-:W-:Y:S01]  /*2a4e0*/  IMAD.MOV.U32 R249, RZ, RZ, R70 ;  /* 0x000000fffff97224 */ /* 0x000fe200078e0046 */
[----:B------:R1:W-:Y:S04]  /*2a4f0*/  STL [R1+0x2e30], R247 ;  /* 0x002e30f701007387 */ /* 0x0003e80000100800 */
[----:B------:R4:W-:Y:S04]  /*2a500*/  STL [R1+0x2e2c], R244 ;  /* 0x002e2cf401007387 */ /* 0x0009e80000100800 */
[----:B------:R1:W-:Y:S04]  /*2a510*/  STL [R1+0x2e28], R245 ;  /* 0x002e28f501007387 */ /* 0x0003e80000100800 */
[----:B------:R1:W-:Y:S04]  /*2a520*/  STL [R1+0x2e44], R248 ;  /* 0x002e44f801007387 */ /* 0x0003e80000100800 */
[----:B------:R-:W-:Y:S04]  /*2a530*/  STL [R1+0x2e40], R249 ;  /* 0x002e40f901007387 */ /* 0x000fe80000100800 */
[----:B------:R1:W-:Y:S04]  /*2a540*/  STL [R1+0x2e3c], R251 ;  /* 0x002e3cfb01007387 */ /* 0x0003e80000100800 */
[----:B------:R1:W-:Y:S01]  /*2a550*/  STL [R1+0x2e38], R250 ;  /* 0x002e38fa01007387 */ /* 0x0003e20000100800 */
[C---:B--2---:R-:W-:Y:S11]  /*2a560*/  HMMA.1688.F32.TF32 R68, R8.reuse, R204, R88 ;  /* 0x000000cc0844723c */ /* 0x044ff60000081058 */
[----:B------:R-:W-:Y:S11]  /*2a570*/  @!UPT UIADD3 URZ, URZ, URZ, URZ ;  /* 0x0000003f3f3ff290 */ /* 0x000ff6000fffe03f */
[----:B------:R-:W-:Y:S02]  /*2a580*/  @!UPT UIADD3 URZ, URZ, URZ, URZ ;  /* 0x0000003f3f3ff290 */ /* 0x000fe4000fffe03f */
[----:B---3--:R-:W-:Y:S02]  /*2a590*/  IMAD.MOV.U32 R246, RZ, RZ, R68 ;  /* 0x000000fffff67224 */ /* 0x008fe400078e0044 */
[----:B-1----:R-:W-:Y:S02]  /*2a5a0*/  IMAD.MOV.U32 R247, RZ, RZ, R69 ;  /* 0x000000fffff77224 */ /* 0x002fe400078e0045 */
[----:B----4-:R-:W-:Y:S02]  /*2a5b0*/  IMAD.MOV.U32 R244, RZ, RZ, R70 ;  /* 0x000000fffff47224 */ /* 0x010fe400078e0046 */
[----:B------:R-:W-:Y:S02]  /*2a5c0*/  IMAD.MOV.U32 R245, RZ, RZ, R71 ;  /* 0x000000fffff57224 */ /* 0x000fe400078e0047 */
[C---:B------:R-:W-:Y:S08]  /*2a5d0*/  HMMA.1688.F32.TF32 R68, R8.reuse, R200, R84 ;  /* 0x000000c80844723c */ /* 0x040ff00000081054 */
[C---:B------:R-:W-:Y:S08]  /*2a5e0*/  HMMA.1688.F32.TF32 R84, R8.reuse, R196, R80 ;  /* 0x000000c40854723c */ /* 0x040ff00000081050 */
[----:B------:R-:W-:Y:S08]  /*2a5f0*/  HMMA.1688.F32.TF32 R80, R8, R192, R76 ;  /* 0x000000c00850723c */ /* 0x000ff0000008104c */
[----:B------:R-:W-:Y:S01]  /*2a600*/  IMAD.MOV.U32 R248, RZ, RZ, R68 ;  /* 0x000000fffff87224 */ /* 0x000fe200078e0044 */
[----:B------:R-:W-:Y:S01]  /*2a610*/  MOV R251, R70 ;  /* 0x0000004600fb7202 */ /* 0x000fe20000000f00 */
[----:B------:R-:W-:-:S02]  /*2a620*/  IMAD.MOV.U32 R249, RZ, RZ, R69 ;  /* 0x000000fffff97224 */ /* 0x000fc400078e0045 */
[----:B------:R-:W-:Y:S02]  /*2a630*/  IMAD.MOV.U32 R250, RZ, RZ, R71 ;  /* 0x000000fffffa7224 */ /* 0x000fe400078e0047 */
[----:B------:R-:W-:Y:S01]  /*2a640*/  HMMA.1688.F32.TF32 R68, R8, R188, R72 ;  /* 0x000000bc0844723c */ /* 0x000fe20000081048 */
[----:B------:R-:W-:Y:S04]  /*2a650*/  STL.64 [R1+0x80], R84 ;  /* 0x0000805401007387 */ /* 0x000fe80000100a00 */
[----:B------:R-:W-:Y:S04]  /*2a660*/  STL.64 [R1+0x88], R86 ;  /* 0x0000885601007387 */ /* 0x000fe80000100a00 */
[----:B------:R-:W2:Y:S04]  /*2a670*/  LDL.LU R76, [R1+0x1620] ;  /* 0x00162000014c7983 */ /* 0x000ea80000300800 */
[----:B------:R1:W-:Y:S04]  /*2a680*/  STL.64 [R1+0x70], R80 ;  /* 0x0000705001007387 */ /* 0x0003e80000100a00 */
[----:B------:R3:W-:Y:S06]  /*2a690*/  STL.64 [R1+0x78], R82 ;  /* 0x0000785201007387 */ /* 0x0007ec0000100a00 */
[----:B------:R-:W-:Y:S04]  /*2a6a0*/  STL.64 [R1+0x60], R68 ;  /* 0x0000604401007387 */ /* 0x000fe80000100a00 */
[----:B------:R4:W-:Y:S04]  /*2a6b0*/  STL.64 [R1+0x68], R70 ;  /* 0x0000684601007387 */ /* 0x0009e80000100a00 */
[----:B------:R-:W2:Y:S04]  /*2a6c0*/  LDL.LU R77, [R1+0x1624] ;  /* 0x00162400014d7983 */ /* 0x000ea80000300800 */
[----:B------:R-:W2:Y:S04]  /*2a6d0*/  LDL.LU R78, [R1+0x1628] ;  /* 0x00162800014e7983 */ /* 0x000ea80000300800 */
[----:B------:R-:W2:Y:S04]  /*2a6e0*/  LDL.LU R79, [R1+0x162c] ;  /* 0x00162c00014f7983 */ /* 0x000ea80000300800 */
[----:B-1----:R-:W2:Y:S04]  /*2a6f0*/  LDL.LU R80, [R1+0x1630] ;  /* 0x0016300001507983 */ /* 0x002ea80000300800 */
        /* <DEDUP_REMOVED lines=87> */
[----:B--2---:R-:W-:Y:S08]  /*2ac70*/  HMMA.1688.F32.TF32 R116, R4, R212, R116 ;  /* 0x000000d40474723c */ /* 0x004ff00000081074 */
[C---:B----4-:R-:W-:Y:S08]  /*2ac80*/  HMMA.1688.F32.TF32 R68, R8.reuse, R180, R148 ;  /* 0x000000b40844723c */ /* 0x050ff00000081094 */
[----:B---3--:R-:W-:Y:S08]  /*2ac90*/  HMMA.1688.F32.TF32 R152, R8, R184, R152 ;  /* 0x000000b80898723c */ /* 0x008ff00000081098 */
[C---:B------:R-:W-:Y:S08]  /*2aca0*/  HMMA.1688.F32.TF32 R140, R4.reuse, R228, R140 ;  /* 0x000000e4048c723c */ /* 0x040ff0000008108c */
[C---:B------:R-:W-:Y:S07]  /*2acb0*/  HMMA.1688.F32.TF32 R8, R4.reuse, R232, R144 ;  /* 0x000000e80408723c */ /* 0x040fee0000081090 */
[----:B------:R-:W-:Y:S04]  /*2acc0*/  STL.64 [R1+0x50], R152 ;  /* 0x0000509801007387 */ /* 0x000fe80000100a00 */
[----:B------:R-:W-:Y:S04]  /*2acd0*/  STL.64 [R1+0x58], R154 ;  /* 0x0000589a01007387 */ /* 0x000fe80000100a00 */
[----:B------:R-:W-:Y:S04]  /*2ace0*/  STL.64 [R1+0x40], R68 ;  /* 0x0000404401007387 */ /* 0x000fe80000100a00 */
[----:B------:R1:W-:Y:S02]  /*2acf0*/  STL.64 [R1+0x48], R70 ;  /* 0x0000484601007387 */ /* 0x0003e40000100a00 */
[C---:B-1----:R-:W-:Y:S02]  /*2ad00*/  HMMA.1688.F32.TF32 R68, R4.reuse, R176, R136 ;  /* 0x000000b00444723c */ /* 0x042fe40000081088 */
[----:B------:R-:W-:Y:S04]  /*2ad10*/  STL.64 [R1+0x230], R8 ;  /* 0x0002300801007387 */ /* 0x000fe80000100a00 */
[----:B------:R1:W-:Y:S04]  /*2ad20*/  STL.64 [R1+0x238], R10 ;  /* 0x0002380a01007387 */ /* 0x0003e80000100a00 */
[----:B------:R-:W-:Y:S01]  /*2ad30*/  STL.64 [R1+0x220], R140 ;  /* 0x0002208c01007387 */ /* 0x000fe20000100a00 */
[C---:B------:R-:W-:Y:S03]  /*2ad40*/  HMMA.1688.F32.TF32 R128, R4.reuse, R224, R128 ;  /* 0x000000e00480723c */ /* 0x040fe60000081080 */
[----:B------:R-:W-:Y:S05]  /*2ad50*/  STL.64 [R1+0x228], R142 ;  /* 0x0002288e01007387 */ /* 0x000fea0000100a00 */
[C---:B-1----:R-:W-:Y:S04]  /*2ad60*/  HMMA.1688.F32.TF32 R8, R4.reuse, R172, R132 ;  /* 0x000000ac0408723c */ /* 0x042fe80000081084 */
[----:B------:R-:W-:Y:S04]  /*2ad70*/  STL.64 [R1+0x210], R68 ;  /* 0x0002104401007387 */ /* 0x000fe80000100a00 */
[----:B------:R1:W-:Y:S02]  /*2ad80*/  STL.64 [R1+0x218], R70 ;  /* 0x0002184601007387 */ /* 0x0003e40000100a00 */
[C---:B-1----:R-:W-:Y:S11]  /*2ad90*/  HMMA.1688.F32.TF32 R68, R4.reuse, R220, R124 ;  /* 0x000000dc0444723c */ /* 0x042ff6000008107c */
[----:B------:R-:W-:Y:S02]  /*2ada0*/  @!UPT UIADD3 URZ, URZ, URZ, URZ ;  /* 0x0000003f3f3ff290 */ /* 0x000fe4000fffe03f */
[----:B------:R-:W-:Y:S04]  /*2adb0*/  STL.64 [R1+0x200], R8 ;  /* 0x0002000801007387 */ /* 0x000fe80000100a00 */
[----:B------:R1:W-:Y:S04]  /*2adc0*/  STL.64 [R1+0x208], R10 ;  /* 0x0002080a01007387 */ /* 0x0003e80000100a00 */
[----:B------:R-:W-:Y:S04]  /*2add0*/  STL.64 [R1+0x1f0], R128 ;  /* 0x0001f08001007387 */ /* 0x000fe80000100a00 */
[----:B------:R-:W-:Y:S01]  /*2ade0*/  STL.64 [R1+0x1f8], R130 ;  /* 0x0001f88201007387 */ /* 0x000fe20000100a00 */
[C---:B-1----:R-:W-:Y:S03]  /*2adf0*/  HMMA.1688.F32.TF32 R8, R4.reuse, R216, R120 ;  /* 0x000000d80408723c */ /* 0x042fe60000081078 */
[----:B------:R-:W-:Y:S04]  /*2ae00*/  STL.64 [R1+0x1e0], R68 ;  /* 0x0001e04401007387 */ /* 0x000fe80000100a00 */
[----:B------:R1:W-:Y:S02]  /*2ae10*/  STL.64 [R1+0x1e8], R70 ;  /* 0x0001e84601007387 */ /* 0x0003e40000100a00 */
[C---:B-1----:R-:W-:Y:S11]  /*2ae20*/  HMMA.1688.F32.TF32 R68, R4.reuse, R208, R108 ;  /* 0x000000d00444723c */ /* 0x042ff6000008106c */
[----:B------:R-:W-:Y:S03]  /*2ae30*/  @!UPT UIADD3 URZ, URZ, URZ, URZ ;  /* 0x0000003f3f3ff290 */ /* 0x000fe6000fffe03f */
[----:B------:R-:W-:Y:S04]  /*2ae40*/  STL.64 [R1+0x1d0], R8 ;  /* 0x0001d00801007387 */ /* 0x000fe80000100a00 */
[----:B------:R1:W-:Y:S04]  /*2ae50*/  STL.64 [R1+0x1d8], R10 ;  /* 0x0001d80a01007387 */ /* 0x0003e80000100a00 */
[----:B------:R-:W-:Y:S04]  /*2ae60*/  STL.64 [R1+0x1c0], R116 ;  /* 0x0001c07401007387 */ /* 0x000fe80000100a00 */
[----:B------:R-:W-:Y:S01]  /*2ae70*/  STL.64 [R1+0x1c8], R118 ;  /* 0x0001c87601007387 */ /* 0x000fe20000100a00 */
[C---:B-1----:R-:W-:Y:S03]  /*2ae80*/  HMMA.1688.F32.TF32 R8, R4.reuse, R204, R100 ;  /* 0x000000cc0408723c */ /* 0x042fe60000081064 */
[----:B------:R-:W-:Y:S05]  /*2ae90*/  STL.64 [R1+0x1b0], R68 ;  /* 0x0001b04401007387 */ /* 0x000fea0000100a00 */
[C---:B------:R-:W-:Y:S01]  /*2aea0*/  HMMA.1688.F32.TF32 R100, R4.reuse, R200, R168 ;  /* 0x000000c80464723c */ /* 0x040fe200000810a8 */
[----:B------:R1:W-:Y:S07]  /*2aeb0*/  STL.64 [R1+0x1b8], R70 ;  /* 0x0001b84601007387 */ /* 0x0003ee0000100a00 */
[C---:B-1----:R-:W-:Y:S07]  /*2aec0*/  HMMA.1688.F32.TF32 R68, R4.reuse, R196, R96 ;  /* 0x000000c40444723c */ /* 0x042fee0000081060 */
[----:B------:R-:W-:Y:S04]  /*2aed0*/  STL.64 [R1+0x1a0], R8 ;  /* 0x0001a00801007387 */ /* 0x000fe80000100a00 */
[----:B------:R-:W-:Y:S04]  /*2aee0*/  STL.64 [R1+0x1a8], R10 ;  /* 0x0001a80a01007387 */ /* 0x000fe80000100a00 */
[----:B------:R-:W-:Y:S04]  /*2aef0*/  STL.64 [R1+0x190], R100 ;  /* 0x0001906401007387 */ /* 0x000fe80000100a00 */
[----:B------:R-:W-:Y:S04]  /*2af00*/  STL.64 [R1+0x198], R102 ;  /* 0x0001986601007387 */ /* 0x000fe80000100a00 */
[----:B------:R-:W-:Y:S04]  /*2af10*/  LDS R8, [R2+0x8200] ;  /* 0x0082000002087984 */ /* 0x000fe80000000800 */
[----:B------:R-:W-:Y:S04]  /*2af20*/  LDS R10, [R2+0xa200] ;  /* 0x00a20000020a7984 */ /* 0x000fe80000000800 */
[----:B------:R-:W-:Y:S04]  /*2af30*/  STL.64 [R1+0x180], R68 ;  /* 0x0001804401007387 */ /* 0x000fe80000100a00 */
[----:B------:R1:W-:Y:S04]  /*2af40*/  STL.64 [R1+0x188], R70 ;  /* 0x0001884601007387 */ /* 0x0003e80000100a00 */
[----:B------:R-:W-:Y:S04]  /*2af50*/  LDS R9, [R3+0x8200] ;  /* 0x0082000003097984 */ /* 0x000fe80000000800 */
[----:B------:R-:W2:Y:S01]  /*2af60*/  LDS R11, [R3+0xa200] ;  /* 0x00a20000030b7984 */ /* 0x000ea20000000800 */
[C---:B-1----:R-:W-:Y:S08]  /*2af70*/  HMMA.1688.F32.TF32 R68, R4.reuse, R192, R240 ;  /* 0x000000c00444723c */ /* 0x042ff000000810f0 */
[C---:B------:R-:W-:Y:S08]  /*2af80*/  HMMA.1688.F32.TF32 R96, R4.reuse, R188, R104 ;  /* 0x000000bc0460723c */ /* 0x040ff00000081068 */
[C---:B------:R-:W-:Y:S07]  /*2af90*/  HMMA.1688.F32.TF32 R92, R4.reuse, R184, R92 ;  /* 0x000000b8045c723c */ /* 0x040fee000008105c */
[----:B------:R-:W-:Y:S04]  /*2afa0*/  STL.64 [R1+0x170], R68 ;  /* 0x0001704401007387 */ /* 0x000fe80000100a00 */
[----:B------:R1:W-:Y:S02]  /*2afb0*/  STL.64 [R1+0x178], R70 ;  /* 0x0001784601007387 */ /* 0x0003e40000100a00 */
[----:B-1----:R-:W-:Y:S02]  /*2afc0*/  HMMA.1688.F32.TF32 R68, R4, R180, R112 ;  /* 0x000000b40444723c */ /* 0x002fe40000081070 */
[----:B------:R-:W-:Y:S04]  /*2afd0*/  STL.64 [R1+0x160], R96 ;  /* 0x0001606001007387 */ /* 0x000fe80000100a00 */
[----:B------:R-:W-:Y:S04]  /*2afe0*/  STL.64 [R1+0x168], R98 ;  /* 0x0001686201007387 */ /* 0x000fe80000100a00 */
[----:B------:R-:W-:Y:S01]  /*2aff0*/  STL.64 [R1+0x150], R92 ;  /* 0x0001505c01007387 */ /* 0x000fe20000100a00 */
[C---:B--2---:R-:W-:Y:S03]  /*2b000*/  HMMA.1688.F32.TF32 R88, R8.reuse, R232, R88 ;  /* 0x000000e80858723c */ /* 0x044fe60000081058 */
[----:B------:R-:W-:Y:S04]  /*2b010*/  STL.64 [R1+0x158], R94 ;  /* 0x0001585e01007387 */ /* 0x000fe80000100a00 */
[----:B------:R-:W-:Y:S04]  /*2b020*/  LDS R4, [R2+0x8280] ;  /* 0x0082800002047984 */ /* 0x000fe80000000800 */
[----:B------:R-:W-:Y:S04]  /*2b030*/  LDS R6, [R2+0xa280] ;  /* 0x00a2800002067984 */ /* 0x000fe80000000800 */
[----:B------:R-:W-:Y:S04]  /*2b040*/  STL.64 [R1+0x140], R68 ;  /* 0x0001404401007387 */ /* 0x000fe80000100a00 */
[----:B------:R1:W-:Y:S04]  /*2b050*/  STL.64 [R1+0x148], R70 ;  /* 0x0001484601007387 */ /* 0x0003e80000100a00 */
[----:B------:R-:W-:Y:S04]  /*2b060*/  LDS R5, [R3+0x8280] ;  /* 0x0082800003057984 */ /* 0x000fe80000000800 */
[----:B------:R-:W2:Y:S01]  /*2b070*/  LDS R7, [R3+0xa280] ;  /* 0x00a2800003077984 */ /* 0x000ea20000000800 */
[C---:B-1----:R-:W-:Y:S03]  /*2b080*/  HMMA.1688.F32.TF32 R68, R8.reuse, R228, R84 ;  /* 0x000000e40844723c */ /* 0x042fe60000081054 */
[----:B------:R-:W-:Y:S04]  /*2b090*/  STL.64 [R1+0x890], R88 ;  /* 0x0008905801007387 */ /* 0x000fe80000100a00 */
[----:B------:R-:W-:Y:S01]  /*2b0a0*/  STL.64 [R1+0x898], R90 ;  /* 0x0008985a01007387 */ /* 0x000fe20000100a00 */
[C---:B------:R-:W-:Y:S08]  /*2b0b0*/  HMMA.1688.F32.TF32 R84, R8.reuse, R176, R80 ;  /* 0x000000b00854723c */ /* 0x040ff00000081050 */
[C---:B------:R-:W-:Y:S07]  /*2b0c0*/  HMMA.1688.F32.TF32 R80, R8.reuse, R172, R76 ;  /* 0x000000ac0850723c */ /* 0x040fee000008104c */
[----:B------:R-:W-:Y:S04]  /*2b0d0*/  STL.64 [R1+0x880], R68 ;  /* 0x0008804401007387 */ /* 0x000fe80000100a00 */
[----:B------:R1:W-:Y:S02]  /*2b0e0*/  STL.64 [R1+0x888], R70 ;  /* 0x0008884601007387 */ /* 0x0003e40000100a00 */
[-C--:B-1----:R-:W-:Y:S02]  /*2b0f0*/  HMMA.1688.F32.TF32 R68, R8, R224.reuse, R72 ;  /* 0x000000e00844723c */ /* 0x082fe40000081048 */
[----:B------:R-:W-:Y:S04]  /*2b100*/  STL.64 [R1+0x870], R84 ;  /* 0x0008705401007387 */ /* 0x000fe80000100a00 */
[----:B------:R-:W-:Y:S04]  /*2b110*/  STL.64 [R1+0x878], R86 ;  /* 0x0008785601007387 */ /* 0x000fe80000100a00 */
[----:B------:R-:W3:Y:S04]  /*2b120*/  LDL.LU R76, [R1+0x1540] ;  /* 0x00154000014c7983 */ /* 0x000ee80000300800 */
[----:B------:R1:W-:Y:S04]  /*2b130*/  STL.64 [R1+0x860], R80 ;  /* 0x0008605001007387 */ /* 0x0003e80000100a00 */
[----:B------:R4:W-:Y:S05]  /*2b140*/  STL.64 [R1+0x868], R82 ;  /* 0x0008685201007387 */ /* 0x0009ea0000100a00 */
[----:B------:R-:W-:Y:S04]  /*2b150*/  STL.64 [R1+0x850], R68 ;  /* 0x0008504401007387 */ /* 0x000fe80000100a00 */
[----:B------:R1:W-:Y:S04]  /*2b160*/  STL.64 [R1+0x858], R70 ;  /* 0x0008584601007387 */ /* 0x0003e80000100a00 */
[----:B------:R-:W3:Y:S04]  /*2b170*/  LDL.LU R77, [R1+0x1544] ;  /* 0x00154400014d7983 */ /* 0x000ee80000300800 */
[----:B------:R-:W3:Y:S04]  /*2b180*/  LDL.LU R78, [R1+0x1548] ;  /* 0x00154800014e7983 */ /* 0x000ee80000300800 */
[----:B------:R-:W3:Y:S04]  /*2b190*/  LDL.LU R79, [R1+0x154c] ;  /* 0x00154c00014f7983 */ /* 0x000ee80000300800 */
[----:B-1----:R-:W2:Y:S04]  /*2b1a0*/  LDL.LU R80, [R1+0x1550] ;  /* 0x0015500001507983 */ /* 0x002ea80000300800 */
[----:B------:R-:W2:Y:S04]  /*2b1b0*/  LDL.LU R81, [R1+0x1554] ;  /* 0x0015540001517983 */ /* 0x000ea80000300800 */
[----:B----4-:R-:W4:Y:S04]  /*2b1c0*/  LDL.LU R82, [R1+0x1558] ;  /* 0x0015580001527983 */ /* 0x010f280000300800 */
        /* <DEDUP_REMOVED lines=102> */
[----:B---3--:R-:W-:Y:S08]  /*2b830*/  HMMA.1688.F32.TF32 R120, R4, R228, R120 ;  /* 0x000000e40478723c */ /* 0x008ff00000081078 */
[C---:B----4-:R-:W-:Y:S08]  /*2b840*/  HMMA.1688.F32.TF32 R132, R8.reuse, R184, R132 ;  /* 0x000000b80884723c */ /* 0x050ff00000081084 */
[C---:B------:R-:W-:Y:S08]  /*2b850*/  HMMA.1688.F32.TF32 R136, R8.reuse, R188, R136 ;  /* 0x000000bc0888723c */ /* 0x040ff00000081088 */
[C---:B------:R-:W-:Y:S08]  /*2b860*/  HMMA.1688.F32.TF32 R148, R8.reuse, R200, R148 ;  /* 0x000000c80894723c */ /* 0x040ff00000081094 */
[C---:B------:R-:W-:Y:S08]  /*2b870*/  HMMA.1688.F32.TF32 R68, R8.reuse, R216, R160 ;  /* 0x000000d80844723c */ /* 0x040ff000000810a0 */
[C---:B------:R-:W-:Y:S08]  /*2b880*/  HMMA.1688.F32.TF32 R164, R8.reuse, R220, R164 ;  /* 0x000000dc08a4723c */ /* 0x040ff000000810a4 */
[C---:B------:R-:W-:Y:S11]  /*2b890*/  HMMA.1688.F32.TF32 R160, R8.reuse, R212, R156 ;  /* 0x000000d408a0723c */ /* 0x040ff6000008109c */
[----:B------:R-:W-:Y:S04]  /*2b8a0*/  @!UPT UIADD3 URZ, URZ, URZ, URZ ;  /* 0x0000003f3f3ff290 */ /* 0x000fe8000fffe03f */
[----:B------:R-:W-:Y:S01]  /*2b8b0*/  STL.64 [R1+0x840], R164 ;  /* 0x000840a401007387 */ /* 0x000fe20000100a00 */
[C---:B------:R-:W-:Y:S03]  /*2b8c0*/  HMMA.1688.F32.TF32 R156, R8.reuse, R208, R236 ;  /* 0x000000d0089c723c */ /* 0x040fe600000810ec */
[----:B------:R-:W-:Y:S04]  /*2b8d0*/  STL.64 [R1+0x848], R166 ;  /* 0x000848a601007387 */ /* 0x000fe80000100a00 */
[----:B------:R-:W-:Y:S04]  /*2b8e0*/  STL.64 [R1+0x830], R68 ;  /* 0x0008304401007387 */ /* 0x000fe80000100a00 */
[----:B------:R1:W-:Y:S02]  /*2b8f0*/  STL.64 [R1+0x838], R70 ;  /* 0x0008384601007387 */ /* 0x0003e40000100a00 */
[C---:B-1----:R-:W-:Y:S02]  /*2b900*/  HMMA.1688.F32.TF32 R68, R8.reuse, R204, R152 ;  /* 0x000000cc0844723c */ /* 0x042fe40000081098 */
[----:B------:R-:W-:Y:S04]  /*2b910*/  STL.64 [R1+0x820], R160 ;  /* 0x000820a001007387 */ /* 0x000fe80000100a00 */
[----:B------:R-:W-:Y:S04]  /*2b920*/  STL.64 [R1+0x828], R162 ;  /* 0x000828a201007387 */ /* 0x000fe80000100a00 */
[----:B------:R-:W-:Y:S01]  /*2b930*/  STL.64 [R1+0x810], R156 ;  /* 0x0008109c01007387 */ /* 0x000fe20000100a00 */
[C---:B------:R-:W-:Y:S03]  /*2b940*/  HMMA.1688.F32.TF32 R144, R8.reuse, R196, R144 ;  /* 0x000000c40890723c */ /* 0x040fe60000081090 */
[----:B------:R-:W-:Y:S09]  /*2b950*/  STL.64 [R1+0x818], R158 ;  /* 0x0008189e01007387 */ /* 0x000ff20000100a00 */
[----:B------:R-:W-:Y:S04]  /*2b960*/  STL.64 [R1+0x800], R68 ;  /* 0x0008004401007387 */ /* 0x000fe80000100a00 */
[----:B------:R1:W-:Y:S02]  /*2b970*/  STL.64 [R1+0x808], R70 ;  /* 0x0008084601007387 */ /* 0x0003e40000100a00 */
[C---:B-1----:R-:W-:Y:S02]  /*2b980*/  HMMA.1688.F32.TF32 R68, R8.reuse, R192, R140 ;  /* 0x000000c00844723c */ /* 0x042fe4000008108c */
[----:B------:R-:W-:Y:S04]  /*2b990*/  STL.64 [R1+0x7f0], R148 ;  /* 0x0007f09401007387 */ /* 0x000fe80000100a00 */
[----:B------:R-:W-:Y:S04]  /*2b9a0*/  STL.64 [R1+0x7f8], R150 ;  /* 0x0007f89601007387 */ /* 0x000fe80000100a00 */
[----:B------:R-:W-:Y:S04]  /*2b9b0*/  STL.64 [R1+0x2d0], R144 ;  /* 0x0002d09001007387 */ /* 0x000fe80000100a00 */
[----:B------:R-:W-:Y:S09]  /*2b9c0*/  STL.64 [R1+0x2d8], R146 ;  /* 0x0002d89201007387 */ /* 0x000ff20000100a00 */
[----:B------:R-:W-:Y:S04]  /*2b9d0*/  STL.64 [R1+0x270], R68 ;  /* 0x0002704401007387 */ /* 0x000fe80000100a00 */
[----:B------:R1:W-:Y:S02]  /*2b9e0*/  STL.64 [R1+0x278], R70 ;  /* 0x0002784601007387 */ /* 0x0003e40000100a00 */
[----:B-1----:R-:W-:Y:S02]  /*2b9f0*/  HMMA.1688.F32.TF32 R68, R8, R180, R128 ;  /* 0x000000b40844723c */ /* 0x002fe40000081080 */
[----:B------:R-:W-:Y:S04]  /*2ba00*/  STL.64 [R1+0x260], R136 ;  /* 0x0002608801007387 */ /* 0x000fe80000100a00 */
[----:B------:R-:W-:Y:S02]  /*2ba10*/  STL.64 [R1+0x268], R138 ;  /* 0x0002688a01007387 */ /* 0x000fe40000100a00 */
[C---:B------:R-:W-:Y:S02]  /*2ba20*/  HMMA.1688.F32.TF32 R8, R4.reuse, R232, R124 ;  /* 0x000000e80408723c */ /* 0x040fe4000008107c */
[----:B------:R-:W-:Y:S04]  /*2ba30*/  STL.64 [R1+0x250], R132 ;  /* 0x0002508401007387 */ /* 0x000fe80000100a00 */
[----:B------:R-:W-:Y:S09]  /*2ba40*/  STL.64 [R1+0x258], R134 ;  /* 0x0002588601007387 */ /* 0x000ff20000100a00 */
[----:B------:R-:W-:Y:S04]  /*2ba50*/  STL.64 [R1+0x240], R68 ;  /* 0x0002404401007387 */ /* 0x000fe80000100a00 */
[----:B------:R1:W-:Y:S02]  /*2ba60*/  STL.64 [R1+0x248], R70 ;  /* 0x0002484601007387 */ /* 0x0003e40000100a00 */
[C---:B-1----:R-:W-:Y:S02]  /*2ba70*/  HMMA.1688.F32.TF32 R68, R4.reuse, R176, R116 ;  /* 0x000000b00444723c */ /* 0x042fe40000081074 */
[----:B------:R-:W-:Y:S04]  /*2ba80*/  STL.64 [R1+0x7e0], R8 ;  /* 0x0007e00801007387 */ /* 0x000fe80000100a00 */
[----:B------:R1:W-:Y:S04]  /*2ba90*/  STL.64 [R1+0x7e8], R10 ;  /* 0x0007e80a01007387 */ /* 0x0003e80000100a00 */
[----:B------:R-:W-:Y:S04]  /*2baa0*/  STL.64 [R1+0x7d0], R120 ;  /* 0x0007d07801007387 */ /* 0x000fe80000100a00 */
[----:B------:R-:W-:Y:S01]  /*2bab0*/  STL.64 [R1+0x7d8], R122 ;  /* 0x0007d87a01007387 */ /* 0x000fe20000100a00 */
[C---:B-1----:R-:W-:Y:S08]  /*2bac0*/  HMMA.1688.F32.TF32 R8, R4.reuse, R172, R108 ;  /* 0x000000ac0408723c */ /* 0x042ff0000008106c */
[----:B------:R-:W-:Y:S04]  /*2bad0*/  STL.64 [R1+0x7c0], R68 ;  /* 0x0007c04401007387 */ /* 0x000fe80000100a00 */
[----:B------:R1:W-:Y:S02]  /*2bae0*/  STL.64 [R1+0x7c8], R70 ;  /* 0x0007c84601007387 */ /* 0x0003e40000100a00 */
[C---:B-1----:R-:W-:Y:S09]  /*2baf0*/  HMMA.1688.F32.TF32 R68, R4.reuse, R220, R168 ;  /* 0x000000dc0444723c */ /* 0x042ff200000810a8 */
        /* <DEDUP_REMOVED lines=19> */
[----:B------:R-:W-:Y:S01]  /*2bc30*/  STL.64 [R1+0x758], R10 ;  /* 0x0007580a01007387 */ /* 0x000fe20000100a00 */
[C---:B------:R-:W-:Y:S03]  /*2bc40*/  HMMA.1688.F32.TF32 R84, R4.reuse, R192, R84 ;  /* 0x000000c00454723c */ /* 0x040fe60000081054 */
[----:B------:R-:W-:Y:S04]  /*2bc50*/  STL.64 [R1+0x740], R92 ;  /* 0x0007405c01007387 */ /* 0x000fe80000100a00 */
[----:B------:R-:W-:Y:S01]  /*2bc60*/  STL.64 [R1+0x748], R94 ;  /* 0x0007485e01007387 */ /* 0x000fe20000100a00 */
[C---:B------:R-:W-:Y:S03]  /*2bc70*/  HMMA.1688.F32.TF32 R80, R4.reuse, R188, R80 ;  /* 0x000000bc0450723c */ /* 0x040fe60000081050 */
[----:B------:R-:W-:Y:S04]  /*2bc80*/  LDS R8, [R2+0x8300] ;  /* 0x0083000002087984 */ /* 0x000fe80000000800 */
[----:B------:R-:W-:Y:S04]  /*2bc90*/  LDS R10, [R2+0xa300] ;  /* 0x00a30000020a7984 */ /* 0x000fe80000000800 */
[----:B------:R-:W-:Y:S04]  /*2bca0*/  STL.64 [R1+0x730], R68 ;  /* 0x0007304401007387 */ /* 0x000fe80000100a00 */
[----:B------:R1:W-:Y:S04]  /*2bcb0*/  STL.64 [R1+0x738], R70 ;  /* 0x0007384601007387 */ /* 0x0003e80000100a00 */
[----:B------:R-:W-:Y:S04]  /*2bcc0*/  LDS R9, [R3+0x8300] ;  /* 0x0083000003097984 */ /* 0x000fe80000000800 */
[----:B------:R-:W2:Y:S01]  /*2bcd0*/  LDS R11, [R3+0xa300] ;  /* 0x00a30000030b7984 */ /* 0x000ea20000000800 */
[C---:B-1----:R-:W-:Y:S08]  /*2bce0*/  HMMA.1688.F32.TF32 R68, R4.reuse, R184, R76 ;  /* 0x000000b80444723c */ /* 0x042ff0000008104c */
[----:B------:R-:W-:Y:S01]  /*2bcf0*/  HMMA.1688.F32.TF32 R4, R4, R180, R72 ;  /* 0x000000b40404723c */ /* 0x000fe20000081048 */
[----:B------:R-:W-:Y:S04]  /*2bd00*/  STL.64 [R1+0x720], R84 ;  /* 0x0007205401007387 */ /* 0x000fe80000100a00 */
[----:B------:R-:W-:Y:S04]  /*2bd10*/  STL.64 [R1+0x728], R86 ;  /* 0x0007285601007387 */ /* 0x000fe80000100a00 */
[----:B------:R1:W-:Y:S04]  /*2bd20*/  STL.64 [R1+0x710], R80 ;  /* 0x0007105001007387 */ /* 0x0003e80000100a00 */
[----:B------:R3:W-:Y:S04]  /*2bd30*/  STL.64 [R1+0x718], R82 ;  /* 0x0007185201007387 */ /* 0x0007e80000100a00 */
[----:B------:R-:W4:Y:S04]  /*2bd40*/  LDL.LU R72, [R1+0xe00] ;  /* 0x000e000001487983 */ /* 0x000f280000300800 */
[----:B------:R1:W-:Y:S04]  /*2bd50*/  STL.64 [R1+0x700], R68 ;  /* 0x0007004401007387 */ /* 0x0003e80000100a00 */
[----:B------:R1:W-:Y:S04]  /*2bd60*/  STL.64 [R1+0x708], R70 ;  /* 0x0007084601007387 */ /* 0x0003e80000100a00 */
[----:B------:R-:W-:Y:S04]  /*2bd70*/  STL.64 [R1+0x2c0], R4 ;  /* 0x0002c00401007387 */ /* 0x000fe80000100a00 */
[----:B------:R-:W-:Y:S04]  /*2bd80*/  STL.64 [R1+0x2c8], R6 ;  /* 0x0002c80601007387 */ /* 0x000fe80000100a00 */
[----:B------:R-:W4:Y:S04]  /*2bd90*/  LDL.LU R73, [R1+0xe04] ;  /* 0x000e040001497983 */ /* 0x000f280000300800 */
[----:B------:R-:W4:Y:S04]  /*2bda0*/  LDL.LU R74, [R1+0xe08] ;  /* 0x000e0800014a7983 */ /* 0x000f280000300800 */
[----:B------:R-:W4:Y:S04]  /*2bdb0*/  LDL.LU R75, [R1+0xe0c] ;  /* 0x000e0c00014b7983 */ /* 0x000f280000300800 */
[----:B-1----:R-:W2:Y:S04]  /*2bdc0*/  LDL.LU R80, [R1+0xe20] ;  /* 0x000e200001507983 */ /* 0x002ea80000300800 */
[----:B------:R-:W2:Y:S04]  /*2bdd0*/  LDL.LU R81, [R1+0xe24] ;  /* 0x000e240001517983 */ /* 0x000ea80000300800 */
[----:B---3--:R-:W3:Y:S04]  /*2bde0*/  LDL.LU R82, [R1+0xe28] ;  /* 0x000e280001527983 */ /* 0x008ee80000300800 */
        /* <DEDUP_REMOVED lines=105> */
[----:B------:R-:W-:Y:S04]  /*2c480*/  LDS R4, [R2+0x8380] ;  /* 0x0083800002047984 */ /* 0x000fe80000000800 */
[----:B------:R-:W-:Y:S04]  /*2c490*/  LDS R6, [R2+0xa380] ;  /* 0x00a3800002067984 */ /* 0x000fe80000000800 */
[----:B------:R-:W-:Y:S04]  /*2c4a0*/  LDS R5, [R3+0x8380] ;  /* 0x0083800003057984 */ /* 0x000fe80000000800 */
[----:B------:R-:W1:Y:S01]  /*2c4b0*/  LDS R7, [R3+0xa380] ;  /* 0x00a3800003077984 */ /* 0x000e620000000800 */
[C---:B--2---:R-:W-:Y:S08]  /*2c4c0*/  HMMA.1688.F32.TF32 R120, R8.reuse, R188, R120 ;  /* 0x000000bc0878723c */ /* 0x044ff00000081078 */
[C---:B---3--:R-:W-:Y:S08]  /*2c4d0*/  HMMA.1688.F32.TF32 R124, R8.reuse, R192, R124 ;  /* 0x000000c0087c723c */ /* 0x048ff0000008107c */
[C---:B----4-:R-:W-:Y:S08]  /*2c4e0*/  HMMA.1688.F32.TF32 R136, R8.reuse, R204, R136 ;  /* 0x000000cc0888723c */ /* 0x050ff00000081088 */
[C---:B------:R-:W-:Y:S08]  /*2c4f0*/  HMMA.1688.F32.TF32 R144, R8.reuse, R212, R144 ;  /* 0x000000d40890723c */ /* 0x040ff00000081090 */
[C---:B------:R-:W-:Y:S08]  /*2c500*/  HMMA.1688.F32.TF32 R68, R8.reuse, R232, R68 ;  /* 0x000000e80844723c */ /* 0x040ff00000081044 */
[C---:B------:R-:W-:Y:S11]  /*2c510*/  HMMA.1688.F32.TF32 R164, R8.reuse, R228, R164 ;  /* 0x000000e408a4723c */ /* 0x040ff600000810a4 */
[----:B------:R-:W-:Y:S04]  /*2c520*/  @!UPT UIADD3 URZ, URZ, URZ, URZ ;  /* 0x0000003f3f3ff290 */ /* 0x000fe8000fffe03f */
[----:B------:R-:W-:Y:S04]  /*2c530*/  STL.64 [R1+0x6f0], R68 ;  /* 0x0006f04401007387 */ /* 0x000fe80000100a00 */
[----:B------:R2:W-:Y:S02]  /*2c540*/  STL.64 [R1+0x6f8], R70 ;  /* 0x0006f84601007387 */ /* 0x0005e40000100a00 */
[C---:B--2---:R-:W-:Y:S02]  /*2c550*/  HMMA.1688.F32.TF32 R68, R8.reuse, R176, R160 ;  /* 0x000000b00844723c */ /* 0x044fe400000810a0 */
[----:B------:R-:W-:Y:S04]  /*2c560*/  STL.64 [R1+0x6e0], R164 ;  /* 0x0006e0a401007387 */ /* 0x000fe80000100a00 */
[----:B------:R-:W-:Y:S02]  /*2c570*/  STL.64 [R1+0x6e8], R166 ;  /* 0x0006e8a601007387 */ /* 0x000fe40000100a00 */
[C---:B------:R-:W-:Y:S08]  /*2c580*/  HMMA.1688.F32.TF32 R160, R8.reuse, R172, R156 ;  /* 0x000000ac08a0723c */ /* 0x040ff0000008109c */
[C---:B------:R-:W-:Y:S07]  /*2c590*/  HMMA.1688.F32.TF32 R156, R8.reuse, R224, R236 ;  /* 0x000000e0089c723c */ /* 0x040fee00000810ec */
[----:B------:R-:W-:Y:S04]  /*2c5a0*/  STL.64 [R1+0x6d0], R68 ;  /* 0x0006d04401007387 */ /* 0x000fe80000100a00 */
[----:B------:R2:W-:Y:S02]  /*2c5b0*/  STL.64 [R1+0x6d8], R70 ;  /* 0x0006d84601007387 */ /* 0x0005e40000100a00 */
[C---:B--2---:R-:W-:Y:S02]  /*2c5c0*/  HMMA.1688.F32.TF32 R68, R8.reuse, R220, R152 ;  /* 0x000000dc0844723c */ /* 0x044fe40000081098 */
[----:B------:R-:W-:Y:S04]  /*2c5d0*/  STL.64 [R1+0x6c0], R160 ;  /* 0x0006c0a001007387 */ /* 0x000fe80000100a00 */
[----:B------:R-:W-:Y:S02]  /*2c5e0*/  STL.64 [R1+0x6c8], R162 ;  /* 0x0006c8a201007387 */ /* 0x000fe40000100a00 */
[C---:B------:R-:W-:Y:S02]  /*2c5f0*/  HMMA.1688.F32.TF32 R148, R8.reuse, R216, R148 ;  /* 0x000000d80894723c */ /* 0x040fe40000081094 */
[----:B------:R-:W-:Y:S04]  /*2c600*/  STL.64 [R1+0x6b0], R156 ;  /* 0x0006b09c01007387 */ /* 0x000fe80000100a00 */
[----:B------:R-:W-:Y:S09]  /*2c610*/  STL.64 [R1+0x6b8], R158 ;  /* 0x0006b89e01007387 */ /* 0x000ff20000100a00 */
[----:B------:R-:W-:Y:S04]  /*2c620*/  STL.64 [R1+0x6a0], R68 ;  /* 0x0006a04401007387 */ /* 0x000fe80000100a00 */
[----:B------:R2:W-:Y:S02]  /*2c630*/  STL.64 [R1+0x6a8], R70 ;  /* 0x0006a84601007387 */ /* 0x0005e40000100a00 */
[C---:B--2---:R-:W-:Y:S02]  /*2c640*/  HMMA.1688.F32.TF32 R68, R8.reuse, R208, R140 ;  /* 0x000000d00844723c */ /* 0x044fe4000008108c */
[----:B------:R-:W-:Y:S04]  /*2c650*/  STL.64 [R1+0x690], R148 ;  /* 0x0006909401007387 */ /* 0x000fe80000100a00 */
[----:B------:R-:W-:Y:S04]  /*2c660*/  STL.64 [R1+0x698], R150 ;  /* 0x0006989601007387 */ /* 0x000fe80000100a00 */
[----:B------:R-:W-:Y:S01]  /*2c670*/  STL.64 [R1+0x680], R144 ;  /* 0x0006809001007387 */ /* 0x000fe20000100a00 */
[C---:B------:R-:W-:Y:S03]  /*2c680*/  HMMA.1688.F32.TF32 R132, R8.reuse, R200, R132 ;  /* 0x000000c80884723c */ /* 0x040fe60000081084 */
[----:B------:R-:W-:Y:S09]  /*2c690*/  STL.64 [R1+0x688], R146 ;  /* 0x0006889201007387 */ /* 0x000ff20000100a00 */
[----:B------:R-:W-:Y:S04]  /*2c6a0*/  STL.64 [R1+0x670], R68 ;  /* 0x0006704401007387 */ /* 0x000fe80000100a00 */
[----:B------:R2:W-:Y:S02]  /*2c6b0*/  STL.64 [R1+0x678], R70 ;  /* 0x0006784601007387 */ /* 0x0005e40000100a00 */
[C---:B--2---:R-:W-:Y:S02]  /*2c6c0*/  HMMA.1688.F32.TF32 R68, R8.reuse, R196, R128 ;  /* 0x000000c40844723c */ /* 0x044fe40000081080 */
[----:B------:R-:W-:Y:S04]  /*2c6d0*/  STL.64 [R1+0x660], R136 ;  /* 0x0006608801007387 */ /* 0x000fe80000100a00 */
[----:B------:R-:W-:Y:S04]  /*2c6e0*/  STL.64 [R1+0x668], R138 ;  /* 0x0006688a01007387 */ /* 0x000fe80000100a00 */
[----:B------:R-:W-:Y:S04]  /*2c6f0*/  STL.64 [R1+0x650], R132 ;  /* 0x0006508401007387 */ /* 0x000fe80000100a00 */
[----:B------:R-:W-:Y:S09]  /*2c700*/  STL.64 [R1+0x658], R134 ;  /* 0x0006588601007387 */ /* 0x000ff20000100a00 */
[----:B------:R-:W-:Y:S04]  /*2c710*/  STL.64 [R1+0x640], R68 ;  /* 0x0006404401007387 */ /* 0x000fe80000100a00 */
[----:B------:R2:W-:Y:S02]  /*2c720*/  STL.64 [R1+0x648], R70 ;  /* 0x0006484601007387 */ /* 0x0005e40000100a00 */
[C---:B--2---:R-:W-:Y:S08]  /*2c730*/  HMMA.1688.F32.TF32 R68, R8.reuse, R184, R116 ;  /* 0x000000b80844723c */ /* 0x044ff00000081074 */
[----:B------:R-:W-:Y:S01]  /*2c740*/  HMMA.1688.F32.TF32 R8, R8, R180, R108 ;  /* 0x000000b40808723c */ /* 0x000fe2000008106c */
[----:B------:R-:W-:Y:S04]  /*2c750*/  STL.64 [R1+0x630], R124 ;  /* 0x0006307c01007387 */ /* 0x000fe80000100a00 */
[----:B------:R-:W-:Y:S04]  /*2c760*/  STL.64 [R1+0x638], R126 ;  /* 0x0006387e01007387 */ /* 0x000fe80000100a00 */
[----:B------:R-:W-:Y:S01]  /*2c770*/  STL.64 [R1+0x620], R120 ;  /* 0x0006207801007387 */ /* 0x000fe20000100a00 */
[C---:B-1----:R-:W-:Y:S03]  /*2c780*/  HMMA.1688.F32.TF32 R100, R4.reuse, R232, R100 ;  /* 0x000000e80464723c */ /* 0x042fe60000081064 */
        /* <DEDUP_REMOVED lines=33> */
[----:B--2---:R-:W-:Y:S01]  /*2c9a0*/  HMMA.1688.F32.TF32 R8, R4, R196, R72 ;  /* 0x000000c40408723c */ /* 0x004fe20000081048 */
[----:B------:R1:W-:Y:S04]  /*2c9b0*/  STL.64 [R1+0x570], R80 ;  /* 0x0005705001007387 */ /* 0x0003e80000100a00 */
[----:B------:R2:W-:Y:S04]  /*2c9c0*/  STL.64 [R1+0x578], R82 ;  /* 0x0005785201007387 */ /* 0x0005e80000100a00 */
[----:B------:R-:W3:Y:S06]  /*2c9d0*/  LDL.LU R76, [R1+0xdc0] ;  /* 0x000dc000014c7983 */ /* 0x000eec0000300800 */
[----:B------:R-:W-:Y:S04]  /*2c9e0*/  STL.64 [R1+0x560], R68 ;  /* 0x0005604401007387 */ /* 0x000fe80000100a00 */
[----:B------:R-:W-:Y:S04]  /*2c9f0*/  STL.64 [R1+0x568], R70 ;  /* 0x0005684601007387 */ /* 0x000fe80000100a00 */
[----:B------:R-:W-:Y:S04]  /*2ca00*/  STL.64 [R1+0x550], R8 ;  /* 0x0005500801007387 */ /* 0x000fe80000100a00 */
[----:B------:R-:W-:Y:S04]  /*2ca10*/  STL.64 [R1+0x558], R10 ;  /* 0x0005580a01007387 */ /* 0x000fe80000100a00 */
[----:B------:R-:W3:Y:S04]  /*2ca20*/  LDL.LU R77, [R1+0xdc4] ;  /* 0x000dc400014d7983 */ /* 0x000ee80000300800 */
[----:B------:R-:W3:Y:S04]  /*2ca30*/  LDL.LU R78, [R1+0xdc8] ;  /* 0x000dc800014e7983 */ /* 0x000ee80000300800 */
[----:B------:R-:W3:Y:S04]  /*2ca40*/  LDL.LU R79, [R1+0xdcc] ;  /* 0x000dcc00014f7983 */ /* 0x000ee80000300800 */
[----:B-1----:R-:W4:Y:S04]  /*2ca50*/  LDL.LU R80, [R1+0xdd0] ;  /* 0x000dd00001507983 */ /* 0x002f280000300800 */
[----:B------:R-:W4:Y:S04]  /*2ca60*/  LDL.LU R81, [R1+0xdd4] ;  /* 0x000dd40001517983 */ /* 0x000f280000300800 */
[----:B--2---:R-:W4:Y:S04]  /*2ca70*/  LDL.LU R82, [R1+0xdd8] ;  /* 0x000dd80001527983 */ /* 0x004f280000300800 */
        /* <DEDUP_REMOVED lines=88> */
[----:B------:R-:W2:Y:S02]  /*2d000*/  LDS R11, [R3+0xa400] ;  /* 0x00a40000030b7984 */ /* 0x000ea40000000800 */
[C---:B--2---:R-:W-:Y:S08]  /*2d010*/  HMMA.1688.F32.TF32 R100, R8.reuse, R212, R100 ;  /* 0x000000d40864723c */ /* 0x044ff00000081064 */
[C---:B---3--:R-:W-:Y:S08]  /*2d020*/  HMMA.1688.F32.TF32 R120, R8.reuse, R224, R120 ;  /* 0x000000e00878723c */ /* 0x048ff00000081078 */
[----:B----4-:R-:W-:Y:S08]  /*2d030*/  HMMA.1688.F32.TF32 R132, R8, R228, R132 ;  /* 0x000000e40884723c */ /* 0x010ff00000081084 */
[C---:B------:R-:W-:Y:S08]  /*2d040*/  HMMA.1688.F32.TF32 R68, R4.reuse, R192, R152 ;  /* 0x000000c00444723c */ /* 0x040ff00000081098 */
[C---:B------:R-:W-:Y:S08]  /*2d050*/  HMMA.1688.F32.TF32 R148, R4.reuse, R188, R148 ;  /* 0x000000bc0494723c */ /* 0x040ff00000081094 */
[C---:B------:R-:W-:Y:S07]  /*2d060*/  HMMA.1688.F32.TF32 R144, R4.reuse, R184, R144 ;  /* 0x000000b80490723c */ /* 0x040fee0000081090 */
[----:B------:R-:W-:Y:S04]  /*2d070*/  STL.64 [R1+0x540], R68 ;  /* 0x0005404401007387 */ /* 0x000fe80000100a00 */
[----:B------:R1:W-:Y:S02]  /*2d080*/  STL.64 [R1+0x548], R70 ;  /* 0x0005484601007387 */ /* 0x0003e40000100a00 */
[----:B-1----:R-:W-:Y:S02]  /*2d090*/  HMMA.1688.F32.TF32 R68, R4, R180, R140 ;  /* 0x000000b40444723c */ /* 0x002fe4000008108c */
[----:B------:R-:W-:Y:S04]  /*2d0a0*/  STL.64 [R1+0x530], R148 ;  /* 0x0005309401007387 */ /* 0x000fe80000100a00 */
[----:B------:R-:W-:Y:S02]  /*2d0b0*/  STL.64 [R1+0x538], R150 ;  /* 0x0005389601007387 */ /* 0x000fe40000100a00 */
[C---:B------:R-:W-:Y:S02]  /*2d0c0*/  HMMA.1688.F32.TF32 R136, R8.reuse, R232, R136 ;  /* 0x000000e80888723c */ /* 0x040fe40000081088 */
[----:B------:R-:W-:Y:S04]  /*2d0d0*/  STL.64 [R1+0x520], R144 ;  /* 0x0005209001007387 */ /* 0x000fe80000100a00 */
[----:B------:R-:W-:Y:S02]  /*2d0e0*/  STL.64 [R1+0x528], R146 ;  /* 0x0005289201007387 */ /* 0x000fe40000100a00 */
[C---:B------:R-:W-:Y:S02]  /*2d0f0*/  HMMA.1688.F32.TF32 R124, R8.reuse, R172, R124 ;  /* 0x000000ac087c723c */ /* 0x040fe4000008107c */
[----:B------:R-:W-:Y:S04]  /*2d100*/  LDS R4, [R2+0x8480] ;  /* 0x0084800002047984 */ /* 0x000fe80000000800 */
[----:B------:R-:W-:Y:S04]  /*2d110*/  LDS R6, [R2+0xa480] ;  /* 0x00a4800002067984 */ /* 0x000fe80000000800 */
[----:B------:R-:W-:Y:S04]  /*2d120*/  STL.64 [R1+0x2a0], R68 ;  /* 0x0002a04401007387 */ /* 0x000fe80000100a00 */
[----:B------:R1:W-:Y:S01]  /*2d130*/  STL.64 [R1+0x2a8], R70 ;  /* 0x0002a84601007387 */ /* 0x0003e20000100a00 */
[C---:B------:R-:W-:Y:S03]  /*2d140*/  HMMA.1688.F32.TF32 R108, R8.reuse, R216, R108 ;  /* 0x000000d8086c723c */ /* 0x040fe6000008106c */
[----:B------:R-:W-:Y:S04]  /*2d150*/  LDS R5, [R3+0x8480] ;  /* 0x0084800003057984 */ /* 0x000fe80000000800 */
[----:B------:R-:W2:Y:S01]  /*2d160*/  LDS R7, [R3+0xa480] ;  /* 0x00a4800003077984 */ /* 0x000ea20000000800 */
[C---:B-1----:R-:W-:Y:S03]  /*2d170*/  HMMA.1688.F32.TF32 R68, R8.reuse, R176, R128 ;  /* 0x000000b00844723c */ /* 0x042fe60000081080 */
[----:B------:R-:W-:Y:S04]  /*2d180*/  STL.64 [R1+0x510], R136 ;  /* 0x0005108801007387 */ /* 0x000fe80000100a00 */
[----:B------:R-:W-:Y:S04]  /*2d190*/  STL.64 [R1+0x518], R138 ;  /* 0x0005188a01007387 */ /* 0x000fe80000100a00 */
        /* <DEDUP_REMOVED lines=8> */
[----:B------:R-:W-:Y:S01]  /*2d220*/  LDS R151, [R3+0xa600] ;  /* 0x00a6000003977984 */ /* 0x000fe20000000800 */
[C---:B-1----:R-:W-:Y:S03]  /*2d230*/  HMMA.1688.F32.TF32 R68, R8.reuse, R220, R116 ;  /* 0x000000dc0844723c */ /* 0x042fe60000081074 */
[----:B------:R-:W-:Y:S04]  /*2d240*/  STL.64 [R1+0x4e0], R124 ;  /* 0x0004e07c01007387 */ /* 0x000fe80000100a00 */
[----:B------:R-:W-:Y:S04]  /*2d250*/  STL.64 [R1+0x4e8], R126 ;  /* 0x0004e87e01007387 */ /* 0x000fe80000100a00 */
[----:B------:R-:W-:Y:S04]  /*2d260*/  STL.64 [R1+0x4d0], R120 ;  /* 0x0004d07801007387 */ /* 0x000fe80000100a00 */
[----:B------:R-:W-:Y:S08]  /*2d270*/  STL.64 [R1+0x4d8], R122 ;  /* 0x0004d87a01007387 */ /* 0x000ff00000100a00 */
[----:B------:R-:W-:Y:S04]  /*2d280*/  STL.64 [R1+0x4c0], R68 ;  /* 0x0004c04401007387 */ /* 0x000fe80000100a00 */
[----:B------:R1:W-:Y:S02]  /*2d290*/  STL.64 [R1+0x4c8], R70 ;  /* 0x0004c84601007387 */ /* 0x0003e40000100a00 */
[C---:B-1----:R-:W-:Y:S02]  /*2d2a0*/  HMMA.1688.F32.TF32 R68, R8.reuse, R208, R168 ;  /* 0x000000d00844723c */ /* 0x042fe400000810a8 */
[----:B------:R-:W-:Y:S04]  /*2d2b0*/  STL.64 [R1+0x4b0], R108 ;  /* 0x0004b06c01007387 */ /* 0x000fe80000100a00 */
[----:B------:R-:W-:Y:S04]  /*2d2c0*/  STL.64 [R1+0x4b8], R110 ;  /* 0x0004b86e01007387 */ /* 0x000fe80000100a00 */
[----:B------:R-:W-:Y:S04]  /*2d2d0*/  STL.64 [R1+0x4a0], R100 ;  /* 0x0004a06401007387 */ /* 0x000fe80000100a00 */
[----:B------:R1:W-:Y:S09]  /*2d2e0*/  STL.64 [R1+0x4a8], R102 ;  /* 0x0004a86601007387 */ /* 0x0003f20000100a00 */
[----:B------:R-:W-:Y:S01]  /*2d2f0*/  STL.64 [R1+0x490], R68 ;  /* 0x0004904401007387 */ /* 0x000fe20000100a00 */
[C---:B-1----:R-:W-:Y:S03]  /*2d300*/  HMMA.1688.F32.TF32 R100, R8.reuse, R200, R240 ;  /* 0x000000c80864723c */ /* 0x042fe600000810f0 */
[----:B------:R1:W-:Y:S05]  /*2d310*/  STL.64 [R1+0x498], R70 ;  /* 0x0004984601007387 */ /* 0x0003ea0000100a00 */
[C---:B-1----:R-:W-:Y:S01]  /*2d320*/  HMMA.1688.F32.TF32 R68, R8.reuse, R196, R104 ;  /* 0x000000c40844723c */ /* 0x042fe20000081068 */
[----:B------:R-:W-:Y:S04]  /*2d330*/  STL.64 [R1+0x480], R96 ;  /* 0x0004806001007387 */ /* 0x000fe80000100a00 */
[----:B------:R1:W-:Y:S10]  /*2d340*/  STL.64 [R1+0x488], R98 ;  /* 0x0004886201007387 */ /* 0x0003f40000100a00 */
[----:B------:R-:W-:Y:S04]  /*2d350*/  STL.64 [R1+0x470], R100 ;  /* 0x0004706401007387 */ /* 0x000fe80000100a00 */
[----:B------:R-:W-:Y:S01]  /*2d360*/  STL.64 [R1+0x478], R102 ;  /* 0x0004786601007387 */ /* 0x000fe20000100a00 */
[C---:B-1----:R-:W-:Y:S03]  /*2d370*/  HMMA.1688.F32.TF32 R96, R8.reuse, R192, R92 ;  /* 0x000000c00860723c */ /* 0x042fe6000008105c */
[----:B------:R-:W-:Y:S05]  /*2d380*/  STL.64 [R1+0x460], R68 ;  /* 0x0004604401007387 */ /* 0x000fea0000100a00 */
[C---:B------:R-:W-:Y:S01]  /*2d390*/  HMMA.1688.F32.TF32 R92, R8.reuse, R188, R112 ;  /* 0x000000bc085c723c */ /* 0x040fe20000081070 */
[----:B------:R1:W-:Y:S07]  /*2d3a0*/  STL.64 [R1+0x468], R70 ;  /* 0x0004684601007387 */ /* 0x0003ee0000100a00 */
[C---:B-1----:R-:W-:Y:S08]  /*2d3b0*/  HMMA.1688.F32.TF32 R68, R8.reuse, R184, R88 ;  /* 0x000000b80844723c */ /* 0x042ff00000081058 */
[----:B------:R-:W-:Y:S01]  /*2d3c0*/  HMMA.1688.F32.TF32 R8, R8, R180, R84 ;  /* 0x000000b40808723c */ /* 0x000fe20000081054 */
[----:B------:R-:W-:Y:S04]  /*2d3d0*/  STL.64 [R1+0x450], R96 ;  /* 0x0004506001007387 */ /* 0x000fe80000100a00 */
[----:B------:R-:W-:Y:S03]  /*2d3e0*/  STL.64 [R1+0x458], R98 ;  /* 0x0004586201007387 */ /* 0x000fe60000100a00 */
[C---:B--2---:R-:W-:Y:S01]  /*2d3f0*/  HMMA.1688.F32.TF32 R80, R4.reuse, R232, R80 ;  /* 0x000000e80450723c */ /* 0x044fe20000081050 */
[----:B------:R-:W-:Y:S04]  /*2d400*/  STL.64 [R1+0x440], R92 ;  /* 0x0004405c01007387 */ /* 0x000fe80000100a00 */
[----:B------:R-:W-:Y:S04]  /*2d410*/  STL.64 [R1+0x448], R94 ;  /* 0x0004485e01007387 */ /* 0x000fe80000100a00 */
        /* <DEDUP_REMOVED lines=10> */
[----:B------:R4:W-:Y:S04]  /*2d4c0*/  STL.64 [R1+0x418], R70 ;  /* 0x0004184601007387 */ /* 0x0009e80000100a00 */
[----:B------:R-:W-:Y:S04]  /*2d4d0*/  STL.64 [R1+0x400], R8 ;  /* 0x0004000801007387 */ /* 0x000fe80000100a00 */
[----:B------:R1:W-:Y:S04]  /*2d4e0*/  STL.64 [R1+0x408], R10 ;  /* 0x0004080a01007387 */ /* 0x0003e80000100a00 */
        /* <DEDUP_REMOVED lines=75> */
[----:B-1----:R-:W3:Y:S04]  /*2d9a0*/  LDL.LU R80, [R1+0x12b0] ;  /* 0x0012b00001507983 */ /* 0x002ee80000300800 */
[----:B------:R-:W3:Y:S04]  /*2d9b0*/  LDL.LU R81, [R1+0x12b4] ;  /* 0x0012b40001517983 */ /* 0x000ee80000300800 */
[----:B--2---:R-:W2:Y:S04]  /*2d9c0*/  LDL.LU R82, [R1+0x12b8] ;  /* 0x0012b80001527983 */ /* 0x004ea80000300800 */
[----:B------:R-:W2:Y:S01]  /*2d9d0*/  LDL.LU R83, [R1+0x12bc] ;  /* 0x0012bc0001537983 */ /* 0x000ea20000300800 */
[----:B------:R-:W-:-:S02]  /*2d9e0*/  IMAD.MOV.U32 R74, RZ, RZ, R41 ;  /* 0x000000ffff4a7224 */ /* 0x000fc400078e0029 */
[----:B------:R-:W-:Y:S01]  /*2d9f0*/  IMAD.MOV.U32 R75, RZ, RZ, R40 ;  /* 0x000000ffff4b7224 */ /* 0x000fe200078e0028 */
[----:B------:R-:W2:Y:S04]  /*2da00*/  LDL.LU R72, [R1+0x1290] ;  /* 0x0012900001487983 */ /* 0x000ea80000300800 */
[----:B------:R-:W2:Y:S01]  /*2da10*/  LDL.LU R73, [R1+0x1294] ;  /* 0x0012940001497983 */ /* 0x000ea20000300800 */
[C---:B----4-:R-:W-:Y:S08]  /*2da20*/  HMMA.1688.F32.TF32 R68, R4.reuse, R224, R140 ;  /* 0x000000e00444723c */ /* 0x050ff0000008108c */
[C---:B---3--:R-:W-:Y:S08]  /*2da30*/  HMMA.1688.F32.TF32 R40, R4.reuse, R172, R144 ;  /* 0x000000ac0428723c */ /* 0x048ff00000081090 */
[C---:B------:R-:W-:Y:S11]  /*2da40*/  HMMA.1688.F32.TF32 R8, R4.reuse, R220, R136 ;  /* 0x000000dc0408723c */ /* 0x040ff60000081088 */
[----:B------:R-:W-:Y:S04]  /*2da50*/  @!UPT UIADD3 URZ, URZ, URZ, URZ ;  /* 0x0000003f3f3ff290 */ /* 0x000fe8000fffe03f */
[----:B------:R-:W-:Y:S04]  /*2da60*/  STL.64 [R1+0x3f0], R40 ;  /* 0x0003f02801007387 */ /* 0x000fe80000100a00 */
[----:B------:R1:W-:Y:S02]  /*2da70*/  STL.64 [R1+0x3f8], R42 ;  /* 0x0003f82a01007387 */ /* 0x0003e40000100a00 */
[C---:B-1----:R-:W-:Y:S02]  /*2da80*/  HMMA.1688.F32.TF32 R40, R4.reuse, R216, R132 ;  /* 0x000000d80428723c */ /* 0x042fe40000081084 */
[----:B------:R-:W-:Y:S04]  /*2da90*/  STL.64 [R1+0x3e0], R68 ;  /* 0x0003e04401007387 */ /* 0x000fe80000100a00 */
[----:B------:R1:W-:Y:S04]  /*2daa0*/  STL.64 [R1+0x3e8], R70 ;  /* 0x0003e84601007387 */ /* 0x0003e80000100a00 */
[----:B------:R-:W-:Y:S04]  /*2dab0*/  STL.64 [R1+0x3d0], R8 ;  /* 0x0003d00801007387 */ /* 0x000fe80000100a00 */
[----:B------:R3:W-:Y:S01]  /*2dac0*/  STL.64 [R1+0x3d8], R10 ;  /* 0x0003d80a01007387 */ /* 0x0007e20000100a00 */
[C---:B-1----:R-:W-:Y:S08]  /*2dad0*/  HMMA.1688.F32.TF32 R68, R4.reuse, R212, R128 ;  /* 0x000000d40444723c */ /* 0x042ff00000081080 */
[C---:B---3--:R-:W-:Y:S01]  /*2dae0*/  HMMA.1688.F32.TF32 R8, R4.reuse, R208, R124 ;  /* 0x000000d00408723c */ /* 0x048fe2000008107c */
[----:B------:R-:W-:Y:S04]  /*2daf0*/  STL.64 [R1+0x3c0], R40 ;  /* 0x0003c02801007387 */ /* 0x000fe80000100a00 */
[----:B------:R1:W-:Y:S03]  /*2db00*/  STL.64 [R1+0x3c8], R42 ;  /* 0x0003c82a01007387 */ /* 0x0003e60000100a00 */
[C---:B-1----:R-:W-:Y:S07]  /*2db10*/  HMMA.1688.F32.TF32 R40, R4.reuse, R204, R120 ;  /* 0x000000cc0428723c */ /* 0x042fee0000081078 */
[----:B------:R-:W-:Y:S04]  /*2db20*/  STL.64 [R1+0x3b0], R68 ;  /* 0x0003b04401007387 */ /* 0x000fe80000100a00 */
[----:B------:R1:W-:Y:S04]  /*2db30*/  STL.64 [R1+0x3b8], R70 ;  /* 0x0003b84601007387 */ /* 0x0003e80000100a00 */
[----:B------:R-:W-:Y:S04]  /*2db40*/  STL.64 [R1+0x3a0], R8 ;  /* 0x0003a00801007387 */ /* 0x000fe80000100a00 */
[----:B------:R3:W-:Y:S01]  /*2db50*/  STL.64 [R1+0x3a8], R10 ;  /* 0x0003a80a01007387 */ /* 0x0007e20000100a00 */
[C---:B-1----:R-:W-:Y:S08]  /*2db60*/  HMMA.1688.F32.TF32 R68, R4.reuse, R200, R116 ;  /* 0x000000c80444723c */ /* 0x042ff00000081074 */
[C---:B---3--:R-:W-:Y:S01]  /*2db70*/  HMMA.1688.F32.TF32 R8, R4.reuse, R196, R108 ;  /* 0x000000c40408723c */ /* 0x048fe2000008106c */
[----:B------:R-:W-:Y:S04]  /*2db80*/  STL.64 [R1+0x390], R40 ;  /* 0x0003902801007387 */ /* 0x000fe80000100a00 */
[----:B------:R-:W-:Y:S04]  /*2db90*/  STL.64 [R1+0x398], R42 ;  /* 0x0003982a01007387 */ /* 0x000fe80000100a00 */
[----:B------:R-:W-:Y:S04]  /*2dba0*/  LDS R40, [R2+0x8500] ;  /* 0x0085000002287984 */ /* 0x000fe80000000800 */
[----:B------:R-:W-:Y:S04]  /*2dbb0*/  LDS R42, [R2+0xa500] ;  /* 0x00a50000022a7984 */ /* 0x000fe80000000800 */
[----:B------:R-:W-:Y:S04]  /*2dbc0*/  LDS R41, [R3+0x8500] ;  /* 0x0085000003297984 */ /* 0x000fe80000000800 */
[----:B------:R-:W1:Y:S01]  /*2dbd0*/  LDS R43, [R3+0xa500] ;  /* 0x00a50000032b7984 */ /* 0x000e620000000800 */
[C---:B------:R-:W-:Y:S03]  /*2dbe0*/  HMMA.1688.F32.TF32 R100, R4.reuse, R192, R100 ;  /* 0x000000c00464723c */ /* 0x040fe60000081064 */
[----:B------:R-:W-:Y:S04]  /*2dbf0*/  STL.64 [R1+0x380], R68 ;  /* 0x0003804401007387 */ /* 0x000fe80000100a00 */
[----:B------:R3:W-:Y:S04]  /*2dc00*/  STL.64 [R1+0x388], R70 ;  /* 0x0003884601007387 */ /* 0x0007e80000100a00 */
[----:B------:R-:W-:Y:S04]  /*2dc10*/  STL.64 [R1+0x370], R8 ;  /* 0x0003700801007387 */ /* 0x000fe80000100a00 */
[----:B------:R4:W-:Y:S01]  /*2dc20*/  STL.64 [R1+0x378], R10 ;  /* 0x0003780a01007387 */ /* 0x0009e20000100a00 */
[C---:B---3--:R-:W-:Y:S08]  /*2dc30*/  HMMA.1688.F32.TF32 R68, R4.reuse, R188, R168 ;  /* 0x000000bc0444723c */ /* 0x048ff000000810a8 */
[C---:B----4-:R-:W-:Y:S08]  /*2dc40*/  HMMA.1688.F32.TF32 R8, R4.reuse, R184, R96 ;  /* 0x000000b80408723c */ /* 0x050ff00000081060 */
        /* <DEDUP_REMOVED lines=9> */
[----:B------:R-:W-:Y:S04]  /*2dce0*/  LDS R100, [R2+0x8580] ;  /* 0x0085800002647984 */ /* 0x000fe80000000800 */
[----:B------:R-:W-:Y:S01]  /*2dcf0*/  LDS R102, [R2+0xa580] ;  /* 0x00a5800002667984 */ /* 0x000fe20000000800 */
[C---:B-1----:R-:W-:Y:S03]  /*2dd00*/  HMMA.1688.F32.TF32 R4, R40.reuse, R232, R104 ;  /* 0x000000e82804723c */ /* 0x042fe60000081068 */
[----:B------:R-:W-:Y:S04]  /*2dd10*/  LDS R101, [R3+0x8580] ;  /* 0x0085800003657984 */ /* 0x000fe80000000800 */
[----:B------:R-:W1:Y:S01]  /*2dd20*/  LDS R103, [R3+0xa580] ;  /* 0x00a5800003677984 */ /* 0x000e620000000800 */
[C---:B------:R-:W-:Y:S08]  /*2dd30*/  HMMA.1688.F32.TF32 R68, R40.reuse, R228, R92 ;  /* 0x000000e42844723c */ /* 0x040ff0000008105c */
[C---:B------:R-:W-:Y:S07]  /*2dd40*/  HMMA.1688.F32.TF32 R8, R40.reuse, R176, R112 ;  /* 0x000000b02808723c */ /* 0x040fee0000081070 */
[----:B------:R-:W-:Y:S04]  /*2dd50*/  STL.64 [R1+0x330], R4 ;  /* 0x0003300401007387 */ /* 0x000fe80000100a00 */
[----:B------:R3:W-:Y:S02]  /*2dd60*/  STL.64 [R1+0x338], R6 ;  /* 0x0003380601007387 */ /* 0x0007e40000100a00 */
[C---:B---3--:R-:W-:Y:S02]  /*2dd70*/  HMMA.1688.F32.TF32 R4, R40.reuse, R172, R88 ;  /* 0x000000ac2804723c */ /* 0x048fe40000081058 */
[----:B------:R-:W-:Y:S04]  /*2dd80*/  STL.64 [R1+0x320], R68 ;  /* 0x0003204401007387 */ /* 0x000fe80000100a00 */
[----:B------:R3:W-:Y:S04]  /*2dd90*/  STL.64 [R1+0x328], R70 ;  /* 0x0003284601007387 */ /* 0x0007e80000100a00 */
[----:B------:R-:W-:Y:S04]  /*2dda0*/  STL.64 [R1+0x310], R8 ;  /* 0x0003100801007387 */ /* 0x000fe80000100a00 */
[----:B------:R2:W-:Y:S01]  /*2ddb0*/  STL.64 [R1+0x318], R10 ;  /* 0x0003180a01007387 */ /* 0x0005e20000100a00 */
[C---:B---3--:R-:W-:Y:S08]  /*2ddc0*/  HMMA.1688.F32.TF32 R68, R40.reuse, R224, R84 ;  /* 0x000000e02844723c */ /* 0x048ff00000081054 */
[----:B------:R-:W-:Y:S01]  /*2ddd0*/  STL.64 [R1+0x300], R4 ;  /* 0x0003000401007387 */ /* 0x000fe20000100a00 */
[C---:B--2---:R-:W-:Y:S03]  /*2dde0*/  HMMA.1688.F32.TF32 R8, R40.reuse, R220, R80 ;  /* 0x000000dc2808723c */ /* 0x044fe60000081050 */
[----:B------:R2:W-:Y:S05]  /*2ddf0*/  STL.64 [R1+0x308], R6 ;  /* 0x0003080601007387 */ /* 0x0005ea0000100a00 */
[----:B--2---:R-:W-:Y:S06]  /*2de00*/  HMMA.1688.F32.TF32 R4, R40, R216, R76 ;  /* 0x000000d82804723c */ /* 0x004fec000008104c */
[----:B------:R-:W-:Y:S04]  /*2de10*/  STL.64 [R1+0x2f0], R68 ;  /* 0x0002f04401007387 */ /* 0x000fe80000100a00 */
[----:B------:R-:W-:Y:S01]  /*2de20*/  STL.64 [R1+0x2f8], R70 ;  /* 0x0002f84601007387 */ /* 0x000fe20000100a00 */
[----:B------:R-:W-:-:S02]  /*2de30*/  IMAD.MOV.U32 R76, RZ, RZ, R36 ;  /* 0x000000ffff4c7224 */ /* 0x000fc400078e0024 */
[----:B------:R-:W-:Y:S01]  /*2de40*/  IMAD.MOV.U32 R77, RZ, RZ, R37 ;  /* 0x000000ffff4d7224 */ /* 0x000fe200078e0025 */
[----:B------:R-:W-:Y:S01]  /*2de50*/  MOV R79, R45 ;  /* 0x0000002d004f7202 */ /* 0x000fe20000000f00 */
[----:B------:R-:W-:-:S08]  /*2de60*/  IMAD.MOV.U32 R78, RZ, RZ, R44 ;  /* 0x000000ffff4e7224 */ /* 0x000fd000078e002c */
[----:B------:R-:W-:Y:S04]  /*2de70*/  STL.64 [R1+0x2c50], R6 ;  /* 0x002c500601007387 */ /* 0x000fe80000100a00 */
[----:B------:R-:W-:Y:S04]  /*2de80*/  STL.64 [R1+0x2e0], R8 ;  /* 0x0002e00801007387 */ /* 0x000fe80000100a00 */
[----:B------:R2:W-:Y:S04]  /*2de90*/  STL.64 [R1+0x2e8], R10 ;  /* 0x0002e80a01007387 */ /* 0x0005e80000100a00 */
[----:B------:R-:W-:Y:S04]  /*2dea0*/  STL.64 [R1+0x2c48], R4 ;  /* 0x002c480401007387 */ /* 0x000fe80000100a00 */
        /* <DEDUP_REMOVED lines=28> */
[----:B--2---:R-:W-:Y:S01]  /*2e070*/  HMMA.1688.F32.TF32 R8, R40, R212, R72 ;  /* 0x000000d42808723c */ /* 0x004fe20000081048 */
[----:B------:R-:W-:-:S02]  /*2e080*/  IMAD.MOV.U32 R82, RZ, RZ, R21 ;  /* 0x000000ffff527224 */ /* 0x000fc400078e0015 */
[----:B------:R-:W-:-:S04]  /*2e090*/  IMAD.MOV.U32 R83, RZ, RZ, R20 ;  /* 0x000000ffff537224 */ /* 0x000fc800078e0014 */
[----:B------:R-:W-:Y:S02]  /*2e0a0*/  IMAD.MOV.U32 R74, RZ, RZ, R13 ;  /* 0x000000ffff4a7224 */ /* 0x000fe400078e000d */
[----:B------:R-:W-:Y:S01]  /*2e0b0*/  IMAD.MOV.U32 R75, RZ, RZ, R12 ;  /* 0x000000ffff4b7224 */ /* 0x000fe200078e000c */
[----:B------:R-:W-:Y:S01]  /*2e0c0*/  MOV R73, R16 ;  /* 0x0000001000497202 */ /* 0x000fe20000000f00 */
[----:B------:R-:W-:Y:S02]  /*2e0d0*/  IMAD.MOV.U32 R72, RZ, RZ, R17 ;  /* 0x000000ffff487224 */ /* 0x000fe400078e0011 */
[----:B------:R-:W-:Y:S02]  /*2e0e0*/  IMAD.MOV.U32 R80, RZ, RZ, R25 ;  /* 0x000000ffff507224 */ /* 0x000fe400078e0019 */
[----:B------:R-:W-:Y:S01]  /*2e0f0*/  IMAD.MOV.U32 R81, RZ, RZ, R24 ;  /* 0x000000ffff517224 */ /* 0x000fe200078e0018 */
[----:B------:R-:W-:Y:S01]  /*2e100*/  MOV R86, R29 ;  /* 0x0000001d00567202 */ /* 0x000fe20000000f00 */
[----:B------:R-:W-:-:S02]  /*2e110*/  IMAD.MOV.U32 R84, RZ, RZ, R33 ;  /* 0x000000ffff547224 */ /* 0x000fc400078e0021 */
[----:B------:R-:W-:Y:S02]  /*2e120*/  IMAD.MOV.U32 R85, RZ, RZ, R32 ;  /* 0x000000ffff557224 */ /* 0x000fe400078e0020 */
[----:B------:R-:W-:Y:S02]  /*2e130*/  IMAD.MOV.U32 R87, RZ, RZ, R28 ;  /* 0x000000ffff577224 */ /* 0x000fe400078e001c */
[----:B------:R-:W-:Y:S04]  /*2e140*/  STL.64 [R1+0x2c60], R10 ;  /* 0x002c600a01007387 */ /* 0x000fe80000100a00 */
[----:B------:R-:W-:Y:S01]  /*2e150*/  STL.64 [R1+0x2c58], R8 ;  /* 0x002c580801007387 */ /* 0x000fe20000100a00 */
[----:B---3--:R-:W-:Y:S02]  /*2e160*/  IMAD.MOV.U32 R91, RZ, RZ, R36 ;  /* 0x000000ffff5b7224 */ /* 0x008fe400078e0024 */
[----:B----4-:R-:W-:-:S02]  /*2e170*/  IMAD.MOV.U32 R90, RZ, RZ, R37 ;  /* 0x000000ffff5a7224 */ /* 0x010fc400078e0025 */
[----:B------:R-:W-:Y:S02]  /*2e180*/  IMAD.MOV.U32 R89, RZ, RZ, R44 ;  /* 0x000000ffff597224 */ /* 0x000fe400078e002c */
[----:B------:R-:W-:-:S07]  /*2e190*/  IMAD.MOV.U32 R88, RZ, RZ, R45 ;  /* 0x000000ffff587224 */ /* 0x000fce00078e002d */
[C---:B------:R-:W-:Y:S08]  /*2e1a0*/  HMMA.1688.F32.TF32 R36, R40.reuse, R184, R88 ;  /* 0x000000b82824723c */ /* 0x040ff00000081058 */
[C---:B------:R-:W-:Y:S08]  /*2e1b0*/  HMMA.1688.F32.TF32 R32, R40.reuse, R188, R112 ;  /* 0x000000bc2820723c */ /* 0x040ff00000081070 */
[C---:B------:R-:W-:Y:S08]  /*2e1c0*/  HMMA.1688.F32.TF32 R16, R40.reuse, R204, R96 ;  /* 0x000000cc2810723c */ /* 0x040ff00000081060 */
[C---:B------:R-:W-:Y:S08]  /*2e1d0*/  HMMA.1688.F32.TF32 R12, R40.reuse, R208, R168 ;  /* 0x000000d0280c723c */ /* 0x040ff000000810a8 */
[C---:B------:R-:W-:Y:S08]  /*2e1e0*/  HMMA.1688.F32.TF32 R20, R40.reuse, R200, R240 ;  /* 0x000000c82814723c */ /* 0x040ff000000810f0 */
[----:B------:R-:W-:Y:S07]  /*2e1f0*/  HMMA.1688.F32.TF32 R24, R40, R196, R104 ;  /* 0x000000c42818723c */ /* 0x000fee0000081068 */
[----:B------:R-:W-:Y:S01]  /*2e200*/  STL.64 [R1+0x2c70], R14 ;  /* 0x002c700e01007387 */ /* 0x000fe20000100a00 */
[----:B-1----:R-:W-:Y:S08]  /*2e210*/  HMMA.1688.F32.TF32 R88, R100, R232, R80 ;  /* 0x000000e86458723c */ /* 0x002ff00000081050 */
[C---:B------:R-:W-:Y:S08]  /*2e220*/  HMMA.1688.F32.TF32 R28, R40.reuse, R192, R92 ;  /* 0x000000c0281c723c */ /* 0x040ff0000008105c */
[----:B------:R-:W-:Y:S01]  /*2e230*/  HMMA.1688.F32.TF32 R40, R40, R180, R84 ;  /* 0x000000b42828723c */ /* 0x000fe20000081054 */
[----:B------:R-:W-:Y:S07]  /*2e240*/  STL.64 [R1+0x2c68], R12 ;  /* 0x002c680c01007387 */ /* 0x000fee0000100a00 */
[C---:B------:R-:W-:Y:S01]  /*2e250*/  HMMA.1688.F32.TF32 R44, R100.reuse, R228, R76 ;  /* 0x000000e4642c723c */ /* 0x040fe2000008104c */
        /* <DEDUP_REMOVED lines=17> */
[----:B------:R-:W-:Y:S04]  /*2e370*/  STL.64 [R1+0x2cf8], R44 ;  /* 0x002cf82c01007387 */ /* 0x000fe80000100a00 */
        /* <DEDUP_REMOVED lines=24> */
[----:B------:R-:W-:Y:S03]  /*2e500*/  HMMA.1688.F32.TF32 R96, R100, R176, R72 ;  /* 0x000000b06460723c */ /* 0x000fe60000081048 */
[----:B------:R-:W3:Y:S04]  /*2e510*/  LDL.LU R84, [R1+0xc10] ;  /* 0x000c100001547983 */ /* 0x000ee80000300800 */
[----:B------:R-:W3:Y:S04]  /*2e520*/  LDL.LU R85, [R1+0xc14] ;  /* 0x000c140001557983 */ /* 0x000ee80000300800 */
[----:B------:R-:W3:Y:S04]  /*2e530*/  LDL.LU R86, [R1+0xc18] ;  /* 0x000c180001567983 */ /* 0x000ee80000300800 */
[----:B------:R-:W3:Y:S04]  /*2e540*/  LDL.LU R87, [R1+0xc1c] ;  /* 0x000c1c0001577983 */ /* 0x000ee80000300800 */
[----:B------:R-:W3:Y:S04]  /*2e550*/  LDL.LU R72, [R1+0xbf0] ;  /* 0x000bf00001487983 */ /* 0x000ee80000300800 */
[----:B------:R-:W3:Y:S01]  /*2e560*/  LDL.LU R73, [R1+0xbf4] ;  /* 0x000bf40001497983 */ /* 0x000ee20000300800 */
[----:B------:R-:W-:Y:S01]  /*2e570*/  MOV R78, R49 ;  /* 0x00000031004e7202 */ /* 0x000fe20000000f00 */
[----:B------:R-:W-:-:S02]  /*2e580*/  IMAD.MOV.U32 R79, RZ, RZ, R48 ;  /* 0x000000ffff4f7224 */ /* 0x000fc400078e0030 */
[----:B------:R-:W-:Y:S02]  /*2e590*/  IMAD.MOV.U32 R74, RZ, RZ, R65 ;  /* 0x000000ffff4a7224 */ /* 0x000fe400078e0041 */
[----:B------:R-:W-:Y:S02]  /*2e5a0*/  IMAD.MOV.U32 R75, RZ, RZ, R64 ;  /* 0x000000ffff4b7224 */ /* 0x000fe400078e0040 */
[----:B------:R-:W-:Y:S02]  /*2e5b0*/  IMAD.MOV.U32 R76, RZ, RZ, R61 ;  /* 0x000000ffff4c7224 */ /* 0x000fe400078e003d */
[----:B------:R-:W-:Y:S01]  /*2e5c0*/  IMAD.MOV.U32 R77, RZ, RZ, R60 ;  /* 0x000000ffff4d7224 */ /* 0x000fe200078e003c */
[----:B------:R-:W-:Y:S06]  /*2e5d0*/  STL.64 [R1+0x2d10], R98 ;  /* 0x002d106201007387 */ /* 0x000fec0000100a00 */
[C---:B------:R-:W-:Y:S01]  /*2e5e0*/  HMMA.1688.F32.TF32 R76, R100.reuse, R196, R76 ;  /* 0x000000c4644c723c */ /* 0x040fe2000008104c */
[----:B------:R-:W-:Y:S07]  /*2e5f0*/  STL.64 [R1+0x2d08], R96 ;  /* 0x002d086001007387 */ /* 0x000fee0000100a00 */
[C---:B----4-:R-:W-:Y:S08]  /*2e600*/  HMMA.1688.F32.TF32 R64, R100.reuse, R208, R112 ;  /* 0x000000d06440723c */ /* 0x050ff00000081070 */
[----:B--2---:R-:W-:Y:S07]  /*2e610*/  HMMA.1688.F32.TF32 R48, R100, R172, R80 ;  /* 0x000000ac6430723c */ /* 0x004fee0000081050 */
[----:B------:R-:W-:-:S02]  /*2e620*/  IMAD.MOV.U32 R82, RZ, RZ, R53 ;  /* 0x000000ffff527224 */ /* 0x000fc400078e0035 */
[----:B------:R-:W-:Y:S02]  /*2e630*/  IMAD.MOV.U32 R83, RZ, RZ, R52 ;  /* 0x000000ffff537224 */ /* 0x000fe400078e0034 */
[----:B------:R-:W-:Y:S02]  /*2e640*/  IMAD.MOV.U32 R80, RZ, RZ, R57 ;  /* 0x000000ffff507224 */ /* 0x000fe400078e0039 */
[----:B------:R-:W-:Y:S01]  /*2e650*/  IMAD.MOV.U32 R81, RZ, RZ, R56 ;  /* 0x000000ffff517224 */ /* 0x000fe200078e0038 */
[C---:B---3--:R-:W-:Y:S08]  /*2e660*/  HMMA.1688.F32.TF32 R104, R100.reuse, R224, R104 ;  /* 0x000000e06468723c */ /* 0x048ff00000081068 */
[C---:B------:R-:W-:Y:S08]  /*2e670*/  HMMA.1688.F32.TF32 R52, R100.reuse, R220, R168 ;  /* 0x000000dc6434723c */ /* 0x040ff000000810a8 */
[C---:B------:R-:W-:Y:S01]  /*2e680*/  HMMA.1688.F32.TF32 R56, R100.reuse, R216, R240 ;  /* 0x000000d86438723c */ /* 0x040fe200000810f0 */
[----:B------:R-:W-:Y:S07]  /*2e690*/  STL.64 [R1+0x2d20], R50 ;  /* 0x002d203201007387 */ /* 0x000fee0000100a00 */
[C---:B------:R-:W-:Y:S01]  /*2e6a0*/  HMMA.1688.F32.TF32 R60, R100.reuse, R212, R92 ;  /* 0x000000d4643c723c */ /* 0x040fe2000008105c */
[----:B------:R-:W-:Y:S07]  /*2e6b0*/  STL.64 [R1+0x2d18], R48 ;  /* 0x002d183001007387 */ /* 0x000fee0000100a00 */
        /* <DEDUP_REMOVED lines=86> */
[C---:B------:R-:W-:Y:S03]  /*2ec20*/  HMMA.1688.F32.TF32 R80, R100.reuse, R192, R80 ;  /* 0x000000c06450723c */ /* 0x040fe60000081050 */
[----:B------:R-:W4:Y:S04]  /*2ec30*/  LDL.LU R240, [R1+0x1100] ;  /* 0x0011000001f07983 */ /* 0x000f280000300800 */
[----:B------:R-:W4:Y:S04]  /*2ec40*/  LDL.LU R241, [R1+0x1104] ;  /* 0x0011040001f17983 */ /* 0x000f280000300800 */
[----:B------:R-:W4:Y:S04]  /*2ec50*/  LDL.LU R242, [R1+0x1108] ;  /* 0x0011080001f27983 */ /* 0x000f280000300800 */
[----:B------:R-:W4:Y:S08]  /*2ec60*/  LDL.LU R243, [R1+0x110c] ;  /* 0x00110c0001f37983 */ /* 0x000f300000300800 */
[----:B------:R-:W-:Y:S04]  /*2ec70*/  STL.64 [R1+0x2db0], R82 ;  /* 0x002db05201007387 */ /* 0x000fe80000100a00 */
[----:B------:R-:W-:Y:S01]  /*2ec80*/  STL.64 [R1+0x2da8], R80 ;  /* 0x002da85001007387 */ /* 0x000fe20000100a00 */
[C---:B--2---:R-:W-:Y:S08]  /*2ec90*/  HMMA.1688.F32.TF32 R84, R100.reuse, R184, R84 ;  /* 0x000000b86454723c */ /* 0x044ff00000081054 */
[-C--:B---3--:R-:W-:Y:S11]  /*2eca0*/  HMMA.1688.F32.TF32 R92, R100, R188.reuse, R92 ;  /* 0x000000bc645c723c */ /* 0x088ff6000008105c */
[----:B------:R-:W-:Y:S11]  /*2ecb0*/  @!UPT UIADD3 URZ, URZ, URZ, URZ ;  /* 0x0000003f3f3ff290 */ /* 0x000ff6000fffe03f */
[----:B------:R-:W-:Y:S01]  /*2ecc0*/  @!UPT UIADD3 URZ, URZ, URZ, URZ ;  /* 0x0000003f3f3ff290 */ /* 0x000fe2000fffe03f */
[----:B------:R-:W-:Y:S04]  /*2ecd0*/  STL.64 [R1+0x2dc0], R94 ;  /* 0x002dc05e01007387 */ /* 0x000fe80000100a00 */
[----:B------:R-:W-:Y:S04]  /*2ece0*/  STL.64 [R1+0x2db8], R92 ;  /* 0x002db85c01007387 */ /* 0x000fe80000100a00 */
[----:B------:R-:W-:Y:S04]  /*2ecf0*/  STL.64 [R1+0x2dd0], R86 ;  /* 0x002dd05601007387 */ /* 0x000fe80000100a00 */
[----:B------:R-:W-:Y:S01]  /*2ed00*/  STL.64 [R1+0x2dc8], R84 ;  /* 0x002dc85401007387 */ /* 0x000fe20000100a00 */
[----:B----4-:R-:W-:Y:S11]  /*2ed10*/  HMMA.1688.F32.TF32 R140, R148, R188, R140 ;  /* 0x000000bc948c723c */ /* 0x010ff6000008108c */
[----:B------:R-:W-:Y:S11]  /*2ed20*/  @!UPT UIADD3 URZ, URZ, URZ, URZ ;  /* 0x0000003f3f3ff290 */ /* 0x000ff6000fffe03f */
[----:B------:R-:W-:Y:S01]  /*2ed30*/  @!UPT UIADD3 URZ, URZ, URZ, URZ ;  /* 0x0000003f3f3ff290 */ /* 0x000fe2000fffe03f */
[----:B------:R-:W-:Y:S04]  /*2ed40*/  STL [R1+0x2bb8], R140 ;  /* 0x002bb88c01007387 */ /* 0x000fe80000100800 */
[----:B------:R-:W-:Y:S04]  /*2ed50*/  STL [R1+0x2bb4], R141 ;  /* 0x002bb48d01007387 */ /* 0x000fe80000100800 */
[----:B------:R-:W-:Y:S04]  /*2ed60*/  STL [R1+0x2bb0], R142 ;  /* 0x002bb08e01007387 */ /* 0x000fe80000100800 */
[----:B------:R-:W-:Y:S04]  /*2ed70*/  STL [R1+0x2bac], R143 ;  /* 0x002bac8f01007387 */ /* 0x000fe80000100800 */
[----:B-1----:R-:W2:Y:S04]  /*2ed80*/  LDL.LU R16, [R1+0xb30] ;  /* 0x000b300001107983 */ /* 0x002ea80000300800 */
        /* <DEDUP_REMOVED lines=19> */
[----:B------:R-:W4:Y:S04]  /*2eec0*/  LDL.LU R32, [R1+0xab0] ;  /* 0x000ab00001207983 */ /* 0x000f280000300800 */
[----:B------:R-:W4:Y:S04]  /*2eed0*/  LDL.LU R33, [R1+0xab4] ;  /* 0x000ab40001217983 */ /* 0x000f280000300800 */
[----:B------:R-:W4:Y:S04]  /*2eee0*/  LDL.LU R34, [R1+0xab8] ;  /* 0x000ab80001227983 */ /* 0x000f280000300800 */
[----:B------:R-:W4:Y:S01]  /*2eef0*/  LDL.LU R35, [R1+0xabc] ;  /* 0x000abc0001237983 */ /* 0x000f220000300800 */
[----:B------:R-:W-:Y:S03]  /*2ef00*/  HMMA.1688.F32.TF32 R100, R100, R180, R236 ;  /* 0x000000b46464723c */ /* 0x000fe600000810ec */
[----:B------:R-:W-:Y:S04]  /*2ef10*/  LDS R236, [R2+0x8680] ;  /* 0x0086800002ec7984 */ /* 0x000fe80000000800 */
[----:B------:R-:W-:Y:S04]  /*2ef20*/  LDS R238, [R2+0xa680] ;  /* 0x00a6800002ee7984 */ /* 0x000fe80000000800 */
[----:B------:R-:W-:Y:S04]  /*2ef30*/  LDS R237, [R3+0x8680] ;  /* 0x0086800003ed7984 */ /* 0x000fe80000000800 */
[----:B------:R-:W2:Y:S01]  /*2ef40*/  LDS R239, [R3+0xa680] ;  /* 0x00a6800003ef7984 */ /* 0x000ea20000000800 */
[C---:B------:R-:W-:Y:S08]  /*2ef50*/  HMMA.1688.F32.TF32 R164, R148.reuse, R228, R160 ;  /* 0x000000e494a4723c */ /* 0x040ff000000810a0 */
[C---:B------:R-:W-:Y:S08]  /*2ef60*/  HMMA.1688.F32.TF32 R160, R148.reuse, R224, R144 ;  /* 0x000000e094a0723c */ /* 0x040ff00000081090 */
[C---:B------:R-:W-:Y:S01]  /*2ef70*/  HMMA.1688.F32.TF32 R144, R148.reuse, R184, R240 ;  /* 0x000000b89490723c */ /* 0x040fe200000810f0 */
        /* <DEDUP_REMOVED lines=16> */
[----:B------:R-:W-:Y:S05]  /*2f080*/  STL [R1+0x2bc8], R144 ;  /* 0x002bc89001007387 */ /* 0x000fea0000100800 */
[C---:B------:R-:W-:Y:S01]  /*2f090*/  HMMA.1688.F32.TF32 R112, R148.reuse, R216, R112 ;  /* 0x000000d89470723c */ /* 0x040fe20000081070 */
[----:B------:R-:W-:Y:S07]  /*2f0a0*/  STL [R1+0x2bc4], R145 ;  /* 0x002bc49101007387 */ /* 0x000fee0000100800 */
[C---:B------:R-:W-:Y:S01]  /*2f0b0*/  HMMA.1688.F32.TF32 R116, R148.reuse, R212, R116 ;  /* 0x000000d49474723c */ /* 0x040fe20000081074 */
[----:B------:R-:W-:Y:S07]  /*2f0c0*/  STL [R1+0x2bc0], R146 ;  /* 0x002bc09201007387 */ /* 0x000fee0000100800 */
[C---:B------:R-:W-:Y:S01]  /*2f0d0*/  HMMA.1688.F32.TF32 R120, R148.reuse, R208, R120 ;  /* 0x000000d09478723c */ /* 0x040fe20000081078 */
[----:B------:R-:W-:Y:S07]  /*2f0e0*/  STL [R1+0x2bbc], R147 ;  /* 0x002bbc9301007387 */ /* 0x000fee0000100800 */
[C---:B------:R-:W-:Y:S08]  /*2f0f0*/  HMMA.1688.F32.TF32 R124, R148.reuse, R204, R124 ;  /* 0x000000cc947c723c */ /* 0x040ff0000008107c */
[C---:B------:R-:W-:Y:S08]  /*2f100*/  HMMA.1688.F32.TF32 R128, R148.reuse, R200, R128 ;  /* 0x000000c89480723c */ /* 0x040ff00000081080 */
[C---:B------:R-:W-:Y:S08]  /*2f110*/  HMMA.1688.F32.TF32 R132, R148.reuse, R196, R132 ;  /* 0x000000c49484723c */ /* 0x040ff00000081084 */
[C---:B------:R-:W-:Y:S08]  /*2f120*/  HMMA.1688.F32.TF32 R136, R148.reuse, R192, R136 ;  /* 0x000000c09488723c */ /* 0x040ff00000081088 */
[----:B---3--:R-:W-:Y:S01]  /*2f130*/  HMMA.1688.F32.TF32 R148, R148, R180, R8 ;  /* 0x000000b49494723c */ /* 0x008fe20000081008 */
        /* <DEDUP_REMOVED lines=11> */
[C---:B------:R-:W-:Y:S01]  /*2f1f0*/  HMMA.1688.F32.TF32 R28, R236.reuse, R172, R4 ;  /* 0x000000acec1c723c */ /* 0x040fe20000081004 */
[----:B------:R-:W-:Y:S04]  /*2f200*/  STL [R1+0x2bd4], R148 ;  /* 0x002bd49401007387 */ /* 0x000fe80000100800 */
[----:B------:R-:W-:Y:S04]  /*2f210*/  STL [R1+0x2bd0], R149 ;  /* 0x002bd09501007387 */ /* 0x000fe80000100800 */
[----:B------:R-:W-:Y:S04]  /*2f220*/  STL [R1+0x2bcc], R150 ;  /* 0x002bcc9601007387 */ /* 0x000fe80000100800 */
[----:B------:R-:W-:Y:S04]  /*2f230*/  STL [R1+0x2ba8], R151 ;  /* 0x002ba89701007387 */ /* 0x000fe80000100800 */
[----:B------:R-:W-:Y:S04]  /*2f240*/  STL.64 [R1+0xa70], R40 ;  /* 0x000a702801007387 */ /* 0x000fe80000100a00 */
[----:B------:R-:W-:Y:S04]  /*2f250*/  STL.64 [R1+0xa78], R42 ;  /* 0x000a782a01007387 */ /* 0x000fe80000100a00 */
[----:B------:R-:W-:Y:S04]  /*2f260*/  STL.64 [R1+0xab0], R36 ;  /* 0x000ab02401007387 */ /* 0x000fe80000100a00 */
[----:B------:R-:W-:Y:S04]  /*2f270*/  STL.64 [R1+0xab8], R38 ;  /* 0x000ab82601007387 */ /* 0x000fe80000100a00 */
[----:B------:R-:W2:Y:S04]  /*2f280*/  LDL.LU R4, [R1+0xb60] ;  /* 0x000b600001047983 */ /* 0x000ea80000300800 */
[----:B------:R-:W-:Y:S04]  /*2f290*/  STL.64 [R1+0xad0], R32 ;  /* 0x000ad02001007387 */ /* 0x000fe80000100a00 */
[----:B------:R-:W-:Y:S04]  /*2f2a0*/  STL.64 [R1+0xad8], R34 ;  /* 0x000ad82201007387 */ /* 0x000fe80000100a00 */
[----:B------:R-:W-:Y:S04]  /*2f2b0*/  STL.64 [R1+0xaf0], R28 ;  /* 0x000af01c01007387 */ /* 0x000fe80000100a00 */
[----:B------:R1:W-:Y:S04]  /*2f2c0*/  STL.64 [R1+0xaf8], R30 ;  /* 0x000af81e01007387 */ /* 0x0003e80000100a00 */
[----:B------:R-:W2:Y:S04]  /*2f2d0*/  LDL.LU R5, [R1+0xb64] ;  /* 0x000b640001057983 */ /* 0x000ea80000300800 */
[----:B------:R-:W2:Y:S04]  /*2f2e0*/  LDL.LU R6, [R1+0xb68] ;  /* 0x000b680001067983 */ /* 0x000ea80000300800 */
[----:B------:R-:W2:Y:S01]  /*2f2f0*/  LDL.LU R7, [R1+0xb6c] ;  /* 0x000b6c0001077983 */ /* 0x000ea20000300800 */
[C---:B------:R-:W-:Y:S08]  /*2f300*/  HMMA.1688.F32.TF32 R16, R236.reuse, R212, R16 ;  /* 0x000000d4ec10723c */ /* 0x040ff00000081010 */
[C---:B-1----:R-:W-:Y:S01]  /*2f310*/  HMMA.1688.F32.TF32 R28, R236.reuse, R224, R240 ;  /* 0x000000e0ec1c723c */ /* 0x042fe200000810f0 */
[----:B------:R-:W4:Y:S07]  /*2f320*/  LDL.LU R240, [R1+0xb70] ;  /* 0x000b700001f07983 */ /* 0x000f2e0000300800 */
[C---:B------:R-:W-:Y:S08]  /*2f330*/  HMMA.1688.F32.TF32 R24, R236.reuse, R220, R24 ;  /* 0x000000dcec18723c */ /* 0x040ff00000081018 */
[----:B------:R-:W-:Y:S01]  /*2f340*/  HMMA.1688.F32.TF32 R20, R236, R216, R20 ;  /* 0x000000d8ec14723c */ /* 0x000fe20000081014 */
[----:B------:R-:W-:Y:S01]  /*2f350*/  IMAD.MOV.U32 R148, RZ, RZ, R16 ;  /* 0x000000ffff947224 */ /* 0x000fe200078e0010 */
[----:B------:R-:W-:Y:S01]  /*2f360*/  MOV R149, R17 ;  /* 0x0000001100957202 */ /* 0x000fe20000000f00 */
[----:B------:R-:W-:-:S02]  /*2f370*/  IMAD.MOV.U32 R150, RZ, RZ, R18 ;  /* 0x000000ffff967224 */ /* 0x000fc400078e0012 */
[----:B------:R-:W-:Y:S02]  /*2f380*/  IMAD.MOV.U32 R144, RZ, RZ, R19 ;  /* 0x000000ffff907224 */ /* 0x000fe400078e0013 */
[----:B------:R-:W-:Y:S04]  /*2f390*/  STL.64 [R1+0xb00], R28 ;  /* 0x000b001c01007387 */ /* 0x000fe80000100a00 */
[----:B------:R-:W-:Y:S04]  /*2f3a0*/  STL.64 [R1+0xb08], R30 ;  /* 0x000b081e01007387 */ /* 0x000fe80000100a00 */
[----:B------:R-:W4:Y:S04]  /*2f3b0*/  LDL.LU R241, [R1+0xb74] ;  /* 0x000b740001f17983 */ /* 0x000f280000300800 */
[----:B------:R-:W4:Y:S04]  /*2f3c0*/  LDL.LU R242, [R1+0xb78] ;  /* 0x000b780001f27983 */ /* 0x000f280000300800 */
[----:B------:R-:W4:Y:S04]  /*2f3d0*/  LDL.LU R243, [R1+0xb7c] ;  /* 0x000b7c0001f37983 */ /* 0x000f280000300800 */
[----:B------:R-:W-:Y:S04]  /*2f3e0*/  STL.64 [R1+0xb10], R24 ;  /* 0x000b101801007387 */ /* 0x000fe80000100a00 */
[----:B------:R-:W-:Y:S04]  /*2f3f0*/  STL.64 [R1+0xb18], R26 ;  /* 0x000b181a01007387 */ /* 0x000fe80000100a00 */
[----:B------:R-:W-:Y:S04]  /*2f400*/  STL.64 [R1+0xb20], R20 ;  /* 0x000b201401007387 */ /* 0x000fe80000100a00 */
[----:B------:R-:W-:Y:S04]  /*2f410*/  STL.64 [R1+0xb28], R22 ;  /* 0x000b281601007387 */ /* 0x000fe80000100a00 */
[----:B------:R1:W-:Y:S04]  /*2f420*/  STL [R1+0x2be4], R144 ;  /* 0x002be49001007387 */ /* 0x0003e80000100800 */
[----:B------:R1:W-:Y:S04]  /*2f430*/  STL [R1+0x2be0], R150 ;  /* 0x002be09601007387 */ /* 0x0003e80000100800 */
[----:B------:R1:W-:Y:S04]  /*2f440*/  STL [R1+0x2bdc], R149 ;  /* 0x002bdc9501007387 */ /* 0x0003e80000100800 */
[----:B------:R1:W-:Y:S01]  /*2f450*/  STL [R1+0x2bd8], R148 ;  /* 0x002bd89401007387 */ /* 0x0003e20000100800 */
[C---:B---3--:R-:W-:Y:S03]  /*2f460*/  HMMA.1688.F32.TF32 R16, R236.reuse, R208, R8 ;  /* 0x000000d0ec10723c */ /* 0x048fe60000081008 */
[----:B------:R-:W3:Y:S05]  /*2f470*/  LDL.LU R8, [R1+0x10f0] ;  /* 0x0010f00001087983 */ /* 0x000eea0000300800 */
[----:B------:R-:W-:Y:S11]  /*2f480*/  HMMA.1688.F32.TF32 R12, R236, R204, R12 ;  /* 0x000000ccec0c723c */ /* 0x000ff6000008100c */
[----:B------:R-:W-:Y:S04]  /*2f490*/  @!UPT UIADD3 URZ, URZ, URZ, URZ ;  /* 0x0000003f3f3ff290 */ /* 0x000fe8000fffe03f */
[----:B------:R1:W-:Y:S04]  /*2f4a0*/  STL.64 [R1+0xb40], R16 ;  /* 0x000b401001007387 */ /* 0x0003e80000100a00 */
[----:B------:R-:W-:Y:S04]  /*2f4b0*/  STL.64 [R1+0xb48], R18 ;  /* 0x000b481201007387 */ /* 0x000fe80000100a00 */
[----:B------:R-:W3:Y:S04]  /*2f4c0*/  LDL.LU R9, [R1+0x10f4] ;  /* 0x0010f40001097983 */ /* 0x000ee80000300800 */
[----:B------:R-:W3:Y:S04]  /*2f4d0*/  LDL.LU R10, [R1+0x10f8] ;  /* 0x0010f800010a7983 */ /* 0x000ee80000300800 */
[----:B------:R-:W3:Y:S01]  /*2f4e0*/  LDL.LU R11, [R1+0x10fc] ;  /* 0x0010fc00010b7983 */ /* 0x000ee20000300800 */
[----:B-1----:R-:W-:-:S02]  /*2f4f0*/  IMAD.MOV.U32 R144, RZ, RZ, R12 ;  /* 0x000000ffff907224 */ /* 0x002fc400078e000c */
[----:B------:R-:W-:Y:S02]  /*2f500*/  IMAD.MOV.U32 R150, RZ, RZ, R13 ;  /* 0x000000ffff967224 */ /* 0x000fe400078e000d */
[----:B------:R-:W-:Y:S02]  /*2f510*/  IMAD.MOV.U32 R149, RZ, RZ, R14 ;  /* 0x000000ffff957224 */ /* 0x000fe400078e000e */
[----:B------:R-:W-:-:S05]  /*2f520*/  IMAD.MOV.U32 R148, RZ, RZ, R15 ;  /* 0x000000ffff947224 */ /* 0x000fca00078e000f */
[----:B------:R-:W-:Y:S04]  /*2f530*/  STL [R1+0x2bf4], R148 ;  /* 0x002bf49401007387 */ /* 0x000fe80000100800 */
[----:B------:R-:W-:Y:S04]  /*2f540*/  STL [R1+0x2bf0], R149 ;  /* 0x002bf09501007387 */ /* 0x000fe80000100800 */
[----:B------:R-:W-:Y:S04]  /*2f550*/  STL [R1+0x2bec], R144 ;  /* 0x002bec9001007387 */ /* 0x000fe80000100800 */
[----:B------:R-:W-:Y:S01]  /*2f560*/  STL [R1+0x2be8], R150 ;  /* 0x002be89601007387 */ /* 0x000fe20000100800 */
[C---:B--2---:R-:W-:Y:S03]  /*2f570*/  HMMA.1688.F32.TF32 R12, R236.reuse, R200, R4 ;  /* 0x000000c8ec0c723c */ /* 0x044fe60000081004 */
[----:B------:R-:W2:Y:S11]  /*2f580*/  LDL.LU R4, [R1+0x10e0] ;  /* 0x0010e00001047983 */ /* 0x000eb60000300800 */
[----:B------:R-:W-:Y:S09]  /*2f590*/  @!UPT UIADD3 URZ, URZ, URZ, URZ ;  /* 0x0000003f3f3ff290 */ /* 0x000ff2000fffe03f */
[----:B------:R-:W-:Y:S04]  /*2f5a0*/  STL.64 [R1+0xb60], R12 ;  /* 0x000b600c01007387 */ /* 0x000fe80000100a00 */
[----:B------:R4:W-:Y:S04]  /*2f5b0*/  STL.64 [R1+0xb68], R14 ;  /* 0x000b680e01007387 */ /* 0x0009e80000100a00 */
[----:B------:R-:W2:Y:S04]  /*2f5c0*/  LDL.LU R5, [R1+0x10e4] ;  /* 0x0010e40001057983 */ /* 0x000ea80000300800 */
[----:B------:R-:W2:Y:S04]  /*2f5d0*/  LDL.LU R6, [R1+0x10e8] ;  /* 0x0010e80001067983 */ /* 0x000ea80000300800 */
[----:B------:R-:W2:Y:S04]  /*2f5e0*/  LDL.LU R7, [R1+0x10ec] ;  /* 0x0010ec0001077983 */ /* 0x000ea80000300800 */
[----:B------:R-:W2:Y:S04]  /*2f5f0*/  LDL.LU R16, [R1+0x10d0] ;  /* 0x0010d00001107983 */ /* 0x000ea80000300800 */
[----:B------:R-:W2:Y:S01]  /*2f600*/  LDL.LU R17, [R1+0x10d4] ;  /* 0x0010d40001117983 */ /* 0x000ea20000300800 */
[----:B----4-:R-:W-:Y:S03]  /*2f610*/  HMMA.1688.F32.TF32 R12, R236, R196, R240 ;  /* 0x000000c4ec0c723c */ /* 0x010fe600000810f0 */
[----:B------:R-:W4:Y:S04]  /*2f620*/  LDL.LU R18, [R1+0x10d8] ;  /* 0x0010d80001127983 */ /* 0x000f280000300800 */
[----:B------:R-:W4:Y:S04]  /*2f630*/  LDL.LU R19, [R1+0x10dc] ;  /* 0x0010dc0001137983 */ /* 0x000f280000300800 */
[----:B------:R-:W-:Y:S04]  /*2f640*/  LDS R240, [R2+0x8700] ;  /* 0x0087000002f07984 */ /* 0x000fe80000000800 */
[----:B------:R-:W-:Y:S04]  /*2f650*/  LDS R242, [R2+0xa700] ;  /* 0x00a7000002f27984 */ /* 0x000fe80000000800 */
[----:B------:R-:W-:Y:S04]  /*2f660*/  LDS R241, [R3+0x8700] ;  /* 0x0087000003f17984 */ /* 0x000fe80000000800 */
[----:B------:R-:W1:Y:S01]  /*2f670*/  LDS R243, [R3+0xa700] ;  /* 0x00a7000003f37984 */ /* 0x000e620000000800 */
[----:B------:R-:W-:-:S02]  /*2f680*/  IMAD.MOV.U32 R140, RZ, RZ, R15 ;  /* 0x000000ffff8c7224 */ /* 0x000fc400078e000f */
[----:B------:R-:W-:Y:S01]  /*2f690*/  IMAD.MOV.U32 R147, RZ, RZ, R14 ;  /* 0x000000ffff937224 */ /* 0x000fe200078e000e */
[----:B------:R-:W-:Y:S01]  /*2f6a0*/  MOV R145, R12 ;  /* 0x0000000c00917202 */ /* 0x000fe20000000f00 */
[----:B------:R-:W-:Y:S01]  /*2f6b0*/  IMAD.MOV.U32 R146, RZ, RZ, R13 ;  /* 0x000000ffff927224 */ /* 0x000fe200078e000d */
[----:B------:R1:W-:Y:S04]  /*2f6c0*/  STL [R1+0x2c04], R140 ;  /* 0x002c048c01007387 */ /* 0x0003e80000100800 */
[----:B------:R1:W-:Y:S04]  /*2f6d0*/  STL [R1+0x2c00], R147 ;  /* 0x002c009301007387 */ /* 0x0003e80000100800 */
[----:B------:R1:W-:Y:S04]  /*2f6e0*/  STL [R1+0x2bfc], R146 ;  /* 0x002bfc9201007387 */ /* 0x0003e80000100800 */
[----:B------:R1:W-:Y:S04]  /*2f6f0*/  STL [R1+0x2bf8], R145 ;  /* 0x002bf89101007387 */ /* 0x0003e80000100800 */
[----:B------:R-:W4:Y:S04]  /*2f700*/  LDL.LU R12, [R1+0xbc0] ;  /* 0x000bc000010c7983 */ /* 0x000f280000300800 */
[----:B------:R-:W4:Y:S04]  /*2f710*/  LDL.LU R13, [R1+0xbc4] ;  /* 0x000bc400010d7983 */ /* 0x000f280000300800 */
[----:B------:R-:W4:Y:S04]  /*2f720*/  LDL.LU R14, [R1+0xbc8] ;  /* 0x000bc800010e7983 */ /* 0x000f280000300800 */
[----:B------:R-:W4:Y:S01]  /*2f730*/  LDL.LU R15, [R1+0xbcc] ;  /* 0x000bcc00010f7983 */ /* 0x000f220000300800 */
[C---:B---3--:R-:W-:Y:S11]  /*2f740*/  HMMA.1688.F32.TF32 R8, R236.reuse, R192, R8 ;  /* 0x000000c0ec08723c */ /* 0x048ff60000081008 */
[----:B------:R-:W-:Y:S11]  /*2f750*/  @!UPT UIADD3 URZ, URZ, URZ, URZ ;  /* 0x0000003f3f3ff290 */ /* 0x000ff6000fffe03f */
[----:B------:R-:W-:Y:S02]  /*2f760*/  @!UPT UIADD3 URZ, URZ, URZ, URZ ;  /* 0x0000003f3f3ff290 */ /* 0x000fe4000fffe03f */
[----:B------:R-:W-:Y:S01]  /*2f770*/  MOV R150, R11 ;  /* 0x0000000b00967202 */ /* 0x000fe20000000f00 */
[----:B------:R-:W-:Y:S02]  /*2f780*/  IMAD.MOV.U32 R144, RZ, RZ, R10 ;  /* 0x000000ffff907224 */ /* 0x000fe400078e000a */
[----:B------:R-:W-:Y:S02]  /*2f790*/  IMAD.MOV.U32 R148, RZ, RZ, R8 ;  /* 0x000000ffff947224 */ /* 0x000fe400078e0008 */
[----:B------:R-:W-:Y:S01]  /*2f7a0*/  IMAD.MOV.U32 R149, RZ, RZ, R9 ;  /* 0x000000ffff957224 */ /* 0x000fe200078e0009 */
[----:B------:R-:W-:Y:S04]  /*2f7b0*/  STL [R1+0x2c14], R150 ;  /* 0x002c149601007387 */ /* 0x000fe80000100800 */
[----:B------:R-:W-:Y:S04]  /*2f7c0*/  STL [R1+0x2c10], R144 ;  /* 0x002c109001007387 */ /* 0x000fe80000100800 */
[----:B------:R-:W-:Y:S04]  /*2f7d0*/  STL [R1+0x2c0c], R148 ;  /* 0x002c0c9401007387 */ /* 0x000fe80000100800 */
[----:B------:R2:W-:Y:S04]  /*2f7e0*/  STL [R1+0x2c08], R149 ;  /* 0x002c089501007387 */ /* 0x0005e80000100800 */
[----:B------:R-:W3:Y:S04]  /*2f7f0*/  LDL.LU R8, [R1+0x10c0] ;  /* 0x0010c00001087983 */ /* 0x000ee80000300800 */
[----:B------:R-:W3:Y:S04]  /*2f800*/  LDL.LU R9, [R1+0x10c4] ;  /* 0x0010c40001097983 */ /* 0x000ee80000300800 */
[----:B------:R-:W3:Y:S04]  /*2f810*/  LDL.LU R10, [R1+0x10c8] ;  /* 0x0010c800010a7983 */ /* 0x000ee80000300800 */
[----:B------:R-:W3:Y:S01]  /*2f820*/  LDL.LU R11, [R1+0x10cc] ;  /* 0x0010cc00010b7983 */ /* 0x000ee20000300800 */
[C---:B--2---:R-:W-:Y:S11]  /*2f830*/  HMMA.1688.F32.TF32 R4, R236.reuse, R188, R4 ;  /* 0x000000bcec04723c */ /* 0x044ff60000081004 */
[----:B------:R-:W-:Y:S11]  /*2f840*/  @!UPT UIADD3 URZ, URZ, URZ, URZ ;  /* 0x0000003f3f3ff290 */ /* 0x000ff6000fffe03f */
[----:B------:R-:W-:Y:S02]  /*2f850*/  @!UPT UIADD3 URZ, URZ, URZ, URZ ;  /* 0x0000003f3f3ff290 */ /* 0x000fe4000fffe03f */
[----:B-1----:R-:W-:Y:S02]  /*2f860*/  IMAD.MOV.U32 R140, RZ, RZ, R4 ;  /* 0x000000ffff8c7224 */ /* 0x002fe400078e0004 */
[----:B------:R-:W-:Y:S01]  /*2f870*/  IMAD.MOV.U32 R147, RZ, RZ, R5 ;  /* 0x000000ffff937224 */ /* 0x000fe200078e0005 */
[----:B------:R-:W2:Y:S01]  /*2f880*/  LDL.LU R4, [R1+0x10b0] ;  /* 0x0010b00001047983 */ /* 0x000ea20000300800 */
[----:B------:R-:W-:Y:S02]  /*2f890*/  IMAD.MOV.U32 R146, RZ, RZ, R6 ;  /* 0x000000ffff927224 */ /* 0x000fe400078e0006 */
[----:B------:R-:W-:Y:S01]  /*2f8a0*/  IMAD.MOV.U32 R145, RZ, RZ, R7 ;  /* 0x000000ffff917224 */ /* 0x000fe200078e0007 */
[----:B------:R-:W2:Y:S04]  /*2f8b0*/  LDL.LU R5, [R1+0x10b4] ;  /* 0x0010b40001057983 */ /* 0x000ea80000300800 */
[----:B------:R-:W2:Y:S04]  /*2f8c0*/  LDL.LU R6, [R1+0x10b8] ;  /* 0x0010b80001067983 */ /* 0x000ea80000300800 */
[----:B------:R-:W2:Y:S01]  /*2f8d0*/  LDL.LU R7, [R1+0x10bc] ;  /* 0x0010bc0001077983 */ /* 0x000ea20000300800 */
[C---:B----4-:R-:W-:Y:S03]  /*2f8e0*/  HMMA.1688.F32.TF32 R16, R236.reuse, R184, R16 ;  /* 0x000000b8ec10723c */ /* 0x050fe60000081010 */
[----:B------:R1:W-:Y:S05]  /*2f8f0*/  STL [R1+0x2c24], R145 ;  /* 0x002c249101007387 */ /* 0x0003ea0000100800 */
[----:B------:R-:W-:Y:S11]  /*2f900*/  HMMA.1688.F32.TF32 R12, R236, R180, R12 ;  /* 0x000000b4ec0c723c */ /* 0x000ff6000008100c */
[----:B------:R-:W-:Y:S05]  /*2f910*/  @!UPT UIADD3 URZ, URZ, URZ, URZ ;  /* 0x0000003f3f3ff290 */ /* 0x000fea000fffe03f */
[----:B------:R-:W-:Y:S01]  /*2f920*/  IMAD.MOV.U32 R149, RZ, RZ, R19 ;  /* 0x000000ffff957224 */ /* 0x000fe200078e0013 */
[----:B------:R-:W-:Y:S01]  /*2f930*/  MOV R148, R18 ;  /* 0x0000001200947202 */ /* 0x000fe20000000f00 */
[----:B------:R4:W-:Y:S01]  /*2f940*/  STL [R1+0x2c20], R146 ;  /* 0x002c209201007387 */ /* 0x0009e20000100800 */
[----:B------:R-:W-:Y:S02]  /*2f950*/  IMAD.MOV.U32 R150, RZ, RZ, R16 ;  /* 0x000000ffff967224 */ /* 0x000fe400078e0010 */
[----:B------:R-:W-:Y:S01]  /*2f960*/  IMAD.MOV.U32 R144, RZ, RZ, R17 ;  /* 0x000000ffff907224 */ /* 0x000fe200078e0011 */
[----:B------:R1:W-:Y:S04]  /*2f970*/  STL [R1+0x2c1c], R140 ;  /* 0x002c1c8c01007387 */ /* 0x0003e80000100800 */
[----:B------:R1:W-:Y:S04]  /*2f980*/  STL [R1+0x2c18], R147 ;  /* 0x002c189301007387 */ /* 0x0003e80000100800 */
[----:B------:R1:W-:Y:S04]  /*2f990*/  STL [R1+0x2c34], R149 ;  /* 0x002c349501007387 */ /* 0x0003e80000100800 */
[----:B------:R1:W-:Y:S04]  /*2f9a0*/  STL [R1+0x2c30], R148 ;  /* 0x002c309401007387 */ /* 0x0003e80000100800 */
[----:B------:R-:W-:Y:S01]  /*2f9b0*/  LDS R236, [R2+0x8780] ;  /* 0x0087800002ec7984 */ /* 0x000fe20000000800 */
[----:B------:R-:W-:-:S02]  /*2f9c0*/  IMAD.MOV.U32 R151, RZ, RZ, R15 ;  /* 0x000000ffff977224 */ /* 0x000fc400078e000f */
[----:B------:R-:W-:Y:S01]  /*2f9d0*/  IMAD.MOV.U32 R143, RZ, RZ, R14 ;  /* 0x000000ffff8f7224 */ /* 0x000fe200078e000e */
[----:B------:R1:W-:Y:S01]  /*2f9e0*/  STL [R1+0x2c2c], R150 ;  /* 0x002c2c9601007387 */ /* 0x0003e20000100800 */
[----:B------:R-:W-:Y:S02]  /*2f9f0*/  IMAD.MOV.U32 R142, RZ, RZ, R13 ;  /* 0x000000ffff8e7224 */ /* 0x000fe400078e000d */
[----:B------:R-:W-:Y:S01]  /*2fa00*/  IMAD.MOV.U32 R141, RZ, RZ, R12 ;  /* 0x000000ffff8d7224 */ /* 0x000fe200078e000c */
[----:B------:R1:W-:Y:S04]  /*2fa10*/  STL [R1+0x2c28], R144 ;  /* 0x002c289001007387 */ /* 0x0003e80000100800 */
[----:B------:R1:W-:Y:S04]  /*2fa20*/  STL [R1+0x2c44], R151 ;  /* 0x002c449701007387 */ /* 0x0003e80000100800 */
[----:B------:R1:W-:Y:S04]  /*2fa30*/  STL [R1+0x2c40], R143 ;  /* 0x002c408f01007387 */ /* 0x0003e80000100800 */
[----:B------:R1:W-:Y:S04]  /*2fa40*/  STL [R1+0x2c3c], R142 ;  /* 0x002c3c8e01007387 */ /* 0x0003e80000100800 */
[----:B------:R1:W-:Y:S04]  /*2fa50*/  STL [R1+0x2c38], R141 ;  /* 0x002c388d01007387 */ /* 0x0003e80000100800 */
[----:B------:R-:W2:Y:S04]  /*2fa60*/  LDL.LU R20, [R1+0xc70] ;  /* 0x000c700001147983 */ /* 0x000ea80000300800 */
[----:B------:R-:W2:Y:S04]  /*2fa70*/  LDL.LU R21, [R1+0xc74] ;  /* 0x000c740001157983 */ /* 0x000ea80000300800 */
[----:B------:R-:W2:Y:S04]  /*2fa80*/  LDL.LU R22, [R1+0xc78] ;  /* 0x000c780001167983 */ /* 0x000ea80000300800 */
[----:B------:R-:W2:Y:S04]  /*2fa90*/  LDL.LU R23, [R1+0xc7c] ;  /* 0x000c7c0001177983 */ /* 0x000ea80000300800 */
[----:B------:R-:W-:Y:S04]  /*2faa0*/  LDS R238, [R2+0xa780] ;  /* 0x00a7800002ee7984 */ /* 0x000fe80000000800 */
[----:B------:R-:W-:Y:S04]  /*2fab0*/  LDS R237, [R3+0x8780] ;  /* 0x0087800003ed7984 */ /* 0x000fe80000000800 */
[----:B------:R-:W1:Y:S01]  /*2fac0*/  LDS R239, [R3+0xa780] ;  /* 0x00a7800003ef7984 */ /* 0x000e620000000800 */
[C---:B---3--:R-:W-:Y:S11]  /*2fad0*/  HMMA.1688.F32.TF32 R8, R240.reuse, R232, R8 ;  /* 0x000000e8f008723c */ /* 0x048ff60000081008 */
[----:B------:R-:W-:Y:S11]  /*2fae0*/  @!UPT UIADD3 URZ, URZ, URZ, URZ ;  /* 0x0000003f3f3ff290 */ /* 0x000ff6000fffe03f */
[----:B------:R-:W-:Y:S02]  /*2faf0*/  @!UPT UIADD3 URZ, URZ, URZ, URZ ;  /* 0x0000003f3f3ff290 */ /* 0x000fe4000fffe03f */
[----:B-1----:R-:W-:Y:S01]  /*2fb00*/  IMAD.MOV.U32 R145, RZ, RZ, R8 ;  /* 0x000000ffff917224 */ /* 0x002fe200078e0008 */
[----:B----4-:R-:W-:Y:S01]  /*2fb10*/  MOV R146, R9 ;  /* 0x0000000900927202 */ /* 0x010fe20000000f00 */
[----:B------:R-:W3:Y:S01]  /*2fb20*/  LDL.LU R8, [R1+0xff0] ;  /* 0x000ff00001087983 */ /* 0x000ee20000300800 */
[----:B------:R-:W-:Y:S02]  /*2fb30*/  IMAD.MOV.U32 R140, RZ, RZ, R10 ;  /* 0x000000ffff8c7224 */ /* 0x000fe400078e000a */
[----:B------:R-:W-:Y:S01]  /*2fb40*/  IMAD.MOV.U32 R147, RZ, RZ, R11 ;  /* 0x000000ffff937224 */ /* 0x000fe200078e000b */
[----:B------:R-:W3:Y:S04]  /*2fb50*/  LDL.LU R9, [R1+0xff4] ;  /* 0x000ff40001097983 */ /* 0x000ee80000300800 */
[----:B------:R-:W3:Y:S04]  /*2fb60*/  LDL.LU R10, [R1+0xff8] ;  /* 0x000ff800010a7983 */ /* 0x000ee80000300800 */
[----:B------:R-:W3:Y:S04]  /*2fb70*/  LDL.LU R11, [R1+0xffc] ;  /* 0x000ffc00010b7983 */ /* 0x000ee80000300800 */
[----:B------:R-:W4:Y:S04]  /*2fb80*/  LDL.LU R32, [R1+0x1010] ;  /* 0x0010100001207983 */ /* 0x000f280000300800 */
[----:B------:R-:W4:Y:S04]  /*2fb90*/  LDL.LU R33, [R1+0x1014] ;  /* 0x0010140001217983 */ /* 0x000f280000300800 */
[----:B------:R-:W4:Y:S04]  /*2fba0*/  LDL.LU R34, [R1+0x1018] ;  /* 0x0010180001227983 */ /* 0x000f280000300800 */
[----:B------:R-:W4:Y:S01]  /*2fbb0*/  LDL.LU R35, [R1+0x101c] ;  /* 0x00101c0001237983 */ /* 0x000f220000300800 */
[C---:B--2---:R-:W-:Y:S11]  /*2fbc0*/  HMMA.1688.F32.TF32 R4, R240.reuse, R228, R4 ;  /* 0x000000e4f004723c */ /* 0x044ff60000081004 */
[----:B------:R-:W-:Y:S11]  /*2fbd0*/  @!UPT UIADD3 URZ, URZ, URZ, URZ ;  /* 0x0000003f3f3ff290 */ /* 0x000ff6000fffe03f */
[----:B------:R-:W-:Y:S02]  /*2fbe0*/  @!UPT UIADD3 URZ, URZ, URZ, URZ ;  /* 0x0000003f3f3ff290 */ /* 0x000fe4000fffe03f */
[----:B------:R-:W-:Y:S02]  /*2fbf0*/  IMAD.MOV.U32 R149, RZ, RZ, R4 ;  /* 0x000000ffff957224 */ /* 0x000fe400078e0004 */
[----:B------:R-:W-:Y:S01]  /*2fc00*/  IMAD.MOV.U32 R148, RZ, RZ, R5 ;  /* 0x000000ffff947224 */ /* 0x000fe200078e0005 */
[----:B------:R-:W2:Y:S01]  /*2fc10*/  LDL.LU R4, [R1+0x1030] ;  /* 0x0010300001047983 */ /* 0x000ea20000300800 */
[----:B------:R-:W-:Y:S02]  /*2fc20*/  IMAD.MOV.U32 R150, RZ, RZ, R6 ;  /* 0x000000ffff967224 */ /* 0x000fe400078e0006 */
[----:B------:R-:W-:Y:S01]  /*2fc30*/  IMAD.MOV.U32 R144, RZ, RZ, R7 ;  /* 0x000000ffff907224 */ /* 0x000fe200078e0007 */
        /* <DEDUP_REMOVED lines=47> */
[C---:B--2---:R-:W-:Y:S11]  /*2ff30*/  HMMA.1688.F32.TF32 R52, R240.reuse, R176, R104 ;  /* 0x000000b0f034723c */ /* 0x044ff60000081068 */
[----:B------:R-:W-:Y:S11]  /*2ff40*/  @!UPT UIADD3 URZ, URZ, URZ, URZ ;  /* 0x0000003f3f3ff290 */ /* 0x000ff6000fffe03f */
[----:B------:R-:W-:Y:S02]  /*2ff50*/  @!UPT UIADD3 URZ, URZ, URZ, URZ ;  /* 0x0000003f3f3ff290 */ /* 0x000fe4000fffe03f */
[----:B------:R-:W-:Y:S01]  /*2ff60*/  MOV R151, R52 ;  /* 0x0000003400977202 */ /* 0x000fe20000000f00 */
[----:B------:R-:W-:Y:S02]  /*2ff70*/  IMAD.MOV.U32 R143, RZ, RZ, R53 ;  /* 0x000000ffff8f7224 */ /* 0x000fe400078e0035 */
[----:B------:R-:W-:Y:S02]  /*2ff80*/  IMAD.MOV.U32 R142, RZ, RZ, R54 ;  /* 0x000000ffff8e7224 */ /* 0x000fe400078e0036 */
[----:B------:R-:W-:Y:S02]  /*2ff90*/  IMAD.MOV.U32 R141, RZ, RZ, R55 ;  /* 0x000000ffff8d7224 */ /* 0x000fe400078e0037 */
[C---:B---3--:R-:W-:Y:S08]  /*2ffa0*/  HMMA.1688.F32.TF32 R52, R240.reuse, R172, R48 ;  /* 0x000000acf034723c */ /* 0x048ff00000081030 */
[C---:B----4-:R-:W-:Y:S01]  /*2ffb0*/  HMMA.1688.F32.TF32 R48, R240.reuse, R224, R16 ;  /* 0x000000e0f030723c */ /* 0x050fe20000081010 */
[----:B------:R-:W2:Y:S07]  /*2ffc0*/  LDL.LU R16, [R1+0xc50] ;  /* 0x000c500001107983 */ /* 0x000eae0000300800 */
[C---:B------:R-:W-:Y:S07]  /*2ffd0*/  HMMA.1688.F32.TF32 R56, R240.reuse, R220, R96 ;  /* 0x000000dcf038723c */ /* 0x040fee0000081060 */
[----:B------:R-:W-:Y:S04]  /*2ffe0*/  STL.64 [R1+0xc60], R52 ;  /* 0x000c603401007387 */ /* 0x000fe80000100a00 */
[----:B------:R1:W-:Y:S04]  /*2fff0*/  STL.64 [R1+0xc68], R54 ;  /* 0x000c683601007387 */ /* 0x0003e80000100a00 */
[----:B------:R-:W-:Y:S04]  /*30000*/  STL.64 [R1+0xc80], R48 ;  /* 0x000c803001007387 */ /* 0x000fe80000100a00 */
[----:B------:R3:W-:Y:S01]  /*30010*/  STL.64 [R1+0xc88], R50 ;  /* 0x000c883201007387 */ /* 0x0007e20000100a00 */
[C---:B-1----:R-:W-:Y:S03]  /*30020*/  HMMA.1688.F32.TF32 R52, R240.reuse, R216, R44 ;  /* 0x000000d8f034723c */ /* 0x042fe6000008102c */
[----:B------:R-:W2:Y:S04]  /*30030*/  LDL.LU R17, [R1+0xc54] ;  /* 0x000c540001117983 */ /* 0x000ea80000300800 */
[----:B------:R-:W2:Y:S01]  /*30040*/  LDL.LU R18, [R1+0xc58] ;  /* 0x000c580001127983 */ /* 0x000ea20000300800 */
[C---:B---3--:R-:W-:Y:S03]  /*30050*/  HMMA.1688.F32.TF32 R48, R240.reuse, R212, R88 ;  /* 0x000000d4f030723c */ /* 0x048fe60000081058 */
[----:B------:R-:W2:Y:S05]  /*30060*/  LDL.LU R19, [R1+0xc5c] ;  /* 0x000c5c0001137983 */ /* 0x000eaa0000300800 */
        /* <DEDUP_REMOVED lines=8> */
[----:B------:R-:W3:Y:S04]  /*300f0*/  LDL.LU R4, [R1+0xc40] ;  /* 0x000c400001047983 */ /* 0x000ee80000300800 */
[----:B------:R-:W-:Y:S04]  /*30100*/  STL.64 [R1+0xcd0], R44 ;  /* 0x000cd02c01007387 */ /* 0x000fe80000100a00 */
[----:B------:R-:W-:Y:S04]  /*30110*/  STL.64 [R1+0xcd8], R46 ;  /* 0x000cd82e01007387 */ /* 0x000fe80000100a00 */
[----:B------:R-:W-:Y:S04]  /*30120*/  STL.64 [R1+0xce0], R40 ;  /* 0x000ce02801007387 */ /* 0x000fe80000100a00 */
[----:B------:R1:W-:Y:S04]  /*30130*/  STL.64 [R1+0xce8], R42 ;  /* 0x000ce82a01007387 */ /* 0x0003e80000100a00 */
[----:B------:R-:W3:Y:S04]  /*30140*/  LDL.LU R5, [R1+0xc44] ;  /* 0x000c440001057983 */ /* 0x000ee80000300800 */
[----:B------:R-:W3:Y:S04]  /*30150*/  LDL.LU R6, [R1+0xc48] ;  /* 0x000c480001067983 */ /* 0x000ee80000300800 */
[----:B------:R-:W3:Y:S01]  /*30160*/  LDL.LU R7, [R1+0xc4c] ;  /* 0x000c4c0001077983 */ /* 0x000ee20000300800 */
[C---:B-1----:R-:W-:Y:S08]  /*30170*/  HMMA.1688.F32.TF32 R40, R240.reuse, R200, R36 ;  /* 0x000000c8f028723c */ /* 0x042ff00000081024 */
[C---:B------:R-:W-:Y:S08]  /*30180*/  HMMA.1688.F32.TF32 R36, R240.reuse, R196, R32 ;  /* 0x000000c4f024723c */ /* 0x040ff00000081020 */
[C---:B------:R-:W-:Y:S08]  /*30190*/  HMMA.1688.F32.TF32 R32, R240.reuse, R192, R12 ;  /* 0x000000c0f020723c */ /* 0x040ff0000008100c */
[C---:B------:R-:W-:Y:S08]  /*301a0*/  HMMA.1688.F32.TF32 R8, R240.reuse, R188, R8 ;  /* 0x000000bcf008723c */ /* 0x040ff00000081008 */
[C---:B------:R-:W-:Y:S01]  /*301b0*/  HMMA.1688.F32.TF32 R28, R240.reuse, R184, R28 ;  /* 0x000000b8f01c723c */ /* 0x040fe2000008101c */
[----:B------:R-:W-:Y:S07]  /*301c0*/  STL.64 [R1+0xcf0], R40 ;  /* 0x000cf02801007387 */ /* 0x000fee0000100a00 */
[----:B------:R-:W-:Y:S01]  /*301d0*/  HMMA.1688.F32.TF32 R24, R240, R180, R24 ;  /* 0x000000b4f018723c */ /* 0x000fe20000081018 */
[----:B------:R-:W-:Y:S07]  /*301e0*/  STL.64 [R1+0xcf8], R42 ;  /* 0x000cf82a01007387 */ /* 0x000fee0000100a00 */
[----:B------:R-:W-:Y:S01]  /*301f0*/  HMMA.1688.F32.TF32 R20, R236, R232, R20 ;  /* 0x000000e8ec14723c */ /* 0x000fe20000081014 */
[----:B------:R-:W-:Y:S04]  /*30200*/  STL.64 [R1+0xd00], R36 ;  /* 0x000d002401007387 */ /* 0x000fe80000100a00 */
[----:B------:R-:W-:Y:S04]  /*30210*/  STL.64 [R1+0xd08], R38 ;  /* 0x000d082601007387 */ /* 0x000fe80000100a00 */
[----:B------:R-:W4:Y:S04]  /*30220*/  LDL.LU R12, [R1+0xc20] ;  /* 0x000c2000010c7983 */ /* 0x000f280000300800 */
[----:B------:R-:W-:Y:S04]  /*30230*/  STL.64 [R1+0xd10], R32 ;  /* 0x000d102001007387 */ /* 0x000fe80000100a00 */
[----:B------:R-:W-:Y:S04]  /*30240*/  STL.64 [R1+0xd18], R34 ;  /* 0x000d182201007387 */ /* 0x000fe80000100a00 */
[----:B------:R1:W-:Y:S04]  /*30250*/  STL.64 [R1+0xdb0], R8 ;  /* 0x000db00801007387 */ /* 0x0003e80000100a00 */
[----:B------:R1:W-:Y:S04]  /*30260*/  STL.64 [R1+0xdb8], R10 ;  /* 0x000db80a01007387 */ /* 0x0003e80000100a00 */
[----:B------:R-:W4:Y:S04]  /*30270*/  LDL.LU R13, [R1+0xc24] ;  /* 0x000c2400010d7983 */ /* 0x000f280000300800 */
[----:B------:R-:W4:Y:S04]  /*30280*/  LDL.LU R14, [R1+0xc28] ;  /* 0x000c2800010e7983 */ /* 0x000f280000300800 */
[----:B------:R-:W4:Y:S04]  /*30290*/  LDL.LU R15, [R1+0xc2c] ;  /* 0x000c2c00010f7983 */ /* 0x000f280000300800 */
[----:B-1----:R-:W4:Y:S04]  /*302a0*/  LDL.LU R8, [R1+0xc00] ;  /* 0x000c000001087983 */ /* 0x002f280000300800 */
[----:B------:R-:W4:Y:S04]  /*302b0*/  LDL.LU R9, [R1+0xc04] ;  /* 0x000c040001097983 */ /* 0x000f280000300800 */
[----:B------:R-:W4:Y:S01]  /*302c0*/  LDL.LU R10, [R1+0xc08] ;  /* 0x000c0800010a7983 */ /* 0x000f220000300800 */
[----:B------:R-:W-:-:S03]  /*302d0*/  IMAD.MOV.U32 R11, RZ, RZ, R252 ;  /* 0x000000ffff0b7224 */ /* 0x000fc600078e00fc */
[----:B------:R-:W-:Y:S01]  /*302e0*/  STL.64 [R1+0xdd0], R28 ;  /* 0x000dd01c01007387 */ /* 0x000fe20000100a00 */
[----:B------:R-:W-:-:S03]  /*302f0*/  IMAD.MOV.U32 R252, RZ, RZ, R21 ;  /* 0x000000fffffc7224 */ /* 0x000fc600078e0015 */
[----:B------:R-:W-:Y:S01]  /*30300*/  STL.64 [R1+0xdd8], R30 ;  /* 0x000dd81e01007387 */ /* 0x000fe20000100a00 */
[----:B------:R-:W-:Y:S01]  /*30310*/  IMAD.MOV.U32 R233, RZ, RZ, R22 ;  /* 0x000000ffffe97224 */ /* 0x000fe200078e0016 */
[----:B------:R-:W-:Y:S02]  /*30320*/  MOV R232, R23 ;  /* 0x0000001700e87202 */ /* 0x000fe40000000f00 */
[----:B------:R-:W-:Y:S04]  /*30330*/  STL.64 [R1+0xda0], R24 ;  /* 0x000da01801007387 */ /* 0x000fe80000100a00 */
[----:B------:R-:W-:Y:S04]  /*30340*/  STL.64 [R1+0xda8], R26 ;  /* 0x000da81a01007387 */ /* 0x000fe80000100a00 */
[----:B------:R2:W-:Y:S04]  /*30350*/  STL [R1+0xd90], R20 ;  /* 0x000d901401007387 */ /* 0x0005e80000100800 */
[----:B------:R1:W-:Y:S04]  /*30360*/  STL [R1+0x2b30], R232 ;  /* 0x002b30e801007387 */ /* 0x0003e80000100800 */
[----:B------:R1:W-:Y:S04]  /*30370*/  STL [R1+0x2b2c], R233 ;  /* 0x002b2ce901007387 */ /* 0x0003e80000100800 */
[----:B------:R1:W-:Y:S04]  /*30380*/  STL [R1+0x2b28], R252 ;  /* 0x002b28fc01007387 */ /* 0x0003e80000100800 */
[----:B------:R-:W-:Y:S04]  /*30390*/  LDS R240, [R2+0xc000] ;  /* 0x00c0000002f07984 */ /* 0x000fe80000000800 */
[----:B------:R-:W-:Y:S04]  /*303a0*/  LDS R242, [R2+0xe000] ;  /* 0x00e0000002f27984 */ /* 0x000fe80000000800 */
[----:B------:R-:W-:Y:S04]  /*303b0*/  LDS R241, [R3+0xc000] ;  /* 0x00c0000003f17984 */ /* 0x000fe80000000800 */
[----:B------:R-:W1:Y:S01]  /*303c0*/  LDS R243, [R3+0xe000] ;  /* 0x00e0000003f37984 */ /* 0x000e620000000800 */
[C---:B--2---:R-:W-:Y:S03]  /*303d0*/  HMMA.1688.F32.TF32 R20, R236.reuse, R228, R16 ;  /* 0x000000e4ec14723c */ /* 0x044fe60000081010 */
[----:B------:R-:W2:Y:S11]  /*303e0*/  LDL.LU R16, [R1+0xbe0] ;  /* 0x000be00001107983 */ /* 0x000eb60000300800 */
[----:B------:R-:W-:Y:S09]  /*303f0*/  @!UPT UIADD3 URZ, URZ, URZ, URZ ;  /* 0x0000003f3f3ff290 */ /* 0x000ff2000fffe03f */
[----:B------:R-:W-:Y:S04]  /*30400*/  STL.64 [R1+0xd80], R20 ;  /* 0x000d801401007387 */ /* 0x000fe80000100a00 */
[----:B------:R-:W-:Y:S04]  /*30410*/  STL.64 [R1+0xd88], R22 ;  /* 0x000d881601007387 */ /* 0x000fe80000100a00 */
[----:B------:R-:W2:Y:S04]  /*30420*/  LDL.LU R17, [R1+0xbe4] ;  /* 0x000be40001117983 */ /* 0x000ea80000300800 */
[----:B------:R-:W2:Y:S04]  /*30430*/  LDL.LU R18, [R1+0xbe8] ;  /* 0x000be80001127983 */ /* 0x000ea80000300800 */
[----:B------:R-:W2:Y:S01]  /*30440*/  LDL.LU R19, [R1+0xbec] ;  /* 0x000bec0001137983 */ /* 0x000ea20000300800 */
[C---:B---3--:R-:W-:Y:S11]  /*30450*/  HMMA.1688.F32.TF32 R4, R236.reuse, R176, R4 ;  /* 0x000000b0ec04723c */ /* 0x048ff60000081004 */
[----:B------:R-:W-:Y:S11]  /*30460*/  @!UPT UIADD3 URZ, URZ, URZ, URZ ;  /* 0x0000003f3f3ff290 */ /* 0x000ff6000fffe03f */
[----:B------:R-:W-:Y:S01]  /*30470*/  @!UPT UIADD3 URZ, URZ, URZ, URZ ;  /* 0x0000003f3f3ff290 */ /* 0x000fe2000fffe03f */
[----:B------:R3:W-:Y:S01]  /*30480*/  STL [R1+0xd70], R4 ;  /* 0x000d700401007387 */ /* 0x0007e20000100800 */
[----:B-1----:R-:W-:Y:S02]  /*30490*/  IMAD.MOV.U32 R232, RZ, RZ, R5 ;  /* 0x000000ffffe87224 */ /* 0x002fe400078e0005 */
[----:B------:R-:W-:Y:S02]  /*304a0*/  IMAD.MOV.U32 R233, RZ, RZ, R6 ;  /* 0x000000ffffe97224 */ /* 0x000fe400078e0006 */
[----:B------:R-:W-:Y:S01]  /*304b0*/  IMAD.MOV.U32 R252, RZ, RZ, R7 ;  /* 0x000000fffffc7224 */ /* 0x000fe200078e0007 */
[----:B---3--:R-:W3:Y:S04]  /*304c0*/  LDL.LU R4, [R1+0xba0] ;  /* 0x000ba00001047983 */ /* 0x008ee80000300800 */
[----:B------:R-:W3:Y:S04]  /*304d0*/  LDL.LU R5, [R1+0xba4] ;  /* 0x000ba40001057983 */ /* 0x000ee80000300800 */
[----:B------:R-:W3:Y:S04]  /*304e0*/  LDL.LU R6, [R1+0xba8] ;  /* 0x000ba80001067983 */ /* 0x000ee80000300800 */
[----:B------:R-:W3:Y:S04]  /*304f0*/  LDL.LU R7, [R1+0xbac] ;  /* 0x000bac0001077983 */ /* 0x000ee80000300800 */
[----:B------:R-:W-:Y:S04]  /*30500*/  STL [R1+0x2b3c], R252 ;  /* 0x002b3cfc01007387 */ /* 0x000fe80000100800 */
[----:B------:R-:W-:Y:S04]  /*30510*/  STL [R1+0x2b38], R233 ;  /* 0x002b38e901007387 */ /* 0x000fe80000100800 */
[----:B------:R-:W-:Y:S01]  /*30520*/  STL [R1+0x2b34], R232 ;  /* 0x002b34e801007387 */ /* 0x000fe20000100800 */
[C---:B----4-:R-:W-:Y:S08]  /*30530*/  HMMA.1688.F32.TF32 R12, R236.reuse, R172, R12 ;  /* 0x000000acec0c723c */ /* 0x050ff0000008100c */
[----:B------:R-:W-:Y:S11]  /*30540*/  HMMA.1688.F32.TF32 R8, R236, R224, R8 ;  /* 0x000000e0ec08723c */ /* 0x000ff60000081008 */
[----:B------:R-:W-:Y:S04]  /*30550*/  @!UPT UIADD3 URZ, URZ, URZ, URZ ;  /* 0x0000003f3f3ff290 */ /* 0x000fe8000fffe03f */
[----:B------:R1:W-:Y:S04]  /*30560*/  STL.64 [R1+0xd60], R12 ;  /* 0x000d600c01007387 */ /* 0x0003e80000100a00 */
[----:B------:R4:W-:Y:S04]  /*30570*/  STL.64 [R1+0xd68], R14 ;  /* 0x000d680e01007387 */ /* 0x0009e80000100a00 */
[----:B-1----:R-:W3:Y:S04]  /*30580*/  LDL.LU R12, [R1+0xb80] ;  /* 0x000b8000010c7983 */ /* 0x002ee80000300800 */
[----:B------:R-:W3:Y:S04]  /*30590*/  LDL.LU R13, [R1+0xb84] ;  /* 0x000b8400010d7983 */ /* 0x000ee80000300800 */
[----:B----4-:R-:W4:Y:S04]  /*305a0*/  LDL.LU R14, [R1+0xb88] ;  /* 0x000b8800010e7983 */ /* 0x010f280000300800 */
        /* <DEDUP_REMOVED lines=9> */
[----:B------:R-:W-:Y:S04]  /*30640*/  STL [R1+0x2b4c], R224 ;  /* 0x002b4ce001007387 */ /* 0x000fe80000100800 */
[----:B------:R-:W-:Y:S04]  /*30650*/  STL [R1+0x2b48], R225 ;  /* 0x002b48e101007387 */ /* 0x000fe80000100800 */
[----:B------:R1:W-:Y:S04]  /*30660*/  STL [R1+0x2b44], R228 ;  /* 0x002b44e401007387 */ /* 0x0003e80000100800 */
[----:B------:R1:W-:Y:S01]  /*30670*/  STL [R1+0x2b40], R229 ;  /* 0x002b40e501007387 */ /* 0x0003e20000100800 */
[C---:B--2---:R-:W-:Y:S11]  /*30680*/  HMMA.1688.F32.TF32 R16, R236.reuse, R220, R16 ;  /* 0x000000dcec10723c */ /* 0x044ff60000081010 */
[----:B------:R-:W-:Y:S11]  /*30690*/  @!UPT UIADD3 URZ, URZ, URZ, URZ ;  /* 0x0000003f3f3ff290 */ /* 0x000ff6000fffe03f */
[----:B------:R-:W-:Y:S02]  /*306a0*/  @!UPT UIADD3 URZ, URZ, URZ, URZ ;  /* 0x0000003f3f3ff290 */ /* 0x000fe4000fffe03f */
[----:B------:R-:W-:Y:S02]  /*306b0*/  IMAD.MOV.U32 R220, RZ, RZ, R19 ;  /* 0x000000ffffdc7224 */ /* 0x000fe400078e0013 */
[----:B------:R-:W-:Y:S02]  /*306c0*/  IMAD.MOV.U32 R221, RZ, RZ, R18 ;  /* 0x000000ffffdd7224 */ /* 0x000fe400078e0012 */
[----:B------:R-:W-:Y:S02]  /*306d0*/  IMAD.MOV.U32 R232, RZ, RZ, R17 ;  /* 0x000000ffffe87224 */ /* 0x000fe400078e0011 */
[----:B------:R-:W-:Y:S01]  /*306e0*/  IMAD.MOV.U32 R233, RZ, RZ, R16 ;  /* 0x000000ffffe97224 */ /* 0x000fe200078e0010 */
[----:B------:R-:W-:Y:S04]  /*306f0*/  STL [R1+0x2b5c], R220 ;  /* 0x002b5cdc01007387 */ /* 0x000fe80000100800 */
[----:B------:R-:W-:Y:S04]  /*30700*/  STL [R1+0x2b58], R221 ;  /* 0x002b58dd01007387 */ /* 0x000fe80000100800 */
[----:B------:R-:W-:Y:S04]  /*30710*/  STL [R1+0x2b54], R232 ;  /* 0x002b54e801007387 */ /* 0x000fe80000100800 */
[----:B------:R2:W-:Y:S01]  /*30720*/  STL [R1+0x2b50], R233 ;  /* 0x002b50e901007387 */ /* 0x0005e20000100800 */
[----:B---3--:R-:W-:Y:S11]  /*30730*/  HMMA.1688.F32.TF32 R4, R236, R216, R4 ;  /* 0x000000d8ec04723c */ /* 0x008ff60000081004 */
[----:B------:R-:W-:Y:S11]  /*30740*/  @!UPT UIADD3 URZ, URZ, URZ, URZ ;  /* 0x0000003f3f3ff290 */ /* 0x000ff6000fffe03f */
[----:B------:R-:W-:Y:S02]  /*30750*/  @!UPT UIADD3 URZ, URZ, URZ, URZ ;  /* 0x0000003f3f3ff290 */ /* 0x000fe4000fffe03f */
[----:B-1----:R-:W-:Y:S01]  /*30760*/  IMAD.MOV.U32 R228, RZ, RZ, R4 ;  /* 0x000000ffffe47224 */ /* 0x002fe200078e0004 */
[----:B------:R-:W-:Y:S01]  /*30770*/  MOV R252, R6 ;  /* 0x0000000600fc7202 */ /* 0x000fe20000000f00 */
[----:B------:R-:W-:Y:S01]  /*30780*/  IMAD.MOV.U32 R229, RZ, RZ, R5 ;  /* 0x000000ffffe57224 */ /* 0x000fe200078e0005 */
[----:B------:R-:W3:Y:S01]  /*30790*/  LDL.LU R4, [R1+0xac0] ;  /* 0x000ac00001047983 */ /* 0x000ee20000300800 */
[----:B------:R-:W-:-:S03]  /*307a0*/  IMAD.MOV.U32 R217, RZ, RZ, R7 ;  /* 0x000000ffffd97224 */ /* 0x000fc600078e0007 */
[----:B------:R-:W3:Y:S04]  /*307b0*/  LDL.LU R5, [R1+0xac4] ;  /* 0x000ac40001057983 */ /* 0x000ee80000300800 */
[----:B------:R-:W3:Y:S04]  /*307c0*/  LDL.LU R6, [R1+0xac8] ;  /* 0x000ac80001067983 */ /* 0x000ee80000300800 */
[----:B------:R-:W3:Y:S04]  /*307d0*/  LDL.LU R7, [R1+0xacc] ;  /* 0x000acc0001077983 */ /* 0x000ee80000300800 */
[----:B------:R-:W-:Y:S04]  /*307e0*/  STL [R1+0x2b6c], R217 ;  /* 0x002b6cd901007387 */ /* 0x000fe80000100800 */
[----:B------:R-:W-:Y:S04]  /*307f0*/  STL [R1+0x2b68], R252 ;  /* 0x002b68fc01007387 */ /* 0x000fe80000100800 */
[----:B------:R1:W-:Y:S04]  /*30800*/  STL [R1+0x2b64], R229 ;  /* 0x002b64e501007387 */ /* 0x0003e80000100800 */
[----:B------:R1:W-:Y:S01]  /*30810*/  STL [R1+0x2b60], R228 ;  /* 0x002b60e401007387 */ /* 0x0003e20000100800 */
[C---:B----4-:R-:W-:Y:S08]  /*30820*/  HMMA.1688.F32.TF32 R12, R236.reuse, R212, R12 ;  /* 0x000000d4ec0c723c */ /* 0x050ff0000008100c */
[----:B------:R-:W-:Y:S11]  /*30830*/  HMMA.1688.F32.TF32 R8, R236, R208, R8 ;  /* 0x000000d0ec08723c */ /* 0x000ff60000081008 */
[----:B------:R-:W-:Y:S05]  /*30840*/  @!UPT UIADD3 URZ, URZ, URZ, URZ ;  /* 0x0000003f3f3ff290 */ /* 0x000fea000fffe03f */
[----:B------:R-:W-:Y:S02]  /*30850*/  IMAD.MOV.U32 R225, RZ, RZ, R15 ;  /* 0x000000ffffe17224 */ /* 0x000fe400078e000f */
[----:B------:R-:W-:Y:S02]  /*30860*/  IMAD.MOV.U32 R224, RZ, RZ, R14 ;  /* 0x000000ffffe07224 */ /* 0x000fe400078e000e */
[----:B--2---:R-:W-:Y:S02]  /*30870*/  IMAD.MOV.U32 R233, RZ, RZ, R13 ;  /* 0x000000ffffe97224 */ /* 0x004fe400078e000d */
[----:B------:R-:W-:Y:S01]  /*30880*/  IMAD.MOV.U32 R232, RZ, RZ, R12 ;  /* 0x000000ffffe87224 */ /* 0x000fe200078e000c */
[----:B------:R-:W-:Y:S04]  /*30890*/  STL [R1+0x2b7c], R225 ;  /* 0x002b7ce101007387 */ /* 0x000fe80000100800 */
[----:B------:R-:W-:Y:S04]  /*308a0*/  STL [R1+0x2b78], R224 ;  /* 0x002b78e001007387 */ /* 0x000fe80000100800 */
[----:B------:R-:W-:Y:S04]  /*308b0*/  STL [R1+0x2b74], R233 ;  /* 0x002b74e901007387 */ /* 0x000fe80000100800 */
[----:B------:R2:W-:Y:S04]  /*308c0*/  STL [R1+0x2b70], R232 ;  /* 0x002b70e801007387 */ /* 0x0005e80000100800 */
[----:B------:R-:W4:Y:S04]  /*308d0*/  LDL.LU R24, [R1+0xaa0] ;  /* 0x000aa00001187983 */ /* 0x000f280000300800 */
[----:B------:R-:W4:Y:S04]  /*308e0*/  LDL.LU R25, [R1+0xaa4] ;  /* 0x000aa40001197983 */ /* 0x000f280000300800 */
[----:B------:R-:W4:Y:S04]  /*308f0*/  LDL.LU R26, [R1+0xaa8] ;  /* 0x000aa800011a7983 */ /* 0x000f280000300800 */
[----:B------:R-:W4:Y:S04]  /*30900*/  LDL.LU R27, [R1+0xaac] ;  /* 0x000aac00011b7983 */ /* 0x000f280000300800 */
[----:B------:R-:W2:Y:S04]  /*30910*/  LDL.LU R12, [R1+0xa60] ;  /* 0x000a6000010c7983 */ /* 0x000ea80000300800 */
[----:B------:R-:W2:Y:S04]  /*30920*/  LDL.LU R13, [R1+0xa64] ;  /* 0x000a6400010d7983 */ /* 0x000ea80000300800 */
[----:B------:R-:W2:Y:S04]  /*30930*/  LDL.LU R14, [R1+0xa68] ;  /* 0x000a6800010e7983 */ /* 0x000ea80000300800 */
[----:B------:R-:W2:Y:S01]  /*30940*/  LDL.LU R15, [R1+0xa6c] ;  /* 0x000a6c00010f7983 */ /* 0x000ea20000300800 */
[----:B------:R-:W-:-:S03]  /*30950*/  IMAD.MOV.U32 R209, RZ, RZ, R11 ;  /* 0x000000ffffd17224 */ /* 0x000fc600078e000b */
[----:B------:R-:W2:Y:S01]  /*30960*/  LDL.LU R20, [R1+0xa90] ;  /* 0x000a900001147983 */ /* 0x000ea20000300800 */
[----:B------:R-:W-:-:S03]  /*30970*/  IMAD.MOV.U32 R212, RZ, RZ, R10 ;  /* 0x000000ffffd47224 */ /* 0x000fc600078e000a */
[----:B------:R-:W2:Y:S01]  /*30980*/  LDL.LU R21, [R1+0xa94] ;  /* 0x000a940001157983 */ /* 0x000ea20000300800 */
[----:B------:R-:W-:-:S03]  /*30990*/  MOV R213, R9 ;  /* 0x0000000900d57202 */ /* 0x000fc60000000f00 */
[----:B------:R-:W2:Y:S01]  /*309a0*/  LDL.LU R22, [R1+0xa98] ;  /* 0x000a980001167983 */ /* 0x000ea20000300800 */
[----:B------:R-:W-:-:S03]  /*309b0*/  IMAD.MOV.U32 R216, RZ, RZ, R8 ;  /* 0x000000ffffd87224 */ /* 0x000fc600078e0008 */
[----:B------:R-:W2:Y:S04]  /*309c0*/  LDL.LU R23, [R1+0xa9c] ;  /* 0x000a9c0001177983 */ /* 0x000ea80000300800 */
[----:B------:R-:W2:Y:S04]  /*309d0*/  LDL.LU R16, [R1+0xa80] ;  /* 0x000a800001107983 */ /* 0x000ea80000300800 */
[----:B------:R-:W2:Y:S04]  /*309e0*/  LDL.LU R17, [R1+0xa84] ;  /* 0x000a840001117983 */ /* 0x000ea80000300800 */
[----:B------:R-:W2:Y:S04]  /*309f0*/  LDL.LU R18, [R1+0xa88] ;  /* 0x000a880001127983 */ /* 0x000ea80000300800 */
[----:B------:R-:W2:Y:S04]  /*30a00*/  LDL.LU R19, [R1+0xa8c] ;  /* 0x000a8c0001137983 */ /* 0x000ea80000300800 */
[----:B------:R-:W-:Y:S04]  /*30a10*/  STL [R1+0x2b8c], R209 ;  /* 0x002b8cd101007387 */ /* 0x000fe80000100800 */
[----:B------:R-:W-:Y:S04]  /*30a20*/  STL [R1+0x2b88], R212 ;  /* 0x002b88d401007387 */ /* 0x000fe80000100800 */
[----:B------:R-:W-:Y:S04]  /*30a30*/  STL [R1+0x2b84], R213 ;  /* 0x002b84d501007387 */ /* 0x000fe80000100800 */
[----:B------:R-:W-:Y:S04]  /*30a40*/  STL [R1+0x2b80], R216 ;  /* 0x002b80d801007387 */ /* 0x000fe80000100800 */
[----:B------:R-:W2:Y:S04]  /*30a50*/  LDL.LU R8, [R1+0xa50] ;  /* 0x000a500001087983 */ /* 0x000ea80000300800 */
[----:B------:R-:W2:Y:S04]  /*30a60*/  LDL.LU R9, [R1+0xa54] ;  /* 0x000a540001097983 */ /* 0x000ea80000300800 */
[----:B------:R-:W2:Y:S04]  /*30a70*/  LDL.LU R10, [R1+0xa58] ;  /* 0x000a5800010a7983 */ /* 0x000ea80000300800 */
[----:B------:R-:W2:Y:S01]  /*30a80*/  LDL.LU R11, [R1+0xa5c] ;  /* 0x000a5c00010b7983 */ /* 0x000ea20000300800 */
[----:B---3--:R-:W-:Y:S11]  /*30a90*/  HMMA.1688.F32.TF32 R4, R236, R204, R4 ;  /* 0x000000ccec04723c */ /* 0x008ff60000081004 */
[----:B------:R-:W-:Y:S11]  /*30aa0*/  @!UPT UIADD3 URZ, URZ, URZ, URZ ;  /* 0x0000003f3f3ff290 */ /* 0x000ff6000fffe03f */
[----:B------:R-:W-:Y:S02]  /*30ab0*/  @!UPT UIADD3 URZ, URZ, URZ, URZ ;  /* 0x0000003f3f3ff290 */ /* 0x000fe4000fffe03f */
[----:B-1----:R-:W-:Y:S02]  /*30ac0*/  IMAD.MOV.U32 R229, RZ, RZ, R4 ;  /* 0x000000ffffe57224 */ /* 0x002fe400078e0004 */
[----:B------:R-:W-:Y:S01]  /*30ad0*/  IMAD.MOV.U32 R228, RZ, RZ, R5 ;  /* 0x000000ffffe47224 */ /* 0x000fe200078e0005 */
[----:B------:R-:W3:Y:S01]  /*30ae0*/  LDL.LU R4, [R1+0x950] ;  /* 0x0009500001047983 */ /* 0x000ee20000300800 */
[----:B------:R-:W-:-:S03]  /*30af0*/  IMAD.MOV.U32 R220, RZ, RZ, R6 ;  /* 0x000000ffffdc7224 */ /* 0x000fc600078e0006 */
[----:B------:R-:W3:Y:S04]  /*30b00*/  LDL.LU R5, [R1+0x954] ;  /* 0x0009540001057983 */ /* 0x000ee80000300800 */
[----:B------:R-:W3:Y:S01]  /*30b10*/  LDL.LU R6, [R1+0x958] ;  /* 0x0009580001067983 */ /* 0x000ee20000300800 */
[----:B------:R-:W-:Y:S01]  /*30b20*/  IMAD.MOV.U32 R221, RZ, RZ, R7 ;  /* 0x000000ffffdd7224 */ /* 0x000fe200078e0007 */
[----:B------:R-:W-:-:S04]  /*30b30*/  MOV R7, R0 ;  /* 0x0000000000077202 */ /* 0x000fc80000000f00 */
[----:B------:R-:W-:Y:S04]  /*30b40*/  STL [R1+0x2b9c], R221 ;  /* 0x002b9cdd01007387 */ /* 0x000fe80000100800 */
[----:B------:R-:W-:Y:S04]  /*30b50*/  STL [R1+0x2b98], R220 ;  /* 0x002b98dc01007387 */ /* 0x000fe80000100800 */
[----:B------:R1:W-:Y:S04]  /*30b60*/  STL [R1+0x2b94], R228 ;  /* 0x002b94e401007387 */ /* 0x0003e80000100800 */
[----:B------:R1:W-:Y:S01]  /*30b70*/  STL [R1+0x2b90], R229 ;  /* 0x002b90e501007387 */ /* 0x0003e20000100800 */
[----:B----4-:R-:W-:Y:S11]  /*30b80*/  HMMA.1688.F32.TF32 R24, R236, R200, R24 ;  /* 0x000000c8ec18723c */ /* 0x010ff60000081018 */
[----:B------:R-:W-:Y:S11]  /*30b90*/  @!UPT UIADD3 URZ, URZ, URZ, URZ ;  /* 0x0000003f3f3ff290 */ /* 0x000ff6000fffe03f */
[----:B------:R-:W-:Y:S02]  /*30ba0*/  @!UPT UIADD3 URZ, URZ, URZ, URZ ;  /* 0x0000003f3f3ff290 */ /* 0x000fe4000fffe03f */
[----:B--2---:R-:W-:Y:S02]  /*30bb0*/  IMAD.MOV.U32 R232, RZ, RZ, R25 ;  /* 0x000000ffffe87224 */ /* 0x004fe400078e0019 */
[----:B------:R-:W-:-:S03]  /*30bc0*/  IMAD.MOV.U32 R233, RZ, RZ, R24 ;  /* 0x000000ffffe97224 */ /* 0x000fc600078e0018 */
[----:B------:R2:W-:Y:S01]  /*30bd0*/  STL [R1+0x2ba4], R232 ;  /* 0x002ba4e801007387 */ /* 0x0005e20000100800 */
[C---:B------:R-:W-:Y:S03]  /*30be0*/  HMMA.1688.F32.TF32 R20, R236.reuse, R196, R20 ;  /* 0x000000c4ec14723c */ /* 0x040fe60000081014 */
[----:B------:R4:W-:Y:S05]  /*30bf0*/  STL [R1+0x2ba0], R233 ;  /* 0x002ba0e901007387 */ /* 0x0009ea0000100800 */
[----:B---3--:R-:W-:Y:S11]  /*30c00*/  HMMA.1688.F32.TF32 R4, R236, R180, R4 ;  /* 0x000000b4ec04723c */ /* 0x008ff60000081004 */
[----:B------:R-:W-:Y:S11]  /*30c10*/  @!UPT UIADD3 URZ, URZ, URZ, URZ ;  /* 0x0000003f3f3ff290 */ /* 0x000ff6000fffe03f */
[----:B------:R-:W-:Y:S02]  /*30c20*/  @!UPT UIADD3 URZ, URZ, URZ, URZ ;  /* 0x0000003f3f3ff290 */ /* 0x000fe4000fffe03f */
[----:B------:R-:W-:Y:S01]  /*30c30*/  MOV R200, R4 ;  /* 0x0000000400c87202 */ /* 0x000fe20000000f00 */
[----:B------:R-:W-:Y:S02]  /*30c40*/  IMAD.MOV.U32 R197, RZ, RZ, R5 ;  /* 0x000000ffffc57224 */ /* 0x000fe400078e0005 */
[----:B------:R-:W-:Y:S02]  /*30c50*/  IMAD.MOV.U32 R4, RZ, RZ, R190 ;  /* 0x000000ffff047224 */ /* 0x000fe400078e00be */
[----:B------:R-:W-:Y:S01]  /*30c60*/  IMAD.MOV.U32 R181, RZ, RZ, R6 ;  /* 0x000000ffffb57224 */ /* 0x000fe200078e0006 */
[----:B------:R-:W3:Y:S01]  /*30c70*/  LDL.LU R190, [R1+0x2f34] ;  /* 0x002f340001be7983 */ /* 0x000ee20000300800 */
[----:B------:R-:W-:Y:S02]  /*30c80*/  IMAD.MOV.U32 R5, RZ, RZ, R191 ;  /* 0x000000ffff057224 */ /* 0x000fe400078e00bf */
[----:B------:R-:W-:Y:S01]  /*30c90*/  IMAD.MOV.U32 R0, RZ, RZ, R7 ;  /* 0x000000ffff007224 */ /* 0x000fe200078e0007 */
[----:B------:R-:W2:Y:S01]  /*30ca0*/  LDL.LU R191, [R1+0x2f30] ;  /* 0x002f300001bf7983 */ /* 0x000ea20000300800 */
[----:B------:R-:W-:Y:S01]  /*30cb0*/  IMAD.MOV.U32 R6, RZ, RZ, R194 ;  /* 0x000000ffff067224 */ /* 0x000fe200078e00c2 */
[----:B------:R-:W-:-:S02]  /*30cc0*/  MOV R7, R195 ;  /* 0x000000c300077202 */ /* 0x000fc40000000f00 */
[----:B------:R-:W4:Y:S04]  /*30cd0*/  LDL.LU R194, [R1+0x2f2c] ;  /* 0x002f2c0001c27983 */ /* 0x000f280000300800 */
[----:B------:R-:W4:Y:S01]  /*30ce0*/  LDL.LU R195, [R1+0x2f28] ;  /* 0x002f280001c37983 */ /* 0x000f220000300800 */
[C---:B------:R-:W-:Y:S08]  /*30cf0*/  HMMA.1688.F32.TF32 R12, R236.reuse, R188, R12 ;  /* 0x000000bcec0c723c */ /* 0x040ff0000008100c */
[----:B------:R-:W-:Y:S01]  /*30d00*/  HMMA.1688.F32.TF32 R16, R236, R192, R16 ;  /* 0x000000c0ec10723c */ /* 0x000fe20000081010 */
[----:B------:R-:W-:Y:S01]  /*30d10*/  IMAD.MOV.U32 R208, RZ, RZ, R20 ;  /* 0x000000ffffd07224 */ /* 0x000fe200078e0014 */
[----:B------:R-:W-:Y:S01]  /*30d20*/  MOV R204, R22 ;  /* 0x0000001600cc7202 */ /* 0x000fe20000000f00 */
[----:B------:R-:W-:-:S02]  /*30d30*/  IMAD.MOV.U32 R205, RZ, RZ, R21 ;  /* 0x000000ffffcd7224 */ /* 0x000fc400078e0015 */
[----:B------:R-:W-:-:S11]  /*30d40*/  IMAD.MOV.U32 R20, RZ, RZ, R203 ;  /* 0x000000ffff147224 */ /* 0x000fd600078e00cb */
[----:B-1----:R-:W-:Y:S01]  /*30d50*/  IMAD.MOV.U32 R228, RZ, RZ, R12 ;  /* 0x000000ffffe47224 */ /* 0x002fe200078e000c */
[----:B------:R-:W-:Y:S01]  /*30d60*/  MOV R229, R13 ;  /* 0x0000000d00e57202 */ /* 0x000fe20000000f00 */
[----:B------:R-:W-:Y:S02]  /*30d70*/  IMAD.MOV.U32 R12, RZ, RZ, R227 ;  /* 0x000000ffff0c7224 */ /* 0x000fe400078e00e3 */
[----:B------:R-:W-:Y:S01]  /*30d80*/  IMAD.MOV.U32 R209, RZ, RZ, R14 ;  /* 0x000000ffffd17224 */ /* 0x000fe200078e000e */
[----:B------:R-:W4:Y:S01]  /*30d90*/  LDL.LU R227, [R1+0x2f24] ;  /* 0x002f240001e37983 */ /* 0x000f220000300800 */
[----:B------:R-:W-:Y:S02]  /*30da0*/  IMAD.MOV.U32 R13, RZ, RZ, R226 ;  /* 0x000000ffff0d7224 */ /* 0x000fe400078e00e2 */
[----:B------:R-:W-:Y:S01]  /*30db0*/  IMAD.MOV.U32 R212, RZ, RZ, R15 ;  /* 0x000000ffffd47224 */ /* 0x000fe200078e000f */
[----:B------:R-:W4:Y:S01]  /*30dc0*/  LDL.LU R226, [R1+0x2f20] ;  /* 0x002f200001e27983 */ /* 0x000f220000300800 */
[----:B------:R-:W-:-:S02]  /*30dd0*/  IMAD.MOV.U32 R14, RZ, RZ, R223 ;  /* 0x000000ffff0e7224 */ /* 0x000fc400078e00df */
[----:B------:R-:W-:Y:S01]  /*30de0*/  IMAD.MOV.U32 R213, RZ, RZ, R16 ;  /* 0x000000ffffd57224 */ /* 0x000fe200078e0010 */
[----:B------:R-:W4:Y:S01]  /*30df0*/  LDL.LU R223, [R1+0x2f1c] ;  /* 0x002f1c0001df7983 */ /* 0x000f220000300800 */
[----:B------:R-:W-:Y:S02]  /*30e00*/  IMAD.MOV.U32 R15, RZ, RZ, R222 ;  /* 0x000000ffff0f7224 */ /* 0x000fe400078e00de */
[----:B------:R-:W-:Y:S01]  /*30e10*/  IMAD.MOV.U32 R216, RZ, RZ, R17 ;  /* 0x000000ffffd87224 */ /* 0x000fe200078e0011 */
[----:B------:R-:W4:Y:S01]  /*30e20*/  LDL.LU R222, [R1+0x2f18] ;  /* 0x002f180001de7983 */ /* 0x000f220000300800 */
[----:B------:R-:W-:Y:S02]  /*30e30*/  IMAD.MOV.U32 R16, RZ, RZ, R187 ;  /* 0x000000ffff107224 */ /* 0x000fe400078e00bb */
[----:B------:R-:W-:Y:S01]  /*30e40*/  IMAD.MOV.U32 R225, RZ, RZ, R18 ;  /* 0x000000ffffe17224 */ /* 0x000fe200078e0012 */
[----:B------:R-:W4:Y:S01]  /*30e50*/  LDL.LU R187, [R1+0x2f14] ;  /* 0x002f140001bb7983 */ /* 0x000f220000300800 */
[----:B------:R-:W-:Y:S01]  /*30e60*/  IMAD.MOV.U32 R17, RZ, RZ, R186 ;  /* 0x000000ffff117224 */ /* 0x000fe200078e00ba */
[----:B------:R-:W-:Y:S01]  /*30e70*/  MOV R18, R183 ;  /* 0x000000b700127202 */ /* 0x000fe20000000f00 */
[----:B------:R-:W-:Y:S01]  /*30e80*/  IMAD.MOV.U32 R224, RZ, RZ, R19 ;  /* 0x000000ffffe07224 */ /* 0x000fe200078e0013 */
[----:B------:R-:W4:Y:S01]  /*30e90*/  LDL.LU R186, [R1+0x2f10] ;  /* 0x002f100001ba7983 */ /* 0x000f220000300800 */
[----:B------:R-:W-:-:S03]  /*30ea0*/  IMAD.MOV.U32 R19, RZ, RZ, R182 ;  /* 0x000000ffff137224 */ /* 0x000fc600078e00b6 */
[----:B------:R-:W4:Y:S01]  /*30eb0*/  LDL.LU R183, [R1+0x2f0c] ;  /* 0x002f0c0001b77983 */ /* 0x000f220000300800 */
[----:B------:R-:W-:-:S03]  /*30ec0*/  IMAD.MOV.U32 R21, RZ, RZ, R202 ;  /* 0x000000ffff157224 */ /* 0x000fc600078e00ca */
[----:B------:R-:W4:Y:S01]  /*30ed0*/  LDL.LU R182, [R1+0x2f08] ;  /* 0x002f080001b67983 */ /* 0x000f220000300800 */
[----:B------:R-:W-:Y:S02]  /*30ee0*/  IMAD.MOV.U32 R201, RZ, RZ, R23 ;  /* 0x000000ffffc97224 */ /* 0x000fe400078e0017 */
[----:B------:R-:W-:Y:S01]  /*30ef0*/  IMAD.MOV.U32 R22, RZ, RZ, R199 ;  /* 0x000000ffff167224 */ /* 0x000fe200078e00c7 */
[----:B------:R-:W4:Y:S01]  /*30f00*/  LDL.LU R203, [R1+0x2f04] ;  /* 0x002f040001cb7983 */ /* 0x000f220000300800 */
[----:B------:R-:W-:-:S03]  /*30f10*/  IMAD.MOV.U32 R23, RZ, RZ, R198 ;  /* 0x000000ffff177224 */ /* 0x000fc600078e00c6 */
[----:B------:R-:W4:Y:S01]  /*30f20*/  LDL.LU R202, [R1+0x2f00] ;  /* 0x002f000001ca7983 */ /* 0x000f220000300800 */
[----:B------:R-:W-:Y:S01]  /*30f30*/  IMAD.MOV.U32 R28, RZ, RZ, R219 ;  /* 0x000000ffff1c7224 */ /* 0x000fe200078e00db */
[----:B------:R-:W-:Y:S02]  /*30f40*/  MOV R29, R218 ;  /* 0x000000da001d7202 */ /* 0x000fe40000000f00 */
[----:B------:R-:W4:Y:S01]  /*30f50*/  LDL.LU R199, [R1+0x2efc] ;  /* 0x002efc0001c77983 */ /* 0x000f220000300800 */
[----:B------:R-:W-:-:S03]  /*30f60*/  IMAD.MOV.U32 R30, RZ, RZ, R215 ;  /* 0x000000ffff1e7224 */ /* 0x000fc600078e00d7 */
        /* <DEDUP_REMOVED lines=12> */
[----:B------:R-:W4:Y:S04]  /*31030*/  LDL.LU R207, [R1+0x2edc] ;  /* 0x002edc0001cf7983 */ /* 0x000f280000300800 */
[----:B------:R-:W4:Y:S01]  /*31040*/  LDL.LU R206, [R1+0x2ed8] ;  /* 0x002ed80001ce7983 */ /* 0x000f220000300800 */
[----:B---3--:R-:W-:-:S02]  /*31050*/  IMAD.MOV.U32 R39, RZ, RZ, R190 ;  /* 0x000000ffff277224 */ /* 0x008fc400078e00be */
[----:B--2---:R-:W-:Y:S02]  /*31060*/  IMAD.MOV.U32 R38, RZ, RZ, R191 ;  /* 0x000000ffff267224 */ /* 0x004fe400078e00bf */
[----:B----4-:R-:W-:Y:S01]  /*31070*/  IMAD.MOV.U32 R37, RZ, RZ, R194 ;  /* 0x000000ffff257224 */ /* 0x010fe200078e00c2 */
[----:B------:R-:W-:Y:S02]  /*31080*/  MOV R36, R195 ;  /* 0x000000c300247202 */ /* 0x000fe40000000f00 */
[----:B------:R-:W2:Y:S04]  /*31090*/  LDL.LU R195, [R1+0x2ed4] ;  /* 0x002ed40001c37983 */ /* 0x000ea80000300800 */
[----:B------:R-:W3:Y:S04]  /*310a0*/  LDL.LU R194, [R1+0x2ed0] ;  /* 0x002ed00001c27983 */ /* 0x000ee80000300800 */
[----:B------:R-:W4:Y:S04]  /*310b0*/  LDL.LU R191, [R1+0x2ecc] ;  /* 0x002ecc0001bf7983 */ /* 0x000f280000300800 */
[----:B------:R-:W4:Y:S01]  /*310c0*/  LDL.LU R190, [R1+0x2ec8] ;  /* 0x002ec80001be7983 */ /* 0x000f220000300800 */
[----:B------:R-:W-:Y:S01]  /*310d0*/  HMMA.1688.F32.TF32 R8, R236, R184, R8 ;  /* 0x000000b8ec08723c */ /* 0x000fe20000081008 */
[----:B------:R-:W-:Y:S01]  /*310e0*/  MOV R24, R174 ;  /* 0x000000ae00187202 */ /* 0x000fe20000000f00 */
[----:B------:R-:W-:Y:S01]  /*310f0*/  IMAD.MOV.U32 R217, RZ, RZ, R26 ;  /* 0x000000ffffd97224 */ /* 0x000fe200078e001a */
[----:B------:R-:W-:Y:S01]  /*31100*/  LDS R236, [R2+0xc080] ;  /* 0x00c0800002ec7984 */ /* 0x000fe20000000800 */
[----:B------:R-:W-:Y:S01]  /*31110*/  IMAD.MOV.U32 R25, RZ, RZ, R175 ;  /* 0x000000ffff197224 */ /* 0x000fe200078e00af */
[----:B------:R-:W-:Y:S01]  /*31120*/  MOV R91, R187 ;  /* 0x000000bb005b7202 */ /* 0x000fe20000000f00 */
[----:B------:R-:W-:Y:S01]  /*31130*/  IMAD.MOV.U32 R90, RZ, RZ, R186 ;  /* 0x000000ffff5a7224 */ /* 0x000fe200078e00ba */
[----:B------:R-:W-:Y:S01]  /*31140*/  LDS R238, [R2+0xe080] ;  /* 0x00e0800002ee7984 */ /* 0x000fe20000000800 */
[----:B------:R-:W-:-:S03]  /*31150*/  IMAD.MOV.U32 R89, RZ, RZ, R183 ;  /* 0x000000ffff597224 */ /* 0x000fc600078e00b7 */
[----:B------:R-:W-:Y:S01]  /*31160*/  LDS R237, [R3+0xc080] ;  /* 0x00c0800003ed7984 */ /* 0x000fe20000000800 */
[----:B------:R-:W-:-:S03]  /*31170*/  IMAD.MOV.U32 R88, RZ, RZ, R182 ;  /* 0x000000ffff587224 */ /* 0x000fc600078e00b6 */
[----:B------:R-:W1:Y:S04]  /*31180*/  LDS R239, [R3+0xe080] ;  /* 0x00e0800003ef7984 */ /* 0x000e680000000800 */
        /* <DEDUP_REMOVED lines=12> */
[----:B------:R-:W-:Y:S02]  /*31250*/  IMAD.MOV.U32 R50, RZ, RZ, R210 ;  /* 0x000000ffff327224 */ /* 0x000fe400078e00d2 */
[----:B------:R-:W-:Y:S02]  /*31260*/  IMAD.MOV.U32 R51, RZ, RZ, R211 ;  /* 0x000000ffff337224 */ /* 0x000fe400078e00d3 */
[----:B------:R-:W-:Y:S02]  /*31270*/  IMAD.MOV.U32 R49, RZ, RZ, R207 ;  /* 0x000000ffff317224 */ /* 0x000fe400078e00cf */
[----:B------:R-:W-:Y:S01]  /*31280*/  IMAD.MOV.U32 R48, RZ, RZ, R206 ;  /* 0x000000ffff307224 */ /* 0x000fe200078e00ce */
[----:B------:R-:W-:Y:S01]  /*31290*/  MOV R97, R215 ;  /* 0x000000d700617202 */ /* 0x000fe20000000f00 */
[----:B------:R-:W-:-:S02]  /*312a0*/  IMAD.MOV.U32 R96, RZ, RZ, R214 ;  /* 0x000000ffff607224 */ /* 0x000fc400078e00d6 */
[----:B------:R-:W-:Y:S02]  /*312b0*/  IMAD.MOV.U32 R98, RZ, RZ, R218 ;  /* 0x000000ffff627224 */ /* 0x000fe400078e00da */
[----:B------:R-:W-:Y:S02]  /*312c0*/  IMAD.MOV.U32 R99, RZ, RZ, R219 ;  /* 0x000000ffff637224 */ /* 0x000fe400078e00db */
[----:B------:R-:W-:Y:S02]  /*312d0*/  IMAD.MOV.U32 R40, RZ, RZ, R222 ;  /* 0x000000ffff287224 */ /* 0x000fe400078e00de */
[----:B------:R-:W-:Y:S02]  /*312e0*/  IMAD.MOV.U32 R41, RZ, RZ, R223 ;  /* 0x000000ffff297224 */ /* 0x000fe400078e00df */
[----:B------:R-:W-:Y:S02]  /*312f0*/  IMAD.MOV.U32 R42, RZ, RZ, R226 ;  /* 0x000000ffff2a7224 */ /* 0x000fe400078e00e2 */
        /* <DEDUP_REMOVED lines=10> */
[----:B------:R-:W-:Y:S01]  /*313a0*/  IMAD.MOV.U32 R220, RZ, RZ, R11 ;  /* 0x000000ffffdc7224 */ /* 0x000fe200078e000b */
[----:B------:R-:W-:Y:S01]  /*313b0*/  MOV R11, R179 ;  /* 0x000000b3000b7202 */ /* 0x000fe20000000f00 */
[----:B--2---:R-:W-:Y:S02]  /*313c0*/  IMAD.MOV.U32 R107, RZ, RZ, R195 ;  /* 0x000000ffff6b7224 */ /* 0x004fe400078e00c3 */
[----:B---3--:R-:W-:-:S02]  /*313d0*/  IMAD.MOV.U32 R106, RZ, RZ, R194 ;  /* 0x000000ffff6a7224 */ /* 0x008fc400078e00c2 */
[----:B----4-:R-:W-:Y:S02]  /*313e0*/  IMAD.MOV.U32 R105, RZ, RZ, R191 ;  /* 0x000000ffff697224 */ /* 0x010fe400078e00bf */
[----:B------:R-:W-:Y:S02]  /*313f0*/  IMAD.MOV.U32 R104, RZ, RZ, R190 ;  /* 0x000000ffff687224 */ /* 0x000fe400078e00be */
[----:B------:R-:W2:Y:S04]  /*31400*/  LDL.LU R190, [R1+0x2eb4] ;  /* 0x002eb40001be7983 */ /* 0x000ea80000300800 */
[----:B------:R-:W2:Y:S04]  /*31410*/  LDL.LU R191, [R1+0x2eb0] ;  /* 0x002eb00001bf7983 */ /* 0x000ea80000300800 */
[----:B------:R-:W3:Y:S04]  /*31420*/  LDL.LU R194, [R1+0x2eac] ;  /* 0x002eac0001c27983 */ /* 0x000ee80000300800 */
[----:B------:R-:W3:Y:S04]  /*31430*/  LDL.LU R195, [R1+0x2ea8] ;  /* 0x002ea80001c37983 */ /* 0x000ee80000300800 */
        /* <DEDUP_REMOVED lines=23> */
[----:B------:R-:W3:Y:S01]  /*315b0*/  LDL.LU R179, [R1+0x2e48] ;  /* 0x002e480001b37983 */ /* 0x000ee20000300800 */
[C---:B--2---:R-:W-:Y:S08]  /*315c0*/  HMMA.1688.F32.TF32 R52, R240.reuse, R234, R52 ;  /* 0x000000eaf034723c */ /* 0x044ff00000081034 */
[C---:B---3--:R-:W-:Y:S11]  /*315d0*/  HMMA.1688.F32.TF32 R48, R240.reuse, R178, R48 ;  /* 0x000000b2f030723c */ /* 0x048ff60000081030 */
[----:B------:R-:W-:Y:S05]  /*315e0*/  @!UPT UIADD3 URZ, URZ, URZ, URZ ;  /* 0x0000003f3f3ff290 */ /* 0x000fea000fffe03f */
[----:B------:R-:W-:Y:S02]  /*315f0*/  IMAD.MOV.U32 R177, RZ, RZ, R52 ;  /* 0x000000ffffb17224 */ /* 0x000fe400078e0034 */
[----:B------:R-:W-:Y:S02]  /*31600*/  IMAD.MOV.U32 R176, RZ, RZ, R53 ;  /* 0x000000ffffb07224 */ /* 0x000fe400078e0035 */
[----:B------:R-:W-:Y:S02]  /*31610*/  IMAD.MOV.U32 R173, RZ, RZ, R54 ;  /* 0x000000ffffad7224 */ /* 0x000fe400078e0036 */
[----:B------:R-:W-:Y:S02]  /*31620*/  IMAD.MOV.U32 R172, RZ, RZ, R55 ;  /* 0x000000ffffac7224 */ /* 0x000fe400078e0037 */
[----:B------:R-:W-:Y:S01]  /*31630*/  HMMA.1688.F32.TF32 R52, R240, R230, R104 ;  /* 0x000000e6f034723c */ /* 0x000fe20000081068 */
[----:B------:R-:W-:-:S07]  /*31640*/  IMAD.MOV.U32 R196, RZ, RZ, R48 ;  /* 0x000000ffffc47224 */ /* 0x000fce00078e0030 */
[----:B------:R-:W-:Y:S01]  /*31650*/  HMMA.1688.F32.TF32 R56, R240, R174, R96 ;  /* 0x000000aef038723c */ /* 0x000fe20000081060 */
[----:B------:R-:W-:Y:S02]  /*31660*/  IMAD.MOV.U32 R193, RZ, RZ, R49 ;  /* 0x000000ffffc17224 */ /* 0x000fe400078e0031 */
[----:B------:R-:W-:Y:S02]  /*31670*/  IMAD.MOV.U32 R192, RZ, RZ, R50 ;  /* 0x000000ffffc07224 */ /* 0x000fe400078e0032 */
[----:B------:R-:W-:-:S03]  /*31680*/  IMAD.MOV.U32 R189, RZ, RZ, R51 ;  /* 0x000000ffffbd7224 */ /* 0x000fc600078e0033 */
[----:B------:R-:W-:Y:S08]  /*31690*/  HMMA.1688.F32.TF32 R48, R240, R222, R88 ;  /* 0x000000def030723c */ /* 0x000ff00000081058 */
[----:B------:R-:W-:Y:S01]  /*316a0*/  IMAD.MOV.U32 R188, RZ, RZ, R52 ;  /* 0x000000ffffbc7224 */ /* 0x000fe200078e0034 */
[----:B------:R-:W-:Y:S01]  /*316b0*/  MOV R184, R54 ;  /* 0x0000003600b87202 */ /* 0x000fe20000000f00 */
[----:B------:R-:W-:-:S02]  /*316c0*/  IMAD.MOV.U32 R185, RZ, RZ, R53 ;  /* 0x000000ffffb97224 */ /* 0x000fc400078e0035 */
[----:B------:R-:W-:Y:S02]  /*316d0*/  IMAD.MOV.U32 R180, RZ, RZ, R55 ;  /* 0x000000ffffb47224 */ /* 0x000fe400078e0037 */
[C---:B------:R-:W-:Y:S08]  /*316e0*/  HMMA.1688.F32.TF32 R52, R240.reuse, R226, R44 ;  /* 0x000000e2f034723c */ /* 0x040ff0000008102c */
[C---:B------:R-:W-:Y:S08]  /*316f0*/  HMMA.1688.F32.TF32 R44, R240.reuse, R218, R40 ;  /* 0x000000daf02c723c */ /* 0x040ff00000081028 */
[C---:B------:R-:W-:Y:S08]  /*31700*/  HMMA.1688.F32.TF32 R40, R240.reuse, R214, R36 ;  /* 0x000000d6f028723c */ /* 0x040ff00000081024 */
[C---:B------:R-:W-:Y:S08]  /*31710*/  HMMA.1688.F32.TF32 R36, R240.reuse, R210, R32 ;  /* 0x000000d2f024723c */ /* 0x040ff00000081020 */
[C---:B------:R-:W-:Y:S08]  /*31720*/  HMMA.1688.F32.TF32 R32, R240.reuse, R206, R28 ;  /* 0x000000cef020723c */ /* 0x040ff0000008101c */
[C---:B------:R-:W-:Y:S01]  /*31730*/  HMMA.1688.F32.TF32 R28, R240.reuse, R202, R24 ;  /* 0x000000caf01c723c */ /* 0x040fe20000081018 */
[----:B------:R-:W-:Y:S07]  /*31740*/  STL.64 [R1+0x17f0], R56 ;  /* 0x0017f03801007387 */ /* 0x000fee0000100a00 */
[C---:B----4-:R-:W-:Y:S01]  /*31750*/  HMMA.1688.F32.TF32 R24, R240.reuse, R198, R20 ;  /* 0x000000c6f018723c */ /* 0x050fe20000081014 */
        /* <DEDUP_REMOVED lines=23> */
[----:B------:R-:W-:-:S03]  /*318d0*/  IMAD.MOV.U32 R4, RZ, RZ, R248 ;  /* 0x000000ffff047224 */ /* 0x000fc600078e00f8 */
[----:B------:R-:W-:Y:S04]  /*318e0*/  STL.64 [R1+0x1750], R16 ;  /* 0x0017501001007387 */ /* 0x000fe80000100a00 */
[----:B------:R-:W-:Y:S04]  /*318f0*/  STL.64 [R1+0x1758], R18 ;  /* 0x0017581201007387 */ /* 0x000fe80000100a00 */
[----:B------:R-:W-:Y:S01]  /*31900*/  STL.64 [R1+0x1740], R12 ;  /* 0x0017400c01007387 */ /* 0x000fe20000100a00 */
[----:B------:R-:W-:-:S03]  /*31910*/  MOV R5, R249 ;  /* 0x000000f900057202 */ /* 0x000fc60000000f00 */
[----:B------:R-:W-:Y:S01]  /*31920*/  STL.64 [R1+0x1748], R14 ;  /* 0x0017480e01007387 */ /* 0x000fe20000100a00 */
[----:B------:R-:W-:-:S03]  /*31930*/  IMAD.MOV.U32 R6, RZ, RZ, R251 ;  /* 0x000000ffff067224 */ /* 0x000fc600078e00fb */
[----:B------:R-:W2:Y:S01]  /*31940*/  LDL.LU R248, [R1+0x2e44] ;  /* 0x002e440001f87983 */ /* 0x000ea20000300800 */
[----:B------:R-:W-:-:S03]  /*31950*/  IMAD.MOV.U32 R7, RZ, RZ, R250 ;  /* 0x000000ffff077224 */ /* 0x000fc600078e00fa */
[----:B------:R3:W-:Y:S04]  /*31960*/  STL.64 [R1+0x1260], R8 ;  /* 0x0012600801007387 */ /* 0x0007e80000100a00 */
[----:B------:R4:W-:Y:S04]  /*31970*/  STL.64 [R1+0x1268], R10 ;  /* 0x0012680a01007387 */ /* 0x0009e80000100a00 */
[----:B------:R-:W2:Y:S04]  /*31980*/  LDL.LU R249, [R1+0x2e40] ;  /* 0x002e400001f97983 */ /* 0x000ea80000300800 */
[----:B------:R-:W2:Y:S01]  /*31990*/  LDL.LU R251, [R1+0x2e3c] ;  /* 0x002e3c0001fb7983 */ /* 0x000ea20000300800 */
[----:B---3--:R-:W-:-:S02]  /*319a0*/  IMAD.MOV.U32 R8, RZ, RZ, R246 ;  /* 0x000000ffff087224 */ /* 0x008fc400078e00f6 */
[----:B------:R-:W-:Y:S01]  /*319b0*/  IMAD.MOV.U32 R9, RZ, RZ, R247 ;  /* 0x000000ffff097224 */ /* 0x000fe200078e00f7 */
[----:B------:R-:W3:Y:S01]  /*319c0*/  LDL.LU R250, [R1+0x2e38] ;  /* 0x002e380001fa7983 */ /* 0x000ee20000300800 */
[----:B----4-:R-:W-:-:S03]  /*319d0*/  IMAD.MOV.U32 R10, RZ, RZ, R244 ;  /* 0x000000ffff0a7224 */ /* 0x010fc600078e00f4 */
[----:B------:R-:W4:Y:S01]  /*319e0*/  LDL.LU R246, [R1+0x2e34] ;  /* 0x002e340001f67983 */ /* 0x000f220000300800 */
[----:B------:R-:W-:-:S03]  /*319f0*/  IMAD.MOV.U32 R11, RZ, RZ, R245 ;  /* 0x000000ffff0b7224 */ /* 0x000fc600078e00f5 */
[----:B------:R-:W4:Y:S04]  /*31a00*/  LDL.LU R247, [R1+0x2e30] ;  /* 0x002e300001f77983 */ /* 0x000f280000300800 */
[----:B------:R-:W4:Y:S04]  /*31a10*/  LDL.LU R244, [R1+0x2e2c] ;  /* 0x002e2c0001f47983 */ /* 0x000f280000300800 */
[----:B------:R-:W4:Y:S04]  /*31a20*/  LDL.LU R245, [R1+0x2e28] ;  /* 0x002e280001f57983 */ /* 0x000f280000300800 */
[----:B------:R-:W-:Y:S04]  /*31a30*/  LDS R240, [R2+0xc100] ;  /* 0x00c1000002f07984 */ /* 0x000fe80000000800 */
[----:B------:R-:W-:Y:S04]  /*31a40*/  LDS R242, [R2+0xe100] ;  /* 0x00e1000002f27984 */ /* 0x000fe80000000800 */
[----:B------:R-:W-:Y:S04]  /*31a50*/  LDS R241, [R3+0xc100] ;  /* 0x00c1000003f17984 */ /* 0x000fe80000000800 */
[----:B------:R-:W1:Y:S01]  /*31a60*/  LDS R243, [R3+0xe100] ;  /* 0x00e1000003f37984 */ /* 0x000e620000000800 */
[----:B--2---:R-:W-:-:S02]  /*31a70*/  IMAD.MOV.U32 R15, RZ, RZ, R248 ;  /* 0x000000ffff0f7224 */ /* 0x004fc400078e00f8 */
[----:B------:R-:W-:Y:S01]  /*31a80*/  IMAD.MOV.U32 R14, RZ, RZ, R249 ;  /* 0x000000ffff0e7224 */ /* 0x000fe200078e00f9 */
[----:B------:R-:W-:Y:S02]  /*31a90*/  MOV R12, R251 ;  /* 0x000000fb000c7202 */ /* 0x000fe40000000f00 */
[----:B------:R-:W2:Y:S01]  /*31aa0*/  LDL.LU R251, [R1+0x2e24] ;  /* 0x002e240001fb7983 */ /* 0x000ea20000300800 */
[----:B---3--:R-:W-:-:S03]  /*31ab0*/  IMAD.MOV.U32 R13, RZ, RZ, R250 ;  /* 0x000000ffff0d7224 */ /* 0x008fc600078e00fa */
[----:B------:R-:W3:Y:S04]  /*31ac0*/  LDL.LU R250, [R1+0x2e20] ;  /* 0x002e200001fa7983 */ /* 0x000ee80000300800 */
[----:B------:R-:W2:Y:S01]  /*31ad0*/  LDL.LU R249, [R1+0x2e1c] ;  /* 0x002e1c0001f97983 */ /* 0x000ea20000300800 */
[----:B----4-:R-:W-:Y:S01]  /*31ae0*/  MOV R19, R246 ;  /* 0x000000f600137202 */ /* 0x010fe20000000f00 */
[----:B------:R-:W-:Y:S02]  /*31af0*/  IMAD.MOV.U32 R18, RZ, RZ, R247 ;  /* 0x000000ffff127224 */ /* 0x000fe400078e00f7 */
[----:B------:R-:W4:Y:S01]  /*31b00*/  LDL.LU R248, [R1+0x2e18] ;  /* 0x002e180001f87983 */ /* 0x000f220000300800 */
[----:B------:R-:W-:-:S03]  /*31b10*/  IMAD.MOV.U32 R16, RZ, RZ, R244 ;  /* 0x000000ffff107224 */ /* 0x000fc600078e00f4 */
[----:B------:R-:W2:Y:S01]  /*31b20*/  LDL.LU R244, [R1+0x2e14] ;  /* 0x002e140001f47983 */ /* 0x000ea20000300800 */
[----:B------:R-:W-:-:S03]  /*31b30*/  IMAD.MOV.U32 R17, RZ, RZ, R245 ;  /* 0x000000ffff117224 */ /* 0x000fc600078e00f5 */
[----:B------:R-:W3:Y:S04]  /*31b40*/  LDL.LU R245, [R1+0x2e10] ;  /* 0x002e100001f57983 */ /* 0x000ee80000300800 */
[----:B------:R-:W4:Y:S04]  /*31b50*/  LDL.LU R247, [R1+0x2e0c] ;  /* 0x002e0c0001f77983 */ /* 0x000f280000300800 */
[----:B------:R-:W4:Y:S04]  /*31b60*/  LDL.LU R246, [R1+0x2e08] ;  /* 0x002e080001f67983 */ /* 0x000f280000300800 */
[----:B------:R-:W4:Y:S04]  /*31b70*/  LDL.LU R24, [R1+0xe0] ;  /* 0x0000e00001187983 */ /* 0x000f280000300800 */
[----:B------:R-:W4:Y:S04]  /*31b80*/  LDL.LU R25, [R1+0xe4] ;  /* 0x0000e40001197983 */ /* 0x000f280000300800 */
[----:B------:R-:W4:Y:S04]  /*31b90*/  LDL.LU R26, [R1+0xe8] ;  /* 0x0000e800011a7983 */ /* 0x000f280000300800 */
[----:B------:R-:W4:Y:S01]  /*31ba0*/  LDL.LU R27, [R1+0xec] ;  /* 0x0000ec00011b7983 */ /* 0x000f220000300800 */
[----:B--2---:R-:W-:-:S02]  /*31bb0*/  IMAD.MOV.U32 R31, RZ, RZ, R244 ;  /* 0x000000ffff1f7224 */ /* 0x004fc400078e00f4 */
[----:B---3--:R-:W-:Y:S02]  /*31bc0*/  IMAD.MOV.U32 R30, RZ, RZ, R245 ;  /* 0x000000ffff1e7224 */ /* 0x008fe400078e00f5 */
[----:B----4-:R-:W-:Y:S02]  /*31bd0*/  IMAD.MOV.U32 R28, RZ, RZ, R247 ;  /* 0x000000ffff1c7224 */ /* 0x010fe400078e00f7 */
        /* <DEDUP_REMOVED lines=17> */
[----:B------:R-:W1:Y:S04]  /*31cf0*/  LDL.LU R48, [R1+0x20] ;  /* 0x0000200001307983 */ /* 0x000e680000300800 */
[----:B------:R-:W1:Y:S04]  /*31d00*/  LDL.LU R49, [R1+0x24] ;  /* 0x0000240001317983 */ /* 0x000e680000300800 */
[----:B------:R-:W1:Y:S04]  /*31d10*/  LDL.LU R50, [R1+0x28] ;  /* 0x0000280001327983 */ /* 0x000e680000300800 */
[----:B------:R-:W1:Y:S04]  /*31d20*/  LDL.LU R51, [R1+0x2c] ;  /* 0x00002c0001337983 */ /* 0x000e680000300800 */
        /* <DEDUP_REMOVED lines=56> */
[----:B--2---:R-:W-:Y:S01]  /*320b0*/  IMAD.MOV.U32 R39, RZ, RZ, R247 ;  /* 0x000000ffff277224 */ /* 0x004fe200078e00f7 */
[----:B---3--:R-:W-:Y:S01]  /*320c0*/  MOV R38, R246 ;  /* 0x000000f600267202 */ /* 0x008fe20000000f00 */
[----:B----4-:R-:W-:Y:S02]  /*320d0*/  IMAD.MOV.U32 R37, RZ, RZ, R245 ;  /* 0x000000ffff257224 */ /* 0x010fe400078e00f5 */
[----:B------:R-:W-:-:S02]  /*320e0*/  IMAD.MOV.U32 R36, RZ, RZ, R244 ;  /* 0x000000ffff247224 */ /* 0x000fc400078e00f4 */
[----:B------:R-:W2:Y:S04]  /*320f0*/  LDL.LU R244, [R1+0x2df4] ;  /* 0x002df40001f47983 */ /* 0x000ea80000300800 */
[----:B------:R-:W2:Y:S04]  /*32100*/  LDL.LU R245, [R1+0x2df0] ;  /* 0x002df00001f57983 */ /* 0x000ea80000300800 */
[----:B------:R-:W2:Y:S04]  /*32110*/  LDL.LU R246, [R1+0x2dec] ;  /* 0x002dec0001f67983 */ /* 0x000ea80000300800 */
[----:B------:R-:W2:Y:S04]  /*32120*/  LDL.LU R247, [R1+0x2de8] ;  /* 0x002de80001f77983 */ /* 0x000ea80000300800 */
[----:B------:R-:W3:Y:S04]  /*32130*/  LDL.LU R248, [R1+0x2de4] ;  /* 0x002de40001f87983 */ /* 0x000ee80000300800 */
[----:B------:R-:W3:Y:S04]  /*32140*/  LDL.LU R249, [R1+0x2de0] ;  /* 0x002de00001f97983 */ /* 0x000ee80000300800 */
[----:B------:R-:W3:Y:S04]  /*32150*/  LDL.LU R250, [R1+0x2ddc] ;  /* 0x002ddc0001fa7983 */ /* 0x000ee80000300800 */
[----:B------:R-:W3:Y:S01]  /*32160*/  LDL.LU R251, [R1+0x2dd8] ;  /* 0x002dd80001fb7983 */ /* 0x000ee20000300800 */
[----:B-1----:R-:W-:Y:S08]  /*32170*/  HMMA.1688.F32.TF32 R48, R236, R198, R48 ;  /* 0x000000c6ec30723c */ /* 0x002ff00000081030 */
[C---:B------:R-:W-:Y:S08]  /*32180*/  HMMA.1688.F32.TF32 R36, R240.reuse, R178, R36 ;  /* 0x000000b2f024723c */ /* 0x040ff00000081024 */
[C---:B------:R-:W-:Y:S08]  /*32190*/  HMMA.1688.F32.TF32 R32, R240.reuse, R174, R32 ;  /* 0x000000aef020723c */ /* 0x040ff00000081020 */
[----:B------:R-:W-:Y:S08]  /*321a0*/  HMMA.1688.F32.TF32 R28, R240, R226, R28 ;  /* 0x000000e2f01c723c */ /* 0x000ff0000008101c */
[C---:B------:R-:W-:Y:S08]  /*321b0*/  HMMA.1688.F32.TF32 R84, R236.reuse, R234, R84 ;  /* 0x000000eaec54723c */ /* 0x040ff00000081054 */
[C---:B------:R-:W-:Y:S11]  /*321c0*/  HMMA.1688.F32.TF32 R92, R236.reuse, R230, R92 ;  /* 0x000000e6ec5c723c */ /* 0x040ff6000008105c */
[----:B------:R-:W-:Y:S04]  /*321d0*/  @!UPT UIADD3 URZ, URZ, URZ, URZ ;  /* 0x0000003f3f3ff290 */ /* 0x000fe8000fffe03f */
[----:B------:R-:W-:Y:S04]  /*321e0*/  STL.64 [R1+0x1250], R84 ;  /* 0x0012505401007387 */ /* 0x000fe80000100a00 */
[----:B------:R1:W-:Y:S02]  /*321f0*/  STL.64 [R1+0x1258], R86 ;  /* 0x0012585601007387 */ /* 0x0003e40000100a00 */
[C---:B-1----:R-:W-:Y:S08]  /*32200*/  HMMA.1688.F32.TF32 R84, R236.reuse, R178, R80 ;  /* 0x000000b2ec54723c */ /* 0x042ff00000081050 */
        /* <DEDUP_REMOVED lines=31> */
[C---:B----4-:R-:W-:Y:S08]  /*32400*/  HMMA.1688.F32.TF32 R52, R236.reuse, R190, R44 ;  /* 0x000000beec34723c */ /* 0x050ff0000008102c */
[C---:B---3--:R-:W-:Y:S08]  /*32410*/  HMMA.1688.F32.TF32 R48, R236.reuse, R186, R248 ;  /* 0x000000baec30723c */ /* 0x048ff000000810f8 */
[----:B--2---:R-:W-:Y:S01]  /*32420*/  HMMA.1688.F32.TF32 R44, R236, R182, R244 ;  /* 0x000000b6ec2c723c */ /* 0x004fe200000810f4 */
[----:B------:R-:W-:Y:S04]  /*32430*/  STL.64 [R1+0x1730], R56 ;  /* 0x0017303801007387 */ /* 0x000fe80000100a00 */
[----:B------:R-:W-:Y:S04]  /*32440*/  STL.64 [R1+0x1738], R58 ;  /* 0x0017383a01007387 */ /* 0x000fe80000100a00 */
[----:B------:R-:W-:Y:S04]  /*32450*/  STL.64 [R1+0x1720], R52 ;  /* 0x0017203401007387 */ /* 0x000fe80000100a00 */
[----:B------:R-:W-:Y:S04]  /*32460*/  STL.64 [R1+0x1728], R54 ;  /* 0x0017283601007387 */ /* 0x000fe80000100a00 */
[----:B------:R-:W-:Y:S04]  /*32470*/  STL.64 [R1+0x1710], R48 ;  /* 0x0017103001007387 */ /* 0x000fe80000100a00 */
[----:B------:R-:W-:Y:S04]  /*32480*/  STL.64 [R1+0x1718], R50 ;  /* 0x0017183201007387 */ /* 0x000fe80000100a00 */
[----:B------:R-:W-:Y:S01]  /*32490*/  STL.64 [R1+0x1190], R44 ;  /* 0x0011902c01007387 */ /* 0x000fe20000100a00 */
[C---:B------:R-:W-:Y:S03]  /*324a0*/  HMMA.1688.F32.TF32 R40, R240.reuse, R230, R40 ;  /* 0x000000e6f028723c */ /* 0x040fe60000081028 */
[----:B------:R1:W-:Y:S04]  /*324b0*/  STL.64 [R1+0x1198], R46 ;  /* 0x0011982e01007387 */ /* 0x0003e80000100a00 */
[----:B------:R-:W-:Y:S01]  /*324c0*/  LDS R236, [R2+0xc180] ;  /* 0x00c1800002ec7984 */ /* 0x000fe20000000800 */
[C---:B------:R-:W-:Y:S03]  /*324d0*/  HMMA.1688.F32.TF32 R24, R240.reuse, R222, R24 ;  /* 0x000000def018723c */ /* 0x040fe60000081018 */
[----:B------:R-:W-:Y:S04]  /*324e0*/  LDS R238, [R2+0xe180] ;  /* 0x00e1800002ee7984 */ /* 0x000fe80000000800 */
[----:B------:R-:W-:Y:S01]  /*324f0*/  LDS R237, [R3+0xc180] ;  /* 0x00c1800003ed7984 */ /* 0x000fe20000000800 */
[C---:B-1----:R-:W-:Y:S03]  /*32500*/  HMMA.1688.F32.TF32 R44, R240.reuse, R234, R88 ;  /* 0x000000eaf02c723c */ /* 0x042fe60000081058 */
[----:B------:R-:W1:Y:S05]  /*32510*/  LDS R239, [R3+0xe180] ;  /* 0x00e1800003ef7984 */ /* 0x000e6a0000000800 */
[C---:B------:R-:W-:Y:S08]  /*32520*/  HMMA.1688.F32.TF32 R20, R240.reuse, R218, R20 ;  /* 0x000000daf014723c */ /* 0x040ff00000081014 */
[C---:B------:R-:W-:Y:S08]  /*32530*/  HMMA.1688.F32.TF32 R16, R240.reuse, R214, R16 ;  /* 0x000000d6f010723c */ /* 0x040ff00000081010 */
[C---:B------:R-:W-:Y:S01]  /*32540*/  HMMA.1688.F32.TF32 R12, R240.reuse, R210, R12 ;  /* 0x000000d2f00c723c */ /* 0x040fe2000008100c */
[----:B------:R-:W-:Y:S07]  /*32550*/  STL.64 [R1+0x1700], R44 ;  /* 0x0017002c01007387 */ /* 0x000fee0000100a00 */
        /* <DEDUP_REMOVED lines=20> */
[----:B------:R4:W-:Y:S04]  /*326a0*/  STL.64 [R1+0x1670], R8 ;  /* 0x0016700801007387 */ /* 0x0009e80000100a00 */
[----:B------:R1:W-:Y:S04]  /*326b0*/  STL.64 [R1+0x1678], R10 ;  /* 0x0016780a01007387 */ /* 0x0003e80000100a00 */
        /* <DEDUP_REMOVED lines=96> */
[C---:B------:R-:W-:Y:S08]  /*32cc0*/  HMMA.1688.F32.TF32 R40, R236.reuse, R210, R40 ;  /* 0x000000d2ec28723c */ /* 0x040ff00000081028 */
[C---:B------:R-:W-:Y:S08]  /*32cd0*/  HMMA.1688.F32.TF32 R16, R236.reuse, R186, R16 ;  /* 0x000000baec10723c */ /* 0x040ff00000081010 */
[C---:B------:R-:W-:Y:S08]  /*32ce0*/  HMMA.1688.F32.TF32 R12, R236.reuse, R182, R12 ;  /* 0x000000b6ec0c723c */ /* 0x040ff0000008100c */
[----:B------:R-:W-:Y:S08]  /*32cf0*/  HMMA.1688.F32.TF32 R52, R236, R178, R52 ;  /* 0x000000b2ec34723c */ /* 0x000ff00000081034 */
[C---:B------:R-:W-:Y:S08]  /*32d00*/  HMMA.1688.F32.TF32 R64, R240.reuse, R182, R64 ;  /* 0x000000b6f040723c */ /* 0x040ff00000081040 */
[C---:B------:R-:W-:Y:S08]  /*32d10*/  HMMA.1688.F32.TF32 R68, R240.reuse, R186, R68 ;  /* 0x000000baf044723c */ /* 0x040ff00000081044 */
[C---:B------:R-:W-:Y:S08]  /*32d20*/  HMMA.1688.F32.TF32 R76, R240.reuse, R194, R76 ;  /* 0x000000c2f04c723c */ /* 0x040ff0000008104c */
[C---:B------:R-:W-:Y:S08]  /*32d30*/  HMMA.1688.F32.TF32 R80, R240.reuse, R198, R80 ;  /* 0x000000c6f050723c */ /* 0x040ff00000081050 */
[----:B------:R-:W-:Y:S01]  /*32d40*/  HMMA.1688.F32.TF32 R72, R240, R190, R72 ;  /* 0x000000bef048723c */ /* 0x000fe20000081048 */
[----:B------:R-:W-:Y:S04]  /*32d50*/  LDS R240, [R2+0xc200] ;  /* 0x00c2000002f07984 */ /* 0x000fe80000000800 */
[----:B------:R-:W-:Y:S03]  /*32d60*/  LDS R242, [R2+0xe200] ;  /* 0x00e2000002f27984 */ /* 0x000fe60000000800 */
[C---:B------:R-:W-:Y:S07]  /*32d70*/  HMMA.1688.F32.TF32 R60, R236.reuse, R234, R60 ;  /* 0x000000eaec3c723c */ /* 0x040fee000008103c */
[----:B------:R-:W-:Y:S01]  /*32d80*/  STL.64 [R1+0x1650], R80 ;  /* 0x0016505001007387 */ /* 0x000fe20000100a00 */
[C---:B------:R-:W-:Y:S03]  /*32d90*/  HMMA.1688.F32.TF32 R56, R236.reuse, R230, R56 ;  /* 0x000000e6ec38723c */ /* 0x040fe60000081038 */
        /* <DEDUP_REMOVED lines=16> */
[C---:B--2---:R-:W-:Y:S03]  /*32ea0*/  HMMA.1688.F32.TF32 R56, R236.reuse, R226, R48 ;  /* 0x000000e2ec38723c */ /* 0x044fe60000081030 */
[----:B------:R-:W-:Y:S04]  /*32eb0*/  LDS R241, [R3+0xc200] ;  /* 0x00c2000003f17984 */ /* 0x000fe80000000800 */
[----:B------:R-:W4:Y:S01]  /*32ec0*/  LDS R243, [R3+0xe200] ;  /* 0x00e2000003f37984 */ /* 0x000f220000000800 */
[C---:B-1----:R-:W-:Y:S08]  /*32ed0*/  HMMA.1688.F32.TF32 R52, R236.reuse, R222, R96 ;  /* 0x000000deec34723c */ /* 0x042ff00000081060 */
        /* <DEDUP_REMOVED lines=29> */
[C---:B----4-:R-:W-:Y:S03]  /*330b0*/  HMMA.1688.F32.TF32 R4, R240.reuse, R230, R4 ;  /* 0x000000e6f004723c */ /* 0x050fe60000081004 */
[----:B------:R1:W-:Y:S04]  /*330c0*/  STL.64 [R1+0x10b8], R14 ;  /* 0x0010b80e01007387 */ /* 0x0003e80000100a00 */
[----:B------:R-:W-:Y:S04]  /*330d0*/  LDS R236, [R2+0xc280] ;  /* 0x00c2800002ec7984 */ /* 0x000fe80000000800 */
[----:B------:R-:W-:Y:S01]  /*330e0*/  LDS R238, [R2+0xe280] ;  /* 0x00e2800002ee7984 */ /* 0x000fe20000000800 */
[C---:B-1----:R-:W-:Y:S03]  /*330f0*/  HMMA.1688.F32.TF32 R12, R240.reuse, R234, R8 ;  /* 0x000000eaf00c723c */ /* 0x042fe60000081008 */
[----:B------:R-:W2:Y:S04]  /*33100*/  LDL.LU R8, [R1+0x730] ;  /* 0x0007300001087983 */ /* 0x000ea80000300800 */
[----:B------:R-:W-:Y:S04]  /*33110*/  LDS R237, [R3+0xc280] ;  /* 0x00c2800003ed7984 */ /* 0x000fe80000000800 */
[----:B------:R-:W1:Y:S11]  /*33120*/  LDS R239, [R3+0xe280] ;  /* 0x00e2800003ef7984 */ /* 0x000e760000000800 */
[----:B------:R-:W-:Y:S01]  /*33130*/  @!UPT UIADD3 URZ, URZ, URZ, URZ ;  /* 0x0000003f3f3ff290 */ /* 0x000fe2000fffe03f */
[----:B------:R3:W-:Y:S04]  /*33140*/  STL.64 [R1+0x15e0], R12 ;  /* 0x0015e00c01007387 */ /* 0x0007e80000100a00 */
[----:B------:R4:W-:Y:S04]  /*33150*/  STL.64 [R1+0x15e8], R14 ;  /* 0x0015e80e01007387 */ /* 0x0009e80000100a00 */
[----:B------:R1:W-:Y:S04]  /*33160*/  STL.64 [R1+0x15d0], R4 ;  /* 0x0015d00401007387 */ /* 0x0003e80000100a00 */
[----:B------:R1:W-:Y:S04]  /*33170*/  STL.64 [R1+0x15d8], R6 ;  /* 0x0015d80601007387 */ /* 0x0003e80000100a00 */
[----:B------:R-:W2:Y:S04]  /*33180*/  LDL.LU R9, [R1+0x734] ;  /* 0x0007340001097983 */ /* 0x000ea80000300800 */
[----:B------:R-:W2:Y:S04]  /*33190*/  LDL.LU R10, [R1+0x738] ;  /* 0x00073800010a7983 */ /* 0x000ea80000300800 */
[----:B------:R-:W2:Y:S04]  /*331a0*/  LDL.LU R11, [R1+0x73c] ;  /* 0x00073c00010b7983 */ /* 0x000ea80000300800 */
[----:B---3--:R-:W3:Y:S04]  /*331b0*/  LDL.LU R12, [R1+0x740] ;  /* 0x00074000010c7983 */ /* 0x008ee80000300800 */
[----:B------:R-:W3:Y:S04]  /*331c0*/  LDL.LU R13, [R1+0x744] ;  /* 0x00074400010d7983 */ /* 0x000ee80000300800 */
[----:B----4-:R-:W3:Y:S04]  /*331d0*/  LDL.LU R14, [R1+0x748] ;  /* 0x00074800010e7983 */ /* 0x010ee80000300800 */
        /* <DEDUP_REMOVED lines=97> */
[----:B-1----:R-:W4:Y:S04]  /*337f0*/  LDL.LU R4, [R1+0x720] ;  /* 0x0007200001047983 */ /* 0x002f280000300800 */
[----:B------:R-:W4:Y:S04]  /*33800*/  LDL.LU R5, [R1+0x724] ;  /* 0x0007240001057983 */ /* 0x000f280000300800 */
[----:B------:R-:W4:Y:S04]  /*33810*/  LDL.LU R6, [R1+0x728] ;  /* 0x0007280001067983 */ /* 0x000f280000300800 */
[----:B------:R-:W4:Y:S01]  /*33820*/  LDL.LU R7, [R1+0x72c] ;  /* 0x00072c0001077983 */ /* 0x000f220000300800 */
[C---:B--2---:R-:W-:Y:S08]  /*33830*/  HMMA.1688.F32.TF32 R48, R240.reuse, R182, R48 ;  /* 0x000000b6f030723c */ /* 0x044ff00000081030 */
[C---:B---3--:R-:W-:Y:S08]  /*33840*/  HMMA.1688.F32.TF32 R92, R240.reuse, R222, R92 ;  /* 0x000000def05c723c */ /* 0x048ff0000008105c */
[C---:B----4-:R-:W-:Y:S08]  /*33850*/  HMMA.1688.F32.TF32 R244, R240.reuse, R178, R244 ;  /* 0x000000b2f0f4723c */ /* 0x050ff000000810f4 */
        /* <DEDUP_REMOVED lines=178> */
[C---:B------:R-:W-:Y:S08]  /*34380*/  HMMA.1688.F32.TF32 R40, R240.reuse, R202, R40 ;  /* 0x000000caf028723c */ /* 0x040ff00000081028 */
[C---:B------:R-:W-:Y:S08]  /*34390*/  HMMA.1688.F32.TF32 R52, R240.reuse, R226, R52 ;  /* 0x000000e2f034723c */ /* 0x040ff00000081034 */
[C---:B------:R-:W-:Y:S08]  /*343a0*/  HMMA.1688.F32.TF32 R60, R240.reuse, R178, R60 ;  /* 0x000000b2f03c723c */ /* 0x040ff0000008103c */
[----:B------:R-:W-:Y:S08]  /*343b0*/  HMMA.1688.F32.TF32 R64, R240, R230, R64 ;  /* 0x000000e6f040723c */ /* 0x000ff00000081040 */
        /* <DEDUP_REMOVED lines=26> */
[----:B------:R-:W2:Y:S01]  /*34560*/  LDS R239, [R3+0xe380] ;  /* 0x00e3800003ef7984 */ /* 0x000ea20000000800 */
        /* <DEDUP_REMOVED lines=34> */
[----:B------:R-:W-:Y:S07]  /*34790*/  HMMA.1688.F32.TF32 R12, R236, R178, R8 ;  /* 0x000000b2ec0c723c */ /* 0x000fee0000081008 */
        /* <DEDUP_REMOVED lines=117> */
[----:B------:R-:W-:Y:S08]  /*34ef0*/  HMMA.1688.F32.TF32 R32, R240, R214, R32 ;  /* 0x000000d6f020723c */ /* 0x000ff00000081020 */
[C---:B---3--:R-:W-:Y:S08]  /*34f00*/  HMMA.1688.F32.TF32 R52, R236.reuse, R182, R52 ;  /* 0x000000b6ec34723c */ /* 0x048ff00000081034 */
[C---:B----4-:R-:W-:Y:S08]  /*34f10*/  HMMA.1688.F32.TF32 R60, R236.reuse, R190, R60 ;  /* 0x000000beec3c723c */ /* 0x050ff0000008103c */
        /* <DEDUP_REMOVED lines=14> */
[----:B-1----:R-:W3:Y:S04]  /*35000*/  LDL.LU.64 R94, [R1+0x2dc0] ;  /* 0x002dc000015e7983 */ /* 0x002ee80000300a00 */
[----:B------:R-:W3:Y:S04]  /*35010*/  LDL.LU.64 R92, [R1+0x2db8] ;  /* 0x002db800015c7983 */ /* 0x000ee80000300a00 */
[----:B------:R-:W-:Y:S04]  /*35020*/  STL.64 [R1+0xa20], R80 ;  /* 0x000a205001007387 */ /* 0x000fe80000100a00 */
[----:B------:R1:W-:Y:S01]  /*35030*/  STL.64 [R1+0xa28], R82 ;  /* 0x000a285201007387 */ /* 0x0003e20000100a00 */
[C---:B------:R-:W-:Y:S03]  /*35040*/  HMMA.1688.F32.TF32 R72, R236.reuse, R202, R72 ;  /* 0x000000caec48723c */ /* 0x040fe60000081048 */
[----:B-1----:R-:W4:Y:S04]  /*35050*/  LDL.LU.64 R82, [R1+0x2db0] ;  /* 0x002db00001527983 */ /* 0x002f280000300a00 */
[----:B------:R-:W4:Y:S04]  /*35060*/  LDL.LU.64 R80, [R1+0x2da8] ;  /* 0x002da80001507983 */ /* 0x000f280000300a00 */
[----:B------:R-:W-:Y:S04]  /*35070*/  STL.64 [R1+0xa10], R76 ;  /* 0x000a104c01007387 */ /* 0x000fe80000100a00 */
[----:B------:R1:W-:Y:S04]  /*35080*/  STL.64 [R1+0xa18], R78 ;  /* 0x000a184e01007387 */ /* 0x0003e80000100a00 */
[----:B-1----:R-:W2:Y:S04]  /*35090*/  LDL.LU.64 R78, [R1+0x2da0] ;  /* 0x002da000014e7983 */ /* 0x002ea80000300a00 */
[----:B------:R-:W2:Y:S04]  /*350a0*/  LDL.LU.64 R76, [R1+0x2d98] ;  /* 0x002d9800014c7983 */ /* 0x000ea80000300a00 */
[----:B------:R-:W-:Y:S04]  /*350b0*/  STL.64 [R1+0x9f0], R244 ;  /* 0x0009f0f401007387 */ /* 0x000fe80000100a00 */
[----:B------:R1:W-:Y:S01]  /*350c0*/  STL.64 [R1+0x9f8], R246 ;  /* 0x0009f8f601007387 */ /* 0x0003e20000100a00 */
[C---:B------:R-:W-:Y:S08]  /*350d0*/  HMMA.1688.F32.TF32 R56, R236.reuse, R186, R56 ;  /* 0x000000baec38723c */ /* 0x040ff00000081038 */
[----:B-1----:R-:W-:Y:S01]  /*350e0*/  HMMA.1688.F32.TF32 R244, R236, R206, R248 ;  /* 0x000000ceecf4723c */ /* 0x002fe200000810f8 */
[----:B------:R-:W-:Y:S04]  /*350f0*/  LDS R236, [R2+0xc480] ;  /* 0x00c4800002ec7984 */ /* 0x000fe80000000800 */
[----:B------:R-:W-:Y:S03]  /*35100*/  LDS R238, [R2+0xe480] ;  /* 0x00e4800002ee7984 */ /* 0x000fe60000000800 */
[C---:B------:R-:W-:Y:S01]  /*35110*/  HMMA.1688.F32.TF32 R36, R240.reuse, R218, R36 ;  /* 0x000000daf024723c */ /* 0x040fe20000081024 */
[----:B------:R-:W-:Y:S04]  /*35120*/  LDS R237, [R3+0xc480] ;  /* 0x00c4800003ed7984 */ /* 0x000fe80000000800 */
[----:B------:R-:W1:Y:S10]  /*35130*/  LDS R239, [R3+0xe480] ;  /* 0x00e4800003ef7984 */ /* 0x000e740000000800 */
        /* <DEDUP_REMOVED lines=11> */
[----:B------:R1:W-:Y:S02]  /*351f0*/  STL.64 [R1+0x13b8], R58 ;  /* 0x0013b83a01007387 */ /* 0x0003e40000100a00 */
[C---:B-1----:R-:W-:Y:S02]  /*35200*/  HMMA.1688.F32.TF32 R60, R240.reuse, R234, R104 ;  /* 0x000000eaf03c723c */ /* 0x042fe40000081068 */
[----:B------:R-:W-:Y:S04]  /*35210*/  STL.64 [R1+0x8e0], R52 ;  /* 0x0008e03401007387 */ /* 0x000fe80000100a00 */
[----:B------:R1:W-:Y:S02]  /*35220*/  STL.64 [R1+0x8e8], R54 ;  /* 0x0008e83601007387 */ /* 0x0003e40000100a00 */
[C---:B------:R-:W-:Y:S08]  /*35230*/  HMMA.1688.F32.TF32 R56, R240.reuse, R230, R48 ;  /* 0x000000e6f038723c */ /* 0x040ff00000081030 */
[C---:B-1----:R-:W-:Y:S08]  /*35240*/  HMMA.1688.F32.TF32 R52, R240.reuse, R178, R96 ;  /* 0x000000b2f034723c */ /* 0x042ff00000081060 */
        /* <DEDUP_REMOVED lines=17> */
[-C--:B------:R-:W-:Y:S01]  /*35360*/  HMMA.1688.F32.TF32 R4, R240, R186.reuse, R4 ;  /* 0x000000baf004723c */ /* 0x080fe20000081004 */
        /* <DEDUP_REMOVED lines=18> */
[----:B------:R-:W-:Y:S04]  /*35490*/  STL.64 [R1+0x12d0], R8 ;  /* 0x0012d00801007387 */ /* 0x000fe80000100a00 */
[----:B------:R-:W-:Y:S04]  /*354a0*/  STL.64 [R1+0x12d8], R10 ;  /* 0x0012d80a01007387 */ /* 0x000fe80000100a00 */
[----:B------:R1:W-:Y:S04]  /*354b0*/  STL.64 [R1+0x12c0], R4 ;  /* 0x0012c00401007387 */ /* 0x0003e80000100a00 */
[----:B------:R1:W-:Y:S04]  /*354c0*/  STL.64 [R1+0x12c8], R6 ;  /* 0x0012c80601007387 */ /* 0x0003e80000100a00 */
        /* <DEDUP_REMOVED lines=100> */
[----:B------:R-:W-:Y:S08]  /*35b10*/  HMMA.1688.F32.TF32 R60, R236, R178, R60 ;  /* 0x000000b2ec3c723c */ /* 0x000ff0000008103c */
[----:B------:R-:W-:Y:S01]  /*35b20*/  HMMA.1688.F32.TF32 R240, R240, R182, R72 ;  /* 0x000000b6f0f0723c */ /* 0x000fe20000081048 */
[----:B------:R-:W2:Y:S04]  /*35b30*/  LDL.LU.64 R74, [R1+0x2d90] ;  /* 0x002d9000014a7983 */ /* 0x000ea80000300a00 */
[----:B------:R-:W2:Y:S03]  /*35b40*/  LDL.LU.64 R72, [R1+0x2d88] ;  /* 0x002d880001487983 */ /* 0x000ea60000300a00 */
[C---:B------:R-:W-:Y:S08]  /*35b50*/  HMMA.1688.F32.TF32 R68, R236.reuse, R234, R68 ;  /* 0x000000eaec44723c */ /* 0x040ff00000081044 */
[C---:B------:R-:W-:Y:S07]  /*35b60*/  HMMA.1688.F32.TF32 R64, R236.reuse, R230, R64 ;  /* 0x000000e6ec40723c */ /* 0x040fee0000081040 */
[----:B------:R-:W-:Y:S04]  /*35b70*/  STL.64 [R1+0xf80], R240 ;  /* 0x000f80f001007387 */ /* 0x000fe80000100a00 */
[----:B------:R-:W-:Y:S04]  /*35b80*/  STL.64 [R1+0xf88], R242 ;  /* 0x000f88f201007387 */ /* 0x000fe80000100a00 */
[----:B------:R-:W-:Y:S04]  /*35b90*/  STL.64 [R1+0xf70], R68 ;  /* 0x000f704401007387 */ /* 0x000fe80000100a00 */
[----:B------:R-:W-:Y:S01]  /*35ba0*/  LDS R240, [R2+0xc500] ;  /* 0x00c5000002f07984 */ /* 0x000fe20000000800 */
[C---:B------:R-:W-:Y:S03]  /*35bb0*/  HMMA.1688.F32.TF32 R104, R236.reuse, R222, R104 ;  /* 0x000000deec68723c */ /* 0x040fe60000081068 */
[----:B------:R-:W-:Y:S04]  /*35bc0*/  LDS R242, [R2+0xe500] ;  /* 0x00e5000002f27984 */ /* 0x000fe80000000800 */
[----:B------:R-:W-:Y:S04]  /*35bd0*/  LDS R241, [R3+0xc500] ;  /* 0x00c5000003f17984 */ /* 0x000fe80000000800 */
[----:B------:R-:W1:Y:S04]  /*35be0*/  LDS R243, [R3+0xe500] ;  /* 0x00e5000003f37984 */ /* 0x000e680000000800 */
[----:B------:R3:W-:Y:S04]  /*35bf0*/  STL.64 [R1+0xf78], R70 ;  /* 0x000f784601007387 */ /* 0x0007e80000100a00 */
[----:B---3--:R-:W3:Y:S04]  /*35c00*/  LDL.LU.64 R70, [R1+0x2d80] ;  /* 0x002d800001467983 */ /* 0x008ee80000300a00 */
[----:B------:R-:W3:Y:S04]  /*35c10*/  LDL.LU.64 R68, [R1+0x2d78] ;  /* 0x002d780001447983 */ /* 0x000ee80000300a00 */
[----:B------:R-:W-:Y:S04]  /*35c20*/  STL.64 [R1+0xf60], R64 ;  /* 0x000f604001007387 */ /* 0x000fe80000100a00 */
[----:B------:R4:W-:Y:S01]  /*35c30*/  STL.64 [R1+0xf68], R66 ;  /* 0x000f684201007387 */ /* 0x0009e20000100a00 */
[C---:B------:R-:W-:Y:S03]  /*35c40*/  HMMA.1688.F32.TF32 R88, R236.reuse, R206, R88 ;  /* 0x000000ceec58723c */ /* 0x040fe60000081058 */
[----:B----4-:R-:W4:Y:S04]  /*35c50*/  LDL.LU.64 R66, [R1+0x2d70] ;  /* 0x002d700001427983 */ /* 0x010f280000300a00 */
        /* <DEDUP_REMOVED lines=60> */
[----:B------:R-:W2:Y:S04]  /*36020*/  LDL.LU.64 R20, [R1+0x2c88] ;  /* 0x002c880001147983 */ /* 0x000ea80000300a00 */
[----:B------:R-:W-:Y:S04]  /*36030*/  STL.64 [R1+0xeb0], R236 ;  /* 0x000eb0ec01007387 */ /* 0x000fe80000100a00 */
[----:B------:R-:W-:Y:S04]  /*36040*/  STL.64 [R1+0xeb8], R238 ;  /* 0x000eb8ee01007387 */ /* 0x000fe80000100a00 */
[----:B------:R-:W-:Y:S04]  /*36050*/  STL.64 [R1+0x1280], R16 ;  /* 0x0012801001007387 */ /* 0x000fe80000100a00 */
[----:B------:R1:W-:Y:S01]  /*36060*/  STL.64 [R1+0x1288], R18 ;  /* 0x0012881201007387 */ /* 0x0003e20000100a00 */
[C---:B------:R-:W-:Y:S03]  /*36070*/  HMMA.1688.F32.TF32 R244, R240.reuse, R226, R244 ;  /* 0x000000e2f0f4723c */ /* 0x040fe600000810f4 */
[----:B------:R-:W-:Y:S04]  /*36080*/  LDS R236, [R2+0xc580] ;  /* 0x00c5800002ec7984 */ /* 0x000fe80000000800 */
[----:B------:R-:W-:Y:S04]  /*36090*/  LDS R238, [R2+0xe580] ;  /* 0x00e5800002ee7984 */ /* 0x000fe80000000800 */
[----:B-1----:R-:W2:Y:S04]  /*360a0*/  LDL.LU.64 R18, [R1+0x2c80] ;  /* 0x002c800001127983 */ /* 0x002ea80000300a00 */
[----:B------:R-:W2:Y:S04]  /*360b0*/  LDL.LU.64 R16, [R1+0x2c78] ;  /* 0x002c780001107983 */ /* 0x000ea80000300a00 */
[----:B------:R-:W-:Y:S04]  /*360c0*/  STL.64 [R1+0x1270], R12 ;  /* 0x0012700c01007387 */ /* 0x000fe80000100a00 */
[----:B------:R1:W-:Y:S04]  /*360d0*/  STL.64 [R1+0x1278], R14 ;  /* 0x0012780e01007387 */ /* 0x0003e80000100a00 */
[----:B------:R-:W-:Y:S04]  /*360e0*/  LDS R237, [R3+0xc580] ;  /* 0x00c5800003ed7984 */ /* 0x000fe80000000800 */
[----:B------:R-:W2:Y:S04]  /*360f0*/  LDS R239, [R3+0xe580] ;  /* 0x00e5800003ef7984 */ /* 0x000ea80000000800 */
[----:B-1----:R-:W2:Y:S04]  /*36100*/  LDL.LU.64 R14, [R1+0x2c70] ;  /* 0x002c7000010e7983 */ /* 0x002ea80000300a00 */
[----:B------:R-:W2:Y:S04]  /*36110*/  LDL.LU.64 R12, [R1+0x2c68] ;  /* 0x002c6800010c7983 */ /* 0x000ea80000300a00 */
        /* <DEDUP_REMOVED lines=9> */
[----:B------:R1:W-:Y:S02]  /*361b0*/  STL.64 [R1+0xe88], R246 ;  /* 0x000e88f601007387 */ /* 0x0003e40000100a00 */
[C---:B-1----:R-:W-:Y:S11]  /*361c0*/  HMMA.1688.F32.TF32 R244, R240.reuse, R222, R248 ;  /* 0x000000def0f4723c */ /* 0x042ff600000810f8 */
[----:B------:R-:W-:Y:S11]  /*361d0*/  @!UPT UIADD3 URZ, URZ, URZ, URZ ;  /* 0x0000003f3f3ff290 */ /* 0x000ff6000fffe03f */
[----:B------:R-:W-:Y:S01]  /*361e0*/  @!UPT UIADD3 URZ, URZ, URZ, URZ ;  /* 0x0000003f3f3ff290 */ /* 0x000fe2000fffe03f */
[----:B------:R-:W-:Y:S04]  /*361f0*/  STL.64 [R1+0xe70], R244 ;  /* 0x000e70f401007387 */ /* 0x000fe80000100a00 */
[----:B------:R-:W-:Y:S01]  /*36200*/  STL.64 [R1+0xe78], R246 ;  /* 0x000e78f601007387 */ /* 0x000fe20000100a00 */
[C---:B--2---:R-:W-:Y:S08]  /*36210*/  HMMA.1688.F32.TF32 R12, R240.reuse, R210, R12 ;  /* 0x000000d2f00c723c */ /* 0x044ff0000008100c */
[C---:B---3--:R-:W-:Y:S08]  /*36220*/  HMMA.1688.F32.TF32 R8, R240.reuse, R214, R8 ;  /* 0x000000d6f008723c */ /* 0x048ff00000081008 */
[C---:B----4-:R-:W-:Y:S11]  /*36230*/  HMMA.1688.F32.TF32 R4, R240.reuse, R218, R4 ;  /* 0x000000daf004723c */ /* 0x050ff60000081004 */
[----:B------:R-:W-:Y:S11]  /*36240*/  @!UPT UIADD3 URZ, URZ, URZ, URZ ;  /* 0x0000003f3f3ff290 */ /* 0x000ff6000fffe03f */
[----:B------:R-:W-:Y:S01]  /*36250*/  @!UPT UIADD3 URZ, URZ, URZ, URZ ;  /* 0x0000003f3f3ff290 */ /* 0x000fe2000fffe03f */
        /* <DEDUP_REMOVED lines=8> */
[----:B------:R-:W-:Y:S01]  /*362e0*/  STL.64 [R1+0xe30], R4 ;  /* 0x000e300401007387 */ /* 0x000fe20000100a00 */
[C---:B--2---:R-:W-:Y:S03]  /*362f0*/  HMMA.1688.F32.TF32 R12, R240.reuse, R198, R24 ;  /* 0x000000c6f00c723c */ /* 0x044fe60000081018 */
[----:B------:R1:W-:Y:S05]  /*36300*/  STL.64 [R1+0xe38], R6 ;  /* 0x000e380601007387 */ /* 0x0003ea0000100a00 */
[C---:B-1----:R-:W-:Y:S06]  /*36310*/  HMMA.1688.F32.TF32 R4, R240.reuse, R194, R28 ;  /* 0x000000c2f004723c */ /* 0x042fec000008101c */
[----:B------:R-:W-:Y:S04]  /*36320*/  STL.64 [R1+0xe20], R8 ;  /* 0x000e200801007387 */ /* 0x000fe80000100a00 */
[----:B------:R1:W-:Y:S05]  /*36330*/  STL.64 [R1+0xe28], R10 ;  /* 0x000e280a01007387 */ /* 0x0003ea0000100a00 */
[----:B------:R-:W-:Y:S04]  /*36340*/  STL.64 [R1+0xe10], R12 ;  /* 0x000e100c01007387 */ /* 0x000fe80000100a00 */
[----:B------:R2:W-:Y:S01]  /*36350*/  STL.64 [R1+0xe18], R14 ;  /* 0x000e180e01007387 */ /* 0x0005e20000100a00 */
[C---:B-1----:R-:W-:Y:S03]  /*36360*/  HMMA.1688.F32.TF32 R8, R240.reuse, R190, R32 ;  /* 0x000000bef008723c */ /* 0x042fe60000081020 */
[----:B------:R-:W-:Y:S05]  /*36370*/  STL.64 [R1+0xe00], R4 ;  /* 0x000e000401007387 */ /* 0x000fea0000100a00 */
[C---:B--2---:R-:W-:Y:S01]  /*36380*/  HMMA.1688.F32.TF32 R12, R240.reuse, R186, R36 ;  /* 0x000000baf00c723c */ /* 0x044fe20000081024 */
[----:B------:R1:W-:Y:S07]  /*36390*/  STL.64 [R1+0xe08], R6 ;  /* 0x000e080601007387 */ /* 0x0003ee0000100a00 */
[----:B-1----:R-:W-:Y:S07]  /*363a0*/  HMMA.1688.F32.TF32 R4, R240, R182, R40 ;  /* 0x000000b6f004723c */ /* 0x002fee0000081028 */
        /* <DEDUP_REMOVED lines=8> */
[----:B------:R-:W-:Y:S04]  /*36430*/  STL.64 [R1+0xdc0], R4 ;  /* 0x000dc00401007387 */ /* 0x000fe80000100a00 */
[----:B------:R1:W-:Y:S04]  /*36440*/  STL.64 [R1+0xdc8], R6 ;  /* 0x000dc80601007387 */ /* 0x0003e80000100a00 */
[----:B------:R-:W-:Y:S04]  /*36450*/  LDS R9, [R3+0xc600] ;  /* 0x00c6000003097984 */ /* 0x000fe80000000800 */
[----:B------:R-:W2:Y:S01]  /*36460*/  LDS R11, [R3+0xe600] ;  /* 0x00e60000030b7984 */ /* 0x000ea20000000800 */
[C---:B-1----:R-:W-:Y:S07]  /*36470*/  HMMA.1688.F32.TF32 R4, R236.reuse, R230, R44 ;  /* 0x000000e6ec04723c */ /* 0x042fee000008102c */
[----:B------:R-:W-:Y:S04]  /*36480*/  STL.64 [R1+0xc50], R12 ;  /* 0x000c500c01007387 */ /* 0x000fe80000100a00 */
[----:B------:R1:W-:Y:S02]  /*36490*/  STL.64 [R1+0xc58], R14 ;  /* 0x000c580e01007387 */ /* 0x0003e40000100a00 */
[C---:B-1----:R-:W-:Y:S10]  /*364a0*/  HMMA.1688.F32.TF32 R12, R236.reuse, R174, R48 ;  /* 0x000000aeec0c723c */ /* 0x042ff40000081030 */
        /* <DEDUP_REMOVED lines=13> */
[C---:B-1----:R-:W-:Y:S08]  /*36580*/  HMMA.1688.F32.TF32 R4, R236.reuse, R214, R60 ;  /* 0x000000d6ec04723c */ /* 0x042ff0000008103c */
[C---:B---3--:R-:W-:Y:S03]  /*36590*/  HMMA.1688.F32.TF32 R16, R236.reuse, R210, R64 ;  /* 0x000000d2ec10723c */ /* 0x048fe60000081040 */
[----:B------:R-:W-:Y:S04]  /*365a0*/  STL.64 [R1+0xb80], R12 ;  /* 0x000b800c01007387 */ /* 0x000fe80000100a00 */
[----:B------:R1:W-:Y:S08]  /*365b0*/  STL.64 [R1+0xb88], R14 ;  /* 0x000b880e01007387 */ /* 0x0003f00000100a00 */
        /* <DEDUP_REMOVED lines=19> */
[----:B-1----:R-:W-:Y:S03]  /*366f0*/  HMMA.1688.F32.TF32 R12, R236, R182, R100 ;  /* 0x000000b6ec0c723c */ /* 0x002fe60000081064 */
[----:B------:R-:W-:Y:S04]  /*36700*/  STL.64 [R1+0x998], R6 ;  /* 0x0009980601007387 */ /* 0x000fe80000100a00 */
[----:B------:R-:W-:Y:S04]  /*36710*/  STL.64 [R1+0x970], R16 ;  /* 0x0009701001007387 */ /* 0x000fe80000100a00 */
[----:B------:R1:W-:Y:S01]  /*36720*/  STL.64 [R1+0x978], R18 ;  /* 0x0009781201007387 */ /* 0x0003e20000100a00 */
[C---:B--2---:R-:W-:Y:S03]  /*36730*/  HMMA.1688.F32.TF32 R20, R8.reuse, R178, R156 ;  /* 0x000000b20814723c */ /* 0x044fe6000008109c */
[----:B------:R-:W-:Y:S04]  /*36740*/  LDS R4, [R2+0xc680] ;  /* 0x00c6800002047984 */ /* 0x000fe80000000800 */
[----:B------:R-:W-:Y:S01]  /*36750*/  LDS R6, [R2+0xe680] ;  /* 0x00e6800002067984 */ /* 0x000fe20000000800 */
[C---:B-1----:R-:W-:Y:S03]  /*36760*/  HMMA.1688.F32.TF32 R16, R8.reuse, R234, R152 ;  /* 0x000000ea0810723c */ /* 0x042fe60000081098 */
[----:B------:R-:W-:Y:S04]  /*36770*/  STL.64 [R1+0x960], R12 ;  /* 0x0009600c01007387 */ /* 0x000fe80000100a00 */
[----:B------:R1:W-:Y:S04]  /*36780*/  STL.64 [R1+0x968], R14 ;  /* 0x0009680e01007387 */ /* 0x0003e80000100a00 */
[----:B------:R-:W-:Y:S04]  /*36790*/  LDS R5, [R3+0xc680] ;  /* 0x00c6800003057984 */ /* 0x000fe80000000800 */
[----:B------:R-:W2:Y:S01]  /*367a0*/  LDS R7, [R3+0xe680] ;  /* 0x00e6800003077984 */ /* 0x000ea20000000800 */
[C---:B-1----:R-:W-:Y:S03]  /*367b0*/  HMMA.1688.F32.TF32 R12, R8.reuse, R230, R164 ;  /* 0x000000e6080c723c */ /* 0x042fe600000810a4 */
        /* <DEDUP_REMOVED lines=8> */
[----:B------:R1:W-:Y:S04]  /*36840*/  STL.64 [R1+0x948], R14 ;  /* 0x0009480e01007387 */ /* 0x0003e80000100a00 */
[----:B------:R-:W-:Y:S04]  /*36850*/  STL.64 [R1+0x930], R20 ;  /* 0x0009301401007387 */ /* 0x000fe80000100a00 */
[----:B------:R3:W-:Y:S01]  /*36860*/  STL.64 [R1+0x938], R22 ;  /* 0x0009381601007387 */ /* 0x0007e20000100a00 */
[C---:B-1----:R-:W-:Y:S07]  /*36870*/  HMMA.1688.F32.TF32 R12, R8.reuse, R226, R160 ;  /* 0x000000e2080c723c */ /* 0x042fee00000810a0 */
[----:B------:R-:W-:Y:S01]  /*36880*/  STL.64 [R1+0x920], R16 ;  /* 0x0009201001007387 */ /* 0x000fe20000100a00 */
[C---:B---3--:R-:W-:Y:S03]  /*36890*/  HMMA.1688.F32.TF32 R20, R8.reuse, R222, R108 ;  /* 0x000000de0814723c */ /* 0x048fe6000008106c */
[----:B------:R1:W-:Y:S05]  /*368a0*/  STL.64 [R1+0x928], R18 ;  /* 0x0009281201007387 */ /* 0x0003ea0000100a00 */
[C---:B-1----:R-:W-:Y:S07]  /*368b0*/  HMMA.1688.F32.TF32 R16, R8.reuse, R218, R112 ;  /* 0x000000da0810723c */ /* 0x042fee0000081070 */
[----:B------:R-:W-:Y:S04]  /*368c0*/  STL.64 [R1+0x910], R12 ;  /* 0x0009100c01007387 */ /* 0x000fe80000100a00 */
[----:B------:R1:W-:Y:S04]  /*368d0*/  STL.64 [R1+0x918], R14 ;  /* 0x0009180e01007387 */ /* 0x0003e80000100a00 */
[----:B------:R-:W-:Y:S04]  /*368e0*/  STL.64 [R1+0x900], R20 ;  /* 0x0009001401007387 */ /* 0x000fe80000100a00 */
[----:B------:R3:W-:Y:S01]  /*368f0*/  STL.64 [R1+0x908], R22 ;  /* 0x0009081601007387 */ /* 0x0007e20000100a00 */
[C---:B-1----:R-:W-:Y:S03]  /*36900*/  HMMA.1688.F32.TF32 R12, R8.reuse, R214, R116 ;  /* 0x000000d6080c723c */ /* 0x042fe60000081074 */
[----:B------:R-:W-:Y:S05]  /*36910*/  STL.64 [R1+0x8d0], R16 ;  /* 0x0008d01001007387 */ /* 0x000fea0000100a00 */
[C---:B---3--:R-:W-:Y:S01]  /*36920*/  HMMA.1688.F32.TF32 R20, R8.reuse, R210, R120 ;  /* 0x000000d20814723c */ /* 0x048fe20000081078 */
        /* <DEDUP_REMOVED lines=10> */
[----:B-1----:R-:W-:Y:S07]  /*369d0*/  HMMA.1688.F32.TF32 R16, R8, R194, R136 ;  /* 0x000000c20810723c */ /* 0x002fee0000081088 */
[----:B------:R1:W-:Y:S04]  /*369e0*/  STL.64 [R1+0x890], R12 ;  /* 0x0008900c01007387 */ /* 0x0003e80000100a00 */
[----:B------:R3:W-:Y:S04]  /*369f0*/  STL.64 [R1+0x898], R14 ;  /* 0x0008980e01007387 */ /* 0x0007e80000100a00 */
[----:B------:R-:W-:Y:S01]  /*36a00*/  STL.64 [R1+0x880], R20 ;  /* 0x0008801401007387 */ /* 0x000fe20000100a00 */
[----:B-1----:R-:W-:-:S03]  /*36a10*/  IMAD.MOV.U32 R12, RZ, RZ, R151 ;  /* 0x000000ffff0c7224 */ /* 0x002fc600078e0097 */
[----:B------:R-:W-:Y:S01]  /*36a20*/  STL.64 [R1+0x888], R22 ;  /* 0x0008881601007387 */ /* 0x000fe20000100a00 */
[----:B------:R-:W-:-:S03]  /*36a30*/  MOV R13, R143 ;  /* 0x0000008f000d7202 */ /* 0x000fc60000000f00 */
[----:B------:R-:W4:Y:S01]  /*36a40*/  LDL.LU R151, [R1+0x2c44] ;  /* 0x002c440001977983 */ /* 0x000f220000300800 */
[----:B---3--:R-:W-:-:S03]  /*36a50*/  IMAD.MOV.U32 R14, RZ, RZ, R142 ;  /* 0x000000ffff0e7224 */ /* 0x008fc600078e008e */
[----:B------:R1:W-:Y:S01]  /*36a60*/  STL.64 [R1+0x870], R16 ;  /* 0x0008701001007387 */ /* 0x0003e20000100a00 */
[----:B------:R-:W-:-:S03]  /*36a70*/  IMAD.MOV.U32 R15, RZ, RZ, R141 ;  /* 0x000000ffff0f7224 */ /* 0x000fc600078e008d */
[----:B------:R3:W-:Y:S04]  /*36a80*/  STL.64 [R1+0x878], R18 ;  /* 0x0008781201007387 */ /* 0x0007e80000100a00 */
[----:B------:R-:W2:Y:S04]  /*36a90*/  LDL.LU R143, [R1+0x2c40] ;  /* 0x002c4000018f7983 */ /* 0x000ea80000300800 */
[----:B------:R-:W2:Y:S01]  /*36aa0*/  LDL.LU R142, [R1+0x2c3c] ;  /* 0x002c3c00018e7983 */ /* 0x000ea20000300800 */
[----:B-1----:R-:W-:Y:S02]  /*36ab0*/  IMAD.MOV.U32 R16, RZ, RZ, R149 ;  /* 0x000000ffff107224 */ /* 0x002fe400078e0095 */
[----:B------:R-:W-:Y:S01]  /*36ac0*/  IMAD.MOV.U32 R17, RZ, RZ, R148 ;  /* 0x000000ffff117224 */ /* 0x000fe200078e0094 */
[----:B------:R-:W2:Y:S01]  /*36ad0*/  LDL.LU R141, [R1+0x2c38] ;  /* 0x002c3800018d7983 */ /* 0x000ea20000300800 */
[----:B---3--:R-:W-:-:S03]  /*36ae0*/  IMAD.MOV.U32 R18, RZ, RZ, R150 ;  /* 0x000000ffff127224 */ /* 0x008fc600078e0096 */
[----:B------:R-:W3:Y:S01]  /*36af0*/  LDL.LU R149, [R1+0x2c34] ;  /* 0x002c340001957983 */ /* 0x000ee20000300800 */
[----:B------:R-:W-:-:S03]  /*36b00*/  IMAD.MOV.U32 R19, RZ, RZ, R144 ;  /* 0x000000ffff137224 */ /* 0x000fc600078e0090 */
[----:B------:R-:W2:Y:S04]  /*36b10*/  LDL.LU R148, [R1+0x2c30] ;  /* 0x002c300001947983 */ /* 0x000ea80000300800 */
[----:B------:R-:W4:Y:S04]  /*36b20*/  LDL.LU R150, [R1+0x2c2c] ;  /* 0x002c2c0001967983 */ /* 0x000f280000300800 */
[----:B------:R-:W4:Y:S01]  /*36b30*/  LDL.LU R144, [R1+0x2c28] ;  /* 0x002c280001907983 */ /* 0x000f220000300800 */
[----:B------:R-:W-:Y:S01]  /*36b40*/  MOV R20, R145 ;  /* 0x0000009100147202 */ /* 0x000fe20000000f00 */
[----:B------:R-:W-:-:S02]  /*36b50*/  IMAD.MOV.U32 R21, RZ, RZ, R146 ;  /* 0x000000ffff157224 */ /* 0x000fc400078e0092 */
[----:B------:R-:W4:Y:S01]  /*36b60*/  LDL.LU R145, [R1+0x2c24] ;  /* 0x002c240001917983 */ /* 0x000f220000300800 */
[----:B------:R-:W-:Y:S02]  /*36b70*/  IMAD.MOV.U32 R22, RZ, RZ, R140 ;  /* 0x000000ffff167224 */ /* 0x000fe400078e008c */
[----:B------:R-:W-:Y:S01]  /*36b80*/  IMAD.MOV.U32 R23, RZ, RZ, R147 ;  /* 0x000000ffff177224 */ /* 0x000fe200078e0093 */
[----:B------:R-:W4:Y:S04]  /*36b90*/  LDL.LU R146, [R1+0x2c20] ;  /* 0x002c200001927983 */ /* 0x000f280000300800 */
[----:B------:R-:W4:Y:S04]  /*36ba0*/  LDL.LU R140, [R1+0x2c1c] ;  /* 0x002c1c00018c7983 */ /* 0x000f280000300800 */
[----:B------:R-:W4:Y:S01]  /*36bb0*/  LDL.LU R147, [R1+0x2c18] ;  /* 0x002c180001937983 */ /* 0x000f220000300800 */
[----:B---3--:R-:W-:Y:S01]  /*36bc0*/  MOV R31, R149 ;  /* 0x00000095001f7202 */ /* 0x008fe20000000f00 */
[----:B--2---:R-:W-:-:S02]  /*36bd0*/  IMAD.MOV.U32 R30, RZ, RZ, R148 ;  /* 0x000000ffff1e7224 */ /* 0x004fc400078e0094 */
[----:B----4-:R-:W-:Y:S02]  /*36be0*/  IMAD.MOV.U32 R28, RZ, RZ, R150 ;  /* 0x000000ffff1c7224 */ /* 0x010fe400078e0096 */
[----:B------:R-:W2:Y:S01]  /*36bf0*/  LDL.LU R150, [R1+0x2c14] ;  /* 0x002c140001967983 */ /* 0x000ea20000300800 */
[----:B------:R-:W-:-:S03]  /*36c00*/  IMAD.MOV.U32 R29, RZ, RZ, R144 ;  /* 0x000000ffff1d7224 */ /* 0x000fc600078e0090 */
[----:B------:R-:W3:Y:S04]  /*36c10*/  LDL.LU R144, [R1+0x2c10] ;  /* 0x002c100001907983 */ /* 0x000ee80000300800 */
[----:B------:R-:W4:Y:S04]  /*36c20*/  LDL.LU R148, [R1+0x2c0c] ;  /* 0x002c0c0001947983 */ /* 0x000f280000300800 */
[----:B------:R-:W4:Y:S01]  /*36c30*/  LDL.LU R149, [R1+0x2c08] ;  /* 0x002c080001957983 */ /* 0x000f220000300800 */
[----:B------:R-:W-:-:S03]  /*36c40*/  IMAD.MOV.U32 R32, RZ, RZ, R140 ;  /* 0x000000ffff207224 */ /* 0x000fc600078e008c */
[----:B------:R-:W4:Y:S01]  /*36c50*/  LDL.LU R140, [R1+0x2c04] ;  /* 0x002c0400018c7983 */ /* 0x000f220000300800 */
[----:B------:R-:W-:Y:S02]  /*36c60*/  IMAD.MOV.U32 R34, RZ, RZ, R146 ;  /* 0x000000ffff227224 */ /* 0x000fe400078e0092 */
[----:B------:R-:W-:Y:S02]  /*36c70*/  IMAD.MOV.U32 R33, RZ, RZ, R147 ;  /* 0x000000ffff217224 */ /* 0x000fe400078e0093 */
[----:B------:R-:W4:Y:S01]  /*36c80*/  LDL.LU R147, [R1+0x2c00] ;  /* 0x002c000001937983 */ /* 0x000f220000300800 */
[----:B------:R-:W-:-:S03]  /*36c90*/  IMAD.MOV.U32 R35, RZ, RZ, R145 ;  /* 0x000000ffff237224 */ /* 0x000fc600078e0091 */
[----:B------:R-:W4:Y:S04]  /*36ca0*/  LDL.LU R146, [R1+0x2bfc] ;  /* 0x002bfc0001927983 */ /* 0x000f280000300800 */
[----:B------:R-:W4:Y:S01]  /*36cb0*/  LDL.LU R145, [R1+0x2bf8] ;  /* 0x002bf80001917983 */ /* 0x000f220000300800 */
[----:B--2---:R-:W-:Y:S01]  /*36cc0*/  IMAD.MOV.U32 R39, RZ, RZ, R150 ;  /* 0x000000ffff277224 */ /* 0x004fe200078e0096 */
[----:B---3--:R-:W-:Y:S01]  /*36cd0*/  MOV R38, R144 ;  /* 0x0000009000267202 */ /* 0x008fe20000000f00 */
        /* <DEDUP_REMOVED lines=52> */
[----:B------:R-:W-:Y:S01]  /*37020*/  IMAD.MOV.U32 R42, RZ, RZ, R147 ;  /* 0x000000ffff2a7224 */ /* 0x000fe200078e0093 */
[----:B------:R-:W-:Y:S01]  /*37030*/  MOV R24, R141 ;  /* 0x0000008d00187202 */ /* 0x000fe20000000f00 */
[----:B------:R-:W-:Y:S02]  /*37040*/  IMAD.MOV.U32 R43, RZ, RZ, R140 ;  /* 0x000000ffff2b7224 */ /* 0x000fe400078e008c */
[----:B------:R-:W-:Y:S02]  /*37050*/  IMAD.MOV.U32 R25, RZ, RZ, R142 ;  /* 0x000000ffff197224 */ /* 0x000fe400078e008e */
[----:B------:R-:W-:Y:S02]  /*37060*/  IMAD.MOV.U32 R26, RZ, RZ, R143 ;  /* 0x000000ffff1a7224 */ /* 0x000fe400078e008f */
[----:B------:R-:W-:-:S02]  /*37070*/  IMAD.MOV.U32 R27, RZ, RZ, R151 ;  /* 0x000000ffff1b7224 */ /* 0x000fc400078e0097 */
[----:B--2---:R-:W-:Y:S02]  /*37080*/  IMAD.MOV.U32 R99, RZ, RZ, R144 ;  /* 0x000000ffff637224 */ /* 0x004fe400078e0090 */
[----:B---3--:R-:W-:Y:S01]  /*37090*/  IMAD.MOV.U32 R98, RZ, RZ, R150 ;  /* 0x000000ffff627224 */ /* 0x008fe200078e0096 */
[----:B----4-:R-:W-:Y:S01]  /*370a0*/  MOV R97, R149 ;  /* 0x0000009500617202 */ /* 0x010fe20000000f00 */
[----:B------:R-:W-:Y:S02]  /*370b0*/  IMAD.MOV.U32 R96, RZ, RZ, R148 ;  /* 0x000000ffff607224 */ /* 0x000fe400078e0094 */
        /* <DEDUP_REMOVED lines=21> */
[----:B------:R-:W-:Y:S08]  /*37210*/  HMMA.1688.F32.TF32 R24, R4, R182, R24 ;  /* 0x000000b60418723c */ /* 0x000ff00000081018 */
[C---:B---3--:R-:W-:Y:S08]  /*37220*/  HMMA.1688.F32.TF32 R72, R8.reuse, R186, R144 ;  /* 0x000000ba0848723c */ /* 0x048ff00000081090 */
[C---:B----4-:R-:W-:Y:S08]  /*37230*/  HMMA.1688.F32.TF32 R76, R8.reuse, R190, R140 ;  /* 0x000000be084c723c */ /* 0x050ff0000008108c */
[----:B--2---:R-:W-:Y:S01]  /*37240*/  HMMA.1688.F32.TF32 R68, R8, R182, R148 ;  /* 0x000000b60844723c */ /* 0x004fe20000081094 */
[----:B------:R-:W-:Y:S04]  /*37250*/  LDS R8, [R2+0xc700] ;  /* 0x00c7000002087984 */ /* 0x000fe80000000800 */
[----:B------:R-:W-:Y:S04]  /*37260*/  LDS R10, [R2+0xe700] ;  /* 0x00e70000020a7984 */ /* 0x000fe80000000800 */
[----:B------:R-:W-:Y:S04]  /*37270*/  LDS R9, [R3+0xc700] ;  /* 0x00c7000003097984 */ /* 0x000fe80000000800 */
[----:B------:R-:W1:Y:S04]  /*37280*/  LDS R11, [R3+0xe700] ;  /* 0x00e70000030b7984 */ /* 0x000e680000000800 */
[----:B------:R-:W-:Y:S04]  /*37290*/  STL.64 [R1+0x860], R76 ;  /* 0x0008604c01007387 */ /* 0x000fe80000100a00 */
[----:B------:R-:W-:Y:S04]  /*372a0*/  STL.64 [R1+0x868], R78 ;  /* 0x0008684e01007387 */ /* 0x000fe80000100a00 */
[----:B------:R-:W-:Y:S04]  /*372b0*/  STL.64 [R1+0x750], R72 ;  /* 0x0007504801007387 */ /* 0x000fe80000100a00 */
[----:B------:R-:W-:Y:S04]  /*372c0*/  STL.64 [R1+0x758], R74 ;  /* 0x0007584a01007387 */ /* 0x000fe80000100a00 */
[----:B------:R-:W-:Y:S04]  /*372d0*/  STL.64 [R1+0x6f0], R68 ;  /* 0x0006f04401007387 */ /* 0x000fe80000100a00 */
[----:B------:R2:W-:Y:S02]  /*372e0*/  STL.64 [R1+0x6f8], R70 ;  /* 0x0006f84601007387 */ /* 0x0005e40000100a00 */
[C---:B--2---:R-:W-:Y:S02]  /*372f0*/  HMMA.1688.F32.TF32 R68, R4.reuse, R234, R244 ;  /* 0x000000ea0444723c */ /* 0x044fe400000810f4 */
[----:B------:R-:W-:Y:S04]  /*37300*/  LDS R244, [R2+0xc780] ;  /* 0x00c7800002f47984 */ /* 0x000fe80000000800 */
[----:B------:R-:W-:Y:S04]  /*37310*/  LDS R246, [R2+0xe780] ;  /* 0x00e7800002f67984 */ /* 0x000fe80000000800 */
[----:B------:R-:W-:Y:S04]  /*37320*/  LDS R245, [R3+0xc780] ;  /* 0x00c7800003f57984 */ /* 0x000fe80000000800 */
[----:B------:R-:W2:Y:S09]  /*37330*/  LDS R247, [R3+0xe780] ;  /* 0x00e7800003f77984 */ /* 0x000eb20000000800 */
[----:B------:R-:W-:Y:S04]  /*37340*/  STL.64 [R1+0x6e0], R68 ;  /* 0x0006e04401007387 */ /* 0x000fe80000100a00 */
[----:B------:R3:W-:Y:S02]  /*37350*/  STL.64 [R1+0x6e8], R70 ;  /* 0x0006e84601007387 */ /* 0x0007e40000100a00 */
[C---:B---3--:R-:W-:Y:S08]  /*37360*/  HMMA.1688.F32.TF32 R68, R4.reuse, R230, R64 ;  /* 0x000000e60444723c */ /* 0x048ff00000081040 */
        /* <DEDUP_REMOVED lines=14> */
[C---:B---3--:R-:W-:Y:S03]  /*37450*/  HMMA.1688.F32.TF32 R56, R4.reuse, R214, R96 ;  /* 0x000000d60438723c */ /* 0x048fe60000081060 */
[----:B------:R-:W-:Y:S04]  /*37460*/  STL.64 [R1+0x680], R48 ;  /* 0x0006803001007387 */ /* 0x000fe80000100a00 */
[----:B------:R3:W-:Y:S01]  /*37470*/  STL.64 [R1+0x688], R50 ;  /* 0x0006883201007387 */ /* 0x0007e20000100a00 */
[C---:B----4-:R-:W-:Y:S08]  /*37480*/  HMMA.1688.F32.TF32 R52, R4.reuse, R210, R44 ;  /* 0x000000d20434723c */ /* 0x050ff0000008102c */
[C---:B---3--:R-:W-:Y:S08]  /*37490*/  HMMA.1688.F32.TF32 R48, R4.reuse, R206, R88 ;  /* 0x000000ce0430723c */ /* 0x048ff00000081058 */
[----:B------:R-:W-:Y:S01]  /*374a0*/  HMMA.1688.F32.TF32 R44, R4, R202, R240 ;  /* 0x000000ca042c723c */ /* 0x000fe200000810f0 */
[----:B------:R-:W-:Y:S07]  /*374b0*/  STL.64 [R1+0x670], R56 ;  /* 0x0006703801007387 */ /* 0x000fee0000100a00 */
[C---:B-1----:R-:W-:Y:S01]  /*374c0*/  HMMA.1688.F32.TF32 R4, R8.reuse, R234, R20 ;  /* 0x000000ea0804723c */ /* 0x042fe20000081014 */
        /* <DEDUP_REMOVED lines=12> */
[----:B------:R-:W-:Y:S04]  /*37590*/  STL.64 [R1+0x730], R32 ;  /* 0x0007302001007387 */ /* 0x000fe80000100a00 */
[----:B------:R-:W-:Y:S01]  /*375a0*/  STL.64 [R1+0x738], R34 ;  /* 0x0007382201007387 */ /* 0x000fe20000100a00 */
[C---:B------:R-:W-:Y:S03]  /*375b0*/  HMMA.1688.F32.TF32 R16, R8.reuse, R178, R12 ;  /* 0x000000b20810723c */ /* 0x040fe6000008100c */
[----:B------:R-:W-:Y:S04]  /*375c0*/  STL.64 [R1+0x720], R28 ;  /* 0x0007201c01007387 */ /* 0x000fe80000100a00 */
[----:B------:R-:W-:Y:S04]  /*375d0*/  STL.64 [R1+0x728], R30 ;  /* 0x0007281e01007387 */ /* 0x000fe80000100a00 */
[----:B------:R-:W-:Y:S04]  /*375e0*/  STL.64 [R1+0x710], R24 ;  /* 0x0007101801007387 */ /* 0x000fe80000100a00 */
[----:B------:R-:W-:Y:S04]  /*375f0*/  STL.64 [R1+0x718], R26 ;  /* 0x0007181a01007387 */ /* 0x000fe80000100a00 */
[----:B------:R-:W-:Y:S04]  /*37600*/  STL.64 [R1+0x850], R4 ;  /* 0x0008500401007387 */ /* 0x000fe80000100a00 */
[----:B------:R1:W-:Y:S02]  /*37610*/  STL.64 [R1+0x858], R6 ;  /* 0x0008580601007387 */ /* 0x0003e40000100a00 */
[----:B-1----:R-:W-:Y:S02]  /*37620*/  HMMA.1688.F32.TF32 R4, R8, R174, R248 ;  /* 0x000000ae0804723c */ /* 0x002fe400000810f8 */
[----:B------:R-:W-:Y:S01]  /*37630*/  STL.64 [R1+0x840], R20 ;  /* 0x0008401401007387 */ /* 0x000fe20000100a00 */
[----:B------:R-:W-:-:S03]  /*37640*/  IMAD.MOV.U32 R12, RZ, RZ, R232 ;  /* 0x000000ffff0c7224 */ /* 0x000fc600078e00e8 */
[----:B------:R-:W-:Y:S04]  /*37650*/  STL.64 [R1+0x848], R22 ;  /* 0x0008481601007387 */ /* 0x000fe80000100a00 */
[----:B------:R1:W-:Y:S01]  /*37660*/  STL.64 [R1+0x830], R16 ;  /* 0x0008301001007387 */ /* 0x0003e20000100a00 */
[----:B------:R-:W-:-:S03]  /*37670*/  IMAD.MOV.U32 R13, RZ, RZ, R233 ;  /* 0x000000ffff0d7224 */ /* 0x000fc600078e00e9 */
[----:B------:R3:W-:Y:S04]  /*37680*/  STL.64 [R1+0x838], R18 ;  /* 0x0008381201007387 */ /* 0x0007e80000100a00 */
[----:B------:R-:W4:Y:S05]  /*37690*/  LDL.LU R232, [R1+0x2ba4] ;  /* 0x002ba40001e87983 */ /* 0x000f2a0000300800 */
[----:B------:R-:W-:Y:S04]  /*376a0*/  STL.64 [R1+0x820], R4 ;  /* 0x0008200401007387 */ /* 0x000fe80000100a00 */
[----:B------:R2:W-:Y:S04]  /*376b0*/  STL.64 [R1+0x828], R6 ;  /* 0x0008280601007387 */ /* 0x0005e80000100a00 */
[----:B------:R-:W2:Y:S01]  /*376c0*/  LDL.LU R233, [R1+0x2ba0] ;  /* 0x002ba00001e97983 */ /* 0x000ea20000300800 */
[----:B------:R-:W-:Y:S01]  /*376d0*/  IMAD.MOV.U32 R14, RZ, RZ, R221 ;  /* 0x000000ffff0e7224 */ /* 0x000fe200078e00dd */
[----:B------:R-:W-:Y:S01]  /*376e0*/  MOV R15, R220 ;  /* 0x000000dc000f7202 */ /* 0x000fe20000000f00 */
[----:B-1----:R-:W-:Y:S01]  /*376f0*/  IMAD.MOV.U32 R16, RZ, RZ, R228 ;  /* 0x000000ffff107224 */ /* 0x002fe200078e00e4 */
[----:B------:R-:W2:Y:S01]  /*37700*/  LDL.LU R221, [R1+0x2b9c] ;  /* 0x002b9c0001dd7983 */ /* 0x000ea20000300800 */
[----:B------:R-:W-:-:S03]  /*37710*/  IMAD.MOV.U32 R17, RZ, RZ, R229 ;  /* 0x000000ffff117224 */ /* 0x000fc600078e00e5 */
[----:B------:R-:W2:Y:S01]  /*37720*/  LDL.LU R220, [R1+0x2b98] ;  /* 0x002b980001dc7983 */ /* 0x000ea20000300800 */
[----:B---3--:R-:W-:-:S03]  /*37730*/  IMAD.MOV.U32 R18, RZ, RZ, R209 ;  /* 0x000000ffff127224 */ /* 0x008fc600078e00d1 */
[----:B------:R-:W3:Y:S01]  /*37740*/  LDL.LU R228, [R1+0x2b94] ;  /* 0x002b940001e47983 */ /* 0x000ee20000300800 */
[----:B------:R-:W-:-:S03]  /*37750*/  IMAD.MOV.U32 R19, RZ, RZ, R212 ;  /* 0x000000ffff137224 */ /* 0x000fc600078e00d4 */
[----:B------:R-:W3:Y:S01]  /*37760*/  LDL.LU R229, [R1+0x2b90] ;  /* 0x002b900001e57983 */ /* 0x000ee20000300800 */
[----:B------:R-:W-:-:S03]  /*37770*/  IMAD.MOV.U32 R20, RZ, RZ, R213 ;  /* 0x000000ffff147224 */ /* 0x000fc600078e00d5 */
[----:B------:R-:W3:Y:S01]  /*37780*/  LDL.LU R209, [R1+0x2b8c] ;  /* 0x002b8c0001d17983 */ /* 0x000ee20000300800 */
[----:B------:R-:W-:Y:S01]  /*37790*/  IMAD.MOV.U32 R21, RZ, RZ, R216 ;  /* 0x000000ffff157224 */ /* 0x000fe200078e00d8 */
[----:B------:R-:W-:Y:S02]  /*377a0*/  MOV R22, R225 ;  /* 0x000000e100167202 */ /* 0x000fe40000000f00 */
[----:B------:R-:W3:Y:S01]  /*377b0*/  LDL.LU R212, [R1+0x2b88] ;  /* 0x002b880001d47983 */ /* 0x000ee20000300800 */
[----:B------:R-:W-:-:S03]  /*377c0*/  IMAD.MOV.U32 R23, RZ, RZ, R224 ;  /* 0x000000ffff177224 */ /* 0x000fc600078e00e0 */
[----:B------:R-:W3:Y:S04]  /*377d0*/  LDL.LU R213, [R1+0x2b84] ;  /* 0x002b840001d57983 */ /* 0x000ee80000300800 */
[----:B------:R-:W3:Y:S04]  /*377e0*/  LDL.LU R216, [R1+0x2b80] ;  /* 0x002b800001d87983 */ /* 0x000ee80000300800 */
[----:B------:R-:W3:Y:S04]  /*377f0*/  LDL.LU R225, [R1+0x2b7c] ;  /* 0x002b7c0001e17983 */ /* 0x000ee80000300800 */
[----:B------:R-:W3:Y:S01]  /*37800*/  LDL.LU R224, [R1+0x2b78] ;  /* 0x002b780001e07983 */ /* 0x000ee20000300800 */
[----:B----4-:R-:W-:-:S02]  /*37810*/  IMAD.MOV.U32 R29, RZ, RZ, R232 ;  /* 0x000000ffff1d7224 */ /* 0x010fc400078e00e8 */
[----:B--2---:R-:W-:Y:S02]  /*37820*/  IMAD.MOV.U32 R28, RZ, RZ, R233 ;  /* 0x000000ffff1c7224 */ /* 0x004fe400078e00e9 */
[----:B------:R-:W2:Y:S04]  /*37830*/  LDL.LU R233, [R1+0x2b74] ;  /* 0x002b740001e97983 */ /* 0x000ea80000300800 */
[----:B------:R-:W4:Y:S01]  /*37840*/  LDL.LU R232, [R1+0x2b70] ;  /* 0x002b700001e87983 */ /* 0x000f220000300800 */
[----:B------:R-:W-:Y:S02]  /*37850*/  IMAD.MOV.U32 R30, RZ, RZ, R217 ;  /* 0x000000ffff1e7224 */ /* 0x000fe400078e00d9 */
[----:B------:R-:W-:Y:S01]  /*37860*/  IMAD.MOV.U32 R31, RZ, RZ, R252 ;  /* 0x000000ffff1f7224 */ /* 0x000fe200078e00fc */
[----:B------:R-:W4:Y:S01]  /*37870*/  LDL.LU R217, [R1+0x2b6c] ;  /* 0x002b6c0001d97983 */ /* 0x000f220000300800 */
[----:B------:R-:W-:Y:S01]  /*37880*/  IMAD.MOV.U32 R34, RZ, RZ, R220 ;  /* 0x000000ffff227224 */ /* 0x000fe200078e00dc */
[----:B---3--:R-:W-:-:S02]  /*37890*/  MOV R33, R228 ;  /* 0x000000e400217202 */ /* 0x008fc40000000f00 */
[----:B------:R-:W3:Y:S01]  /*378a0*/  LDL.LU R252, [R1+0x2b68] ;  /* 0x002b680001fc7983 */ /* 0x000ee20000300800 */
[----:B------:R-:W-:-:S03]  /*378b0*/  IMAD.MOV.U32 R32, RZ, RZ, R229 ;  /* 0x000000ffff207224 */ /* 0x000fc600078e00e5 */
[----:B------:R-:W3:Y:S01]  /*378c0*/  LDL.LU R229, [R1+0x2b64] ;  /* 0x002b640001e57983 */ /* 0x000ee20000300800 */
[----:B------:R-:W-:-:S03]  /*378d0*/  IMAD.MOV.U32 R35, RZ, RZ, R221 ;  /* 0x000000ffff237224 */ /* 0x000fc600078e00dd */
[----:B------:R-:W3:Y:S04]  /*378e0*/  LDL.LU R228, [R1+0x2b60] ;  /* 0x002b600001e47983 */ /* 0x000ee80000300800 */
[----:B------:R-:W3:Y:S04]  /*378f0*/  LDL.LU R220, [R1+0x2b5c] ;  /* 0x002b5c0001dc7983 */ /* 0x000ee80000300800 */
[----:B------:R-:W3:Y:S01]  /*37900*/  LDL.LU R221, [R1+0x2b58] ;  /* 0x002b580001dd7983 */ /* 0x000ee20000300800 */
[----:B--2---:R-:W-:Y:S02]  /*37910*/  IMAD.MOV.U32 R41, RZ, RZ, R233 ;  /* 0x000000ffff297224 */ /* 0x004fe400078e00e9 */
[----:B----4-:R-:W-:-:S02]  /*37920*/  IMAD.MOV.U32 R40, RZ, RZ, R232 ;  /* 0x000000ffff287224 */ /* 0x010fc400078e00e8 */
[----:B------:R-:W2:Y:S04]  /*37930*/  LDL.LU R232, [R1+0x2b54] ;  /* 0x002b540001e87983 */ /* 0x000ea80000300800 */
[----:B------:R-:W4:Y:S01]  /*37940*/  LDL.LU R233, [R1+0x2b50] ;  /* 0x002b500001e97983 */ /* 0x000f220000300800 */
[----:B------:R-:W-:Y:S02]  /*37950*/  IMAD.MOV.U32 R42, RZ, RZ, R224 ;  /* 0x000000ffff2a7224 */ /* 0x000fe400078e00e0 */
[----:B------:R-:W-:Y:S01]  /*37960*/  IMAD.MOV.U32 R43, RZ, RZ, R225 ;  /* 0x000000ffff2b7224 */ /* 0x000fe200078e00e1 */
[----:B------:R-:W4:Y:S01]  /*37970*/  LDL.LU R224, [R1+0x2b4c] ;  /* 0x002b4c0001e07983 */ /* 0x000f220000300800 */
[----:B---3--:R-:W-:Y:S02]  /*37980*/  IMAD.MOV.U32 R242, RZ, RZ, R252 ;  /* 0x000000fffff27224 */ /* 0x008fe400078e00fc */
[----:B------:R-:W-:Y:S01]  /*37990*/  IMAD.MOV.U32 R241, RZ, RZ, R229 ;  /* 0x000000fffff17224 */ /* 0x000fe200078e00e5 */
[----:B------:R-:W3:Y:S01]  /*379a0*/  LDL.LU R225, [R1+0x2b48] ;  /* 0x002b480001e17983 */ /* 0x000ee20000300800 */
[----:B------:R-:W-:-:S03]  /*379b0*/  MOV R240, R228 ;  /* 0x000000e400f07202 */ /* 0x000fc60000000f00 */
[----:B------:R-:W3:Y:S04]  /*379c0*/  LDL.LU R228, [R1+0x2b44] ;  /* 0x002b440001e47983 */ /* 0x000ee80000300800 */
[----:B------:R-:W3:Y:S04]  /*379d0*/  LDL.LU R229, [R1+0x2b40] ;  /* 0x002b400001e57983 */ /* 0x000ee80000300800 */
[----:B------:R-:W3:Y:S01]  /*379e0*/  LDL.LU R252, [R1+0x2b3c] ;  /* 0x002b3c0001fc7983 */ /* 0x000ee20000300800 */
[----:B--2---:R-:W-:Y:S02]  /*379f0*/  IMAD.MOV.U32 R89, RZ, RZ, R232 ;  /* 0x000000ffff597224 */ /* 0x004fe400078e00e8 */
[----:B----4-:R-:W-:-:S02]  /*37a00*/  IMAD.MOV.U32 R88, RZ, RZ, R233 ;  /* 0x000000ffff587224 */ /* 0x010fc400078e00e9 */
[----:B------:R-:W2:Y:S04]  /*37a10*/  LDL.LU R233, [R1+0x2b38] ;  /* 0x002b380001e97983 */ /* 0x000ea80000300800 */
[----:B------:R-:W4:Y:S04]  /*37a20*/  LDL.LU R232, [R1+0x2b34] ;  /* 0x002b340001e87983 */ /* 0x000f280000300800 */
[----:B------:R-:W4:Y:S04]  /*37a30*/  LDL.LU R96, [R1+0xd60] ;  /* 0x000d600001607983 */ /* 0x000f280000300800 */
[----:B------:R-:W4:Y:S04]  /*37a40*/  LDL.LU R97, [R1+0xd64] ;  /* 0x000d640001617983 */ /* 0x000f280000300800 */
[----:B------:R-:W4:Y:S04]  /*37a50*/  LDL.LU R98, [R1+0xd68] ;  /* 0x000d680001627983 */ /* 0x000f280000300800 */
[----:B------:R-:W4:Y:S01]  /*37a60*/  LDL.LU R99, [R1+0xd6c] ;  /* 0x000d6c0001637983 */ /* 0x000f220000300800 */
[----:B---3--:R-:W-:-:S03]  /*37a70*/  IMAD.MOV.U32 R51, RZ, RZ, R252 ;  /* 0x000000ffff337224 */ /* 0x008fc600078e00fc */
[----:B------:R-:W3:Y:S01]  /*37a80*/  LDL.LU R48, [R1+0xd70] ;  /* 0x000d700001307983 */ /* 0x000ee20000300800 */
[----:B--2---:R-:W-:Y:S02]  /*37a90*/  IMAD.MOV.U32 R50, RZ, RZ, R233 ;  /* 0x000000ffff327224 */ /* 0x004fe400078e00e9 */
[----:B----4-:R-:W-:Y:S02]  /*37aa0*/  IMAD.MOV.U32 R49, RZ, RZ, R232 ;  /* 0x000000ffff317224 */ /* 0x010fe400078e00e8 */
[----:B------:R-:W2:Y:S04]  /*37ab0*/  LDL.LU R232, [R1+0x2b30] ;  /* 0x002b300001e87983 */ /* 0x000ea80000300800 */
[----:B------:R-:W4:Y:S04]  /*37ac0*/  LDL.LU R233, [R1+0x2b2c] ;  /* 0x002b2c0001e97983 */ /* 0x000f280000300800 */
        /* <DEDUP_REMOVED lines=54> */
[----:B------:R-:W-:Y:S01]  /*37e30*/  IMAD.MOV.U32 R251, RZ, RZ, R0 ;  /* 0x000000fffffb7224 */ /* 0x000fe200078e0000 */
[----:B------:R-:W-:Y:S01]  /*37e40*/  MOV R44, R229 ;  /* 0x000000e5002c7202 */ /* 0x000fe20000000f00 */
[----:B------:R-:W-:-:S02]  /*37e50*/  IMAD.MOV.U32 R45, RZ, RZ, R228 ;  /* 0x000000ffff2d7224 */ /* 0x000fc400078e00e4 */
[----:B------:R-:W-:Y:S02]  /*37e60*/  IMAD.MOV.U32 R46, RZ, RZ, R225 ;  /* 0x000000ffff2e7224 */ /* 0x000fe400078e00e1 */
[----:B------:R-:W-:Y:S01]  /*37e70*/  IMAD.MOV.U32 R47, RZ, RZ, R224 ;  /* 0x000000ffff2f7224 */ /* 0x000fe200078e00e0 */
[----:B------:R-:W-:Y:S01]  /*37e80*/  MOV R91, R220 ;  /* 0x000000dc005b7202 */ /* 0x000fe20000000f00 */
[----:B------:R-:W-:Y:S02]  /*37e90*/  IMAD.MOV.U32 R90, RZ, RZ, R221 ;  /* 0x000000ffff5a7224 */ /* 0x000fe400078e00dd */
[----:B------:R-:W-:-:S03]  /*37ea0*/  IMAD.MOV.U32 R243, RZ, RZ, R217 ;  /* 0x000000fffff37224 */ /* 0x000fc600078e00d9 */
[----:B------:R-:W-:Y:S01]  /*37eb0*/  HMMA.1688.F32.TF32 R44, R244, R226, R44 ;  /* 0x000000e2f42c723c */ /* 0x000fe2000008102c */
[----:B--2---:R-:W-:Y:S02]  /*37ec0*/  IMAD.MOV.U32 R53, RZ, RZ, R252 ;  /* 0x000000ffff357224 */ /* 0x004fe400078e00fc */
[----:B----4-:R-:W-:Y:S02]  /*37ed0*/  IMAD.MOV.U32 R54, RZ, RZ, R233 ;  /* 0x000000ffff367224 */ /* 0x010fe400078e00e9 */
[----:B------:R-:W-:-:S03]  /*37ee0*/  IMAD.MOV.U32 R55, RZ, RZ, R232 ;  /* 0x000000ffff377224 */ /* 0x000fc600078e00e8 */
[C---:B---3--:R-:W-:Y:S08]  /*37ef0*/  HMMA.1688.F32.TF32 R80, R8.reuse, R206, R80 ;  /* 0x000000ce0850723c */ /* 0x048ff00000081050 */
[C---:B------:R-:W-:Y:S08]  /*37f00*/  HMMA.1688.F32.TF32 R4, R8.reuse, R222, R236 ;  /* 0x000000de0804723c */ /* 0x040ff000000810ec */
[C---:B------:R-:W-:Y:S08]  /*37f10*/  HMMA.1688.F32.TF32 R108, R8.reuse, R226, R152 ;  /* 0x000000e2086c723c */ /* 0x040ff00000081098 */
        /* <DEDUP_REMOVED lines=16> */
[----:B------:R-:W-:Y:S02]  /*38020*/  STL.64 [R1+0x7c8], R82 ;  /* 0x0007c85201007387 */ /* 0x000fe40000100a00 */
[----:B------:R-:W-:Y:S02]  /*38030*/  HMMA.1688.F32.TF32 R68, R8, R194, R68 ;  /* 0x000000c20844723c */ /* 0x000fe40000081044 */
[----:B------:R-:W-:Y:S04]  /*38040*/  STL.64 [R1+0x7b0], R76 ;  /* 0x0007b04c01007387 */ /* 0x000fe80000100a00 */
[----:B------:R-:W-:Y:S09]  /*38050*/  STL.64 [R1+0x7b8], R78 ;  /* 0x0007b84e01007387 */ /* 0x000ff20000100a00 */
[----:B------:R1:W-:Y:S01]  /*38060*/  STL.64 [R1+0x7a0], R4 ;  /* 0x0007a00401007387 */ /* 0x0003e20000100a00 */
[----:B------:R-:W-:-:S02]  /*38070*/  IMAD.MOV.U32 R252, RZ, RZ, R6 ;  /* 0x000000fffffc7224 */ /* 0x000fc400078e0006 */
[----:B------:R-:W-:Y:S02]  /*38080*/  IMAD.MOV.U32 R0, RZ, RZ, R7 ;  /* 0x000000ffff007224 */ /* 0x000fe400078e0007 */
[C---:B-1----:R-:W-:Y:S03]  /*38090*/  HMMA.1688.F32.TF32 R4, R8.reuse, R190, R64 ;  /* 0x000000be0804723c */ /* 0x042fe60000081040 */
[----:B------:R-:W-:Y:S04]  /*380a0*/  STL.64 [R1+0x790], R68 ;  /* 0x0007904401007387 */ /* 0x000fe80000100a00 */
[----:B------:R-:W-:Y:S01]  /*380b0*/  STL.64 [R1+0x798], R70 ;  /* 0x0007984601007387 */ /* 0x000fe20000100a00 */
[C---:B------:R-:W-:Y:S08]  /*380c0*/  HMMA.1688.F32.TF32 R60, R8.reuse, R186, R60 ;  /* 0x000000ba083c723c */ /* 0x040ff0000008103c */
[----:B------:R-:W-:Y:S07]  /*380d0*/  HMMA.1688.F32.TF32 R8, R8, R182, R56 ;  /* 0x000000b60808723c */ /* 0x000fee0000081038 */
[----:B------:R-:W-:Y:S04]  /*380e0*/  STL.64 [R1+0x780], R4 ;  /* 0x0007800401007387 */ /* 0x000fe80000100a00 */
[----:B------:R1:W-:Y:S02]  /*380f0*/  STL.64 [R1+0x788], R6 ;  /* 0x0007880601007387 */ /* 0x0003e40000100a00 */
[C---:B-1----:R-:W-:Y:S02]  /*38100*/  HMMA.1688.F32.TF32 R4, R244.reuse, R234, R52 ;  /* 0x000000eaf404723c */ /* 0x042fe40000081034 */
[----:B------:R-:W-:Y:S04]  /*38110*/  STL.64 [R1+0x770], R60 ;  /* 0x0007703c01007387 */ /* 0x000fe80000100a00 */
[----:B------:R-:W-:Y:S02]  /*38120*/  STL.64 [R1+0x778], R62 ;  /* 0x0007783e01007387 */ /* 0x000fe40000100a00 */
[C---:B------:R-:W-:Y:S02]  /*38130*/  HMMA.1688.F32.TF32 R52, R244.reuse, R230, R104 ;  /* 0x000000e6f434723c */ /* 0x040fe40000081068 */
[----:B------:R-:W-:Y:S04]  /*38140*/  STL.64 [R1+0x760], R8 ;  /* 0x0007600801007387 */ /* 0x000fe80000100a00 */
[----:B------:R1:W-:Y:S09]  /*38150*/  STL.64 [R1+0x768], R10 ;  /* 0x0007680a01007387 */ /* 0x0003f20000100a00 */
[----:B------:R-:W-:Y:S01]  /*38160*/  STL.64 [R1+0x700], R4 ;  /* 0x0007000401007387 */ /* 0x000fe20000100a00 */
[C---:B-1----:R-:W-:Y:S03]  /*38170*/  HMMA.1688.F32.TF32 R8, R244.reuse, R178, R48 ;  /* 0x000000b2f408723c */ /* 0x042fe60000081030 */
[----:B------:R1:W-:Y:S05]  /*38180*/  STL.64 [R1+0x708], R6 ;  /* 0x0007080601007387 */ /* 0x0003ea0000100a00 */
[C---:B-1----:R-:W-:Y:S01]  /*38190*/  HMMA.1688.F32.TF32 R4, R244.reuse, R174, R96 ;  /* 0x000000aef404723c */ /* 0x042fe20000081060 */
[----:B------:R-:W-:Y:S04]  /*381a0*/  STL.64 [R1+0x620], R52 ;  /* 0x0006203401007387 */ /* 0x000fe80000100a00 */
[----:B------:R-:W-:Y:S10]  /*381b0*/  STL.64 [R1+0x628], R54 ;  /* 0x0006283601007387 */ /* 0x000ff40000100a00 */
[----:B------:R-:W-:Y:S04]  /*381c0*/  STL.64 [R1+0x610], R8 ;  /* 0x0006100801007387 */ /* 0x000fe80000100a00 */
[----:B------:R1:W-:Y:S01]  /*381d0*/  STL.64 [R1+0x618], R10 ;  /* 0x0006180a01007387 */ /* 0x0003e20000100a00 */
[C---:B------:R-:W-:Y:S03]  /*381e0*/  HMMA.1688.F32.TF32 R40, R244.reuse, R214, R40 ;  /* 0x000000d6f428723c */ /* 0x040fe60000081028 */
[----:B------:R-:W-:Y:S05]  /*381f0*/  STL.64 [R1+0x600], R4 ;  /* 0x0006000401007387 */ /* 0x000fea0000100a00 */
[C---:B-1----:R-:W-:Y:S01]  /*38200*/  HMMA.1688.F32.TF32 R8, R244.reuse, R222, R88 ;  /* 0x000000def408723c */ /* 0x042fe20000081058 */
[----:B------:R1:W-:Y:S07]  /*38210*/  STL.64 [R1+0x608], R6 ;  /* 0x0006080601007387 */ /* 0x0003ee0000100a00 */
[----:B-1----:R-:W-:Y:S01]  /*38220*/  HMMA.1688.F32.TF32 R4, R244, R218, R240 ;  /* 0x000000daf404723c */ /* 0x002fe200000810f0 */
[----:B------:R-:W-:Y:S04]  /*38230*/  STL.64 [R1+0x5f0], R44 ;  /* 0x0005f02c01007387 */ /* 0x000fe80000100a00 */
[----:B------:R-:W-:Y:S10]  /*38240*/  STL.64 [R1+0x5f8], R46 ;  /* 0x0005f82e01007387 */ /* 0x000ff40000100a00 */
[----:B------:R-:W-:Y:S04]  /*38250*/  STL.64 [R1+0x5e0], R8 ;  /* 0x0005e00801007387 */ /* 0x000fe80000100a00 */
[----:B------:R-:W-:Y:S01]  /*38260*/  STL.64 [R1+0x5e8], R10 ;  /* 0x0005e80a01007387 */ /* 0x000fe20000100a00 */
[----:B------:R-:W-:-:S03]  /*38270*/  MOV R250, R181 ;  /* 0x000000b500fa7202 */ /* 0x000fc60000000f00 */
[----:B------:R-:W-:Y:S04]  /*38280*/  STL.64 [R1+0x5d0], R4 ;  /* 0x0005d00401007387 */ /* 0x000fe80000100a00 */
[----:B------:R1:W-:Y:S04]  /*38290*/  STL.64 [R1+0x5d8], R6 ;  /* 0x0005d80601007387 */ /* 0x0003e80000100a00 */
[----:B------:R-:W-:Y:S04]  /*382a0*/  STL.64 [R1+0x5c0], R40 ;  /* 0x0005c02801007387 */ /* 0x000fe80000100a00 */
[----:B------:R-:W-:Y:S04]  /*382b0*/  STL.64 [R1+0x5c8], R42 ;  /* 0x0005c82a01007387 */ /* 0x000fe80000100a00 */
[----:B------:R-:W2:Y:S01]  /*382c0*/  LDL R181, [R1+0x1834] ;  /* 0x0018340001b57983 */ /* 0x000ea20000100800 */
[----:B------:R-:W-:Y:S01]  /*382d0*/  IMAD.MOV.U32 R36, RZ, RZ, R216 ;  /* 0x000000ffff247224 */ /* 0x000fe200078e00d8 */
[----:B------:R-:W-:Y:S01]  /*382e0*/  MOV R39, R209 ;  /* 0x000000d100277202 */ /* 0x000fe20000000f00 */
[----:B------:R-:W-:-:S02]  /*382f0*/  IMAD.MOV.U32 R37, RZ, RZ, R213 ;  /* 0x000000ffff257224 */ /* 0x000fc400078e00d5 */
[----:B------:R-:W-:Y:S01]  /*38300*/  IMAD.MOV.U32 R38, RZ, RZ, R212 ;  /* 0x000000ffff267224 */ /* 0x000fe200078e00d4 */
[C---:B-1----:R-:W-:Y:S08]  /*38310*/  HMMA.1688.F32.TF32 R4, R244.reuse, R206, R32 ;  /* 0x000000cef404723c */ /* 0x042ff00000081020 */
[----:B------:R-:W-:Y:S01]  /*38320*/  HMMA.1688.F32.TF32 R8, R244, R210, R36 ;  /* 0x000000d2f408723c */ /* 0x000fe20000081024 */
[----:B------:R-:W-:-:S02]  /*38330*/  IMAD.MOV.U32 R24, RZ, RZ, R208 ;  /* 0x000000ffff187224 */ /* 0x000fc400078e00d0 */
[----:B------:R-:W-:Y:S02]  /*38340*/  IMAD.MOV.U32 R25, RZ, RZ, R205 ;  /* 0x000000ffff197224 */ /* 0x000fe400078e00cd */
[----:B------:R-:W-:Y:S02]  /*38350*/  IMAD.MOV.U32 R26, RZ, RZ, R204 ;  /* 0x000000ffff1a7224 */ /* 0x000fe400078e00cc */
[----:B------:R-:W-:Y:S11]  /*38360*/  IMAD.MOV.U32 R27, RZ, RZ, R201 ;  /* 0x000000ffff1b7224 */ /* 0x000ff600078e00c9 */
[----:B------:R-:W-:Y:S05]  /*38370*/  @!UPT UIADD3 URZ, URZ, URZ, URZ ;  /* 0x0000003f3f3ff290 */ /* 0x000fea000fffe03f */
[----:B------:R-:W-:Y:S04]  /*38380*/  STL.64 [R1+0x5b0], R8 ;  /* 0x0005b00801007387 */ /* 0x000fe80000100a00 */
[----:B------:R1:W-:Y:S04]  /*38390*/  STL.64 [R1+0x5b8], R10 ;  /* 0x0005b80a01007387 */ /* 0x0003e80000100a00 */
[----:B------:R-:W-:Y:S01]  /*383a0*/  STL.64 [R1+0x5a0], R4 ;  /* 0x0005a00401007387 */ /* 0x000fe20000100a00 */
[C---:B-1----:R-:W-:Y:S03]  /*383b0*/  HMMA.1688.F32.TF32 R8, R244.reuse, R202, R28 ;  /* 0x000000caf408723c */ /* 0x042fe6000008101c */
[----:B------:R1:W-:Y:S05]  /*383c0*/  STL.64 [R1+0x5a8], R6 ;  /* 0x0005a80601007387 */ /* 0x0003ea0000100a00 */
[----:B-1----:R-:W-:Y:S01]  /*383d0*/  HMMA.1688.F32.TF32 R4, R244, R198, R24 ;  /* 0x000000c6f404723c */ /* 0x002fe20000081018 */
[----:B------:R-:W-:-:S02]  /*383e0*/  IMAD.MOV.U32 R248, RZ, RZ, R200 ;  /* 0x000000fffff87224 */ /* 0x000fc400078e00c8 */
[----:B------:R-:W-:Y:S11]  /*383f0*/  IMAD.MOV.U32 R249, RZ, RZ, R197 ;  /* 0x000000fffff97224 */ /* 0x000ff600078e00c5 */
[----:B------:R-:W-:Y:S01]  /*38400*/  @!UPT UIADD3 URZ, URZ, URZ, URZ ;  /* 0x0000003f3f3ff290 */ /* 0x000fe2000fffe03f */
[----:B------:R-:W-:Y:S04]  /*38410*/  STL.64 [R1+0x590], R8 ;  /* 0x0005900801007387 */ /* 0x000fe80000100a00 */
[----:B------:R1:W-:Y:S01]  /*38420*/  STL.64 [R1+0x598], R10 ;  /* 0x0005980a01007387 */ /* 0x0003e20000100a00 */
[C---:B------:R-:W-:Y:S08]  /*38430*/  HMMA.1688.F32.TF32 R20, R244.reuse, R194, R20 ;  /* 0x000000c2f414723c */ /* 0x040ff00000081014 */
[----:B-1----:R-:W-:Y:S01]  /*38440*/  HMMA.1688.F32.TF32 R8, R244, R190, R16 ;  /* 0x000000bef408723c */ /* 0x002fe20000081010 */
[----:B------:R-:W-:Y:S06]  /*38450*/  STL.64 [R1+0x580], R4 ;  /* 0x0005800401007387 */ /* 0x000fec0000100a00 */
[----:B------:R-:W-:-:S02]  /*38460*/  IMAD.MOV.U32 R16, RZ, RZ, R177 ;  /* 0x000000ffff107224 */ /* 0x000fc400078e00b1 */
[----:B------:R-:W-:Y:S01]  /*38470*/  IMAD.MOV.U32 R17, RZ, RZ, R176 ;  /* 0x000000ffff117224 */ /* 0x000fe200078e00b0 */
[----:B------:R-:W-:Y:S01]  /*38480*/  MOV R18, R173 ;  /* 0x000000ad00127202 */ /* 0x000fe20000000f00 */
[----:B------:R-:W-:Y:S01]  /*38490*/  IMAD.MOV.U32 R19, RZ, RZ, R172 ;  /* 0x000000ffff137224 */ /* 0x000fe200078e00ac */
[----:B------:R1:W-:Y:S02]  /*384a0*/  STL.64 [R1+0x588], R6 ;  /* 0x0005880601007387 */ /* 0x0003e40000100a00 */
[C---:B-1----:R-:W-:Y:S08]  /*384b0*/  HMMA.1688.F32.TF32 R4, R244.reuse, R186, R12 ;  /* 0x000000baf404723c */ /* 0x042ff0000008100c */
[----:B------:R-:W-:Y:S01]  /*384c0*/  HMMA.1688.F32.TF32 R244, R244, R182, R248 ;  /* 0x000000b6f4f4723c */ /* 0x000fe200000810f8 */
[----:B------:R-:W-:Y:S04]  /*384d0*/  LDS R248, [R2+0x10000] ;  /* 0x0100000002f87984 */ /* 0x000fe80000000800 */
[----:B------:R-:W-:Y:S04]  /*384e0*/  LDS R250, [R2+0x12000] ;  /* 0x0120000002fa7984 */ /* 0x000fe80000000800 */
[----:B------:R-:W-:Y:S04]  /*384f0*/  LDS R249, [R3+0x10000] ;  /* 0x0100000003f97984 */ /* 0x000fe80000000800 */
[----:B------:R-:W-:Y:S01]  /*38500*/  LDS R251, [R3+0x12000] ;  /* 0x0120000003fb7984 */ /* 0x000fe20000000800 */
[----:B------:R-:W-:-:S02]  /*38510*/  IMAD.MOV.U32 R28, RZ, RZ, R196 ;  /* 0x000000ffff1c7224 */ /* 0x000fc400078e00c4 */
[----:B------:R-:W-:Y:S02]  /*38520*/  IMAD.MOV.U32 R29, RZ, RZ, R193 ;  /* 0x000000ffff1d7224 */ /* 0x000fe400078e00c1 */
[----:B------:R-:W-:Y:S01]  /*38530*/  IMAD.MOV.U32 R30, RZ, RZ, R192 ;  /* 0x000000ffff1e7224 */ /* 0x000fe200078e00c0 */
[----:B------:R-:W-:Y:S01]  /*38540*/  MOV R31, R189 ;  /* 0x000000bd001f7202 */ /* 0x000fe20000000f00 */
[----:B------:R-:W-:Y:S02]  /*38550*/  IMAD.MOV.U32 R12, RZ, RZ, R188 ;  /* 0x000000ffff0c7224 */ /* 0x000fe400078e00bc */
[----:B------:R-:W-:Y:S02]  /*38560*/  IMAD.MOV.U32 R13, RZ, RZ, R185 ;  /* 0x000000ffff0d7224 */ /* 0x000fe400078e00b9 */
[----:B------:R-:W-:Y:S01]  /*38570*/  IMAD.MOV.U32 R14, RZ, RZ, R184 ;  /* 0x000000ffff0e7224 */ /* 0x000fe200078e00b8 */
[----:B------:R-:W-:Y:S01]  /*38580*/  STL.64 [R1+0x570], R20 ;  /* 0x0005701401007387 */ /* 0x000fe20000100a00 */
[----:B------:R-:W-:-:S03]  /*38590*/  IMAD.MOV.U32 R15, RZ, RZ, R180 ;  /* 0x000000ffff0f7224 */ /* 0x000fc600078e00b4 */
        /* <DEDUP_REMOVED lines=9> */
[----:B------:R-:W-:Y:S04]  /*38630*/  LDS R8, [R2+0x10080] ;  /* 0x0100800002087984 */ /* 0x000fe80000000800 */
[----:B------:R-:W-:Y:S04]  /*38640*/  LDS R10, [R2+0x12080] ;  /* 0x01208000020a7984 */ /* 0x000fe80000000800 */
[----:B------:R-:W-:Y:S04]  /*38650*/  LDS R9, [R3+0x10080] ;  /* 0x0100800003097984 */ /* 0x000fe80000000800 */
[----:B------:R-:W-:Y:S04]  /*38660*/  LDS R11, [R3+0x12080] ;  /* 0x01208000030b7984 */ /* 0x000fe80000000800 */
[----:B--2---:R-:W1:Y:S04]  /*38670*/  LDSM.16.M88.4 R232, [R181+0x20080] ;  /* 0x02008000b5e8783b */ /* 0x004e680000000200 */
[----:B------:R-:W2:Y:S04]  /*38680*/  LDSM.16.M88.4 R228, [R181+0x21080] ;  /* 0x02108000b5e4783b */ /* 0x000ea80000000200 */
[----:B------:R-:W3:Y:S04]  /*38690*/  LDSM.16.M88.4 R176, [R181+0x22080] ;  /* 0x02208000b5b0783b */ /* 0x000ee80000000200 */
[----:B------:R-:W4:Y:S04]  /*386a0*/  LDSM.16.M88.4 R172, [R181+0x23080] ;  /* 0x02308000b5ac783b */ /* 0x000f280000000200 */
[----:B------:R-:W1:Y:S04]  /*386b0*/  LDSM.16.M88.4 R224, [R181+0x24080] ;  /* 0x02408000b5e0783b */ /* 0x000e680000000200 */
[----:B------:R-:W1:Y:S04]  /*386c0*/  LDSM.16.M88.4 R220, [R181+0x25080] ;  /* 0x02508000b5dc783b */ /* 0x000e680000000200 */
[----:B------:R-:W1:Y:S04]  /*386d0*/  LDSM.16.M88.4 R216, [R181+0x26080] ;  /* 0x02608000b5d8783b */ /* 0x000e680000000200 */
[----:B------:R-:W2:Y:S04]  /*386e0*/  LDSM.16.M88.4 R212, [R181+0x27080] ;  /* 0x02708000b5d4783b */ /* 0x000ea80000000200 */
[----:B------:R-:W2:Y:S04]  /*386f0*/  LDSM.16.M88.4 R208, [R181+0x28080] ;  /* 0x02808000b5d0783b */ /* 0x000ea80000000200 */
[----:B------:R-:W3:Y:S04]  /*38700*/  LDSM.16.M88.4 R204, [R181+0x29080] ;  /* 0x02908000b5cc783b */ /* 0x000ee80000000200 */
[----:B------:R-:W3:Y:S04]  /*38710*/  LDSM.16.M88.4 R200, [R181+0x2a080] ;  /* 0x02a08000b5c8783b */ /* 0x000ee80000000200 */
[----:B------:R-:W4:Y:S04]  /*38720*/  LDSM.16.M88.4 R196, [R181+0x2b080] ;  /* 0x02b08000b5c4783b */ /* 0x000f280000000200 */
[----:B------:R-:W4:Y:S04]  /*38730*/  LDSM.16.M88.4 R192, [R181+0x2c080] ;  /* 0x02c08000b5c0783b */ /* 0x000f280000000200 */
[----:B------:R-:W4:Y:S04]  /*38740*/  LDSM.16.M88.4 R188, [R181+0x2d080] ;  /* 0x02d08000b5bc783b */ /* 0x000f280000000200 */
[----:B------:R-:W4:Y:S04]  /*38750*/  LDSM.16.M88.4 R184, [R181+0x2e080] ;  /* 0x02e08000b5b8783b */ /* 0x000f280000000200 */
[----:B------:R-:W4:Y:S04]  /*38760*/  LDSM.16.M88.4 R180, [R181+0x2f080] ;  /* 0x02f08000b5b4783b */ /* 0x000f280000000200 */
[----:B-1----:R-:W-:Y:S04]  /*38770*/  STL [R1+0x2a5c], R234 ;  /* 0x002a5cea01007387 */ /* 0x002fe80000100800 */
[----:B------:R-:W-:Y:S04]  /*38780*/  STL [R1+0x2a58], R235 ;  /* 0x002a58eb01007387 */ /* 0x000fe80000100800 */
[----:B--2---:R-:W-:Y:S04]  /*38790*/  STL [R1+0x2a64], R230 ;  /* 0x002a64e601007387 */ /* 0x004fe80000100800 */
[----:B------:R-:W-:Y:S04]  /*387a0*/  STL [R1+0x2a60], R231 ;  /* 0x002a60e701007387 */ /* 0x000fe80000100800 */
[----:B---3--:R-:W-:Y:S04]  /*387b0*/  STL [R1+0x2a6c], R178 ;  /* 0x002a6cb201007387 */ /* 0x008fe80000100800 */
[----:B------:R-:W-:Y:S04]  /*387c0*/  STL [R1+0x2a68], R179 ;  /* 0x002a68b301007387 */ /* 0x000fe80000100800 */
[----:B----4-:R-:W-:Y:S01]  /*387d0*/  STL [R1+0x2a74], R174 ;  /* 0x002a74ae01007387 */ /* 0x010fe20000100800 */
[C---:B------:R-:W-:Y:S03]  /*387e0*/  HMMA.1688.F32.TF32 R4, R248.reuse, R232, R16 ;  /* 0x000000e8f804723c */ /* 0x040fe60000081010 */
        /* <DEDUP_REMOVED lines=48> */
[C---:B------:R-:W-:Y:S11]  /*38af0*/  HMMA.1688.F32.TF32 R4, R248.reuse, R176, R28 ;  /* 0x000000b0f804723c */ /* 0x040ff6000008101c */
[----:B------:R-:W-:Y:S11]  /*38b00*/  @!UPT UIADD3 URZ, URZ, URZ, URZ ;  /* 0x0000003f3f3ff290 */ /* 0x000ff6000fffe03f */
[----:B------:R-:W-:Y:S02]  /*38b10*/  @!UPT UIADD3 URZ, URZ, URZ, URZ ;  /* 0x0000003f3f3ff290 */ /* 0x000fe4000fffe03f */
[----:B------:R-:W-:Y:S01]  /*38b20*/  IMAD.MOV.U32 R214, RZ, RZ, R4 ;  /* 0x000000ffffd67224 */ /* 0x000fe200078e0004 */
[----:B------:R-:W-:Y:S01]  /*38b30*/  MOV R215, R5 ;  /* 0x0000000500d77202 */ /* 0x000fe20000000f00 */
[----:B------:R-:W-:Y:S02]  /*38b40*/  IMAD.MOV.U32 R218, RZ, RZ, R6 ;  /* 0x000000ffffda7224 */ /* 0x000fe400078e0006 */
[----:B------:R-:W-:Y:S01]  /*38b50*/  IMAD.MOV.U32 R219, RZ, RZ, R7 ;  /* 0x000000ffffdb7224 */ /* 0x000fe200078e0007 */
[----:B------:R-:W-:Y:S04]  /*38b60*/  STL [R1+0x2acc], R227 ;  /* 0x002acce301007387 */ /* 0x000fe80000100800 */
[----:B------:R-:W-:Y:S04]  /*38b70*/  STL [R1+0x2ac8], R226 ;  /* 0x002ac8e201007387 */ /* 0x000fe80000100800 */
[----:B------:R1:W-:Y:S04]  /*38b80*/  STL [R1+0x2ac4], R223 ;  /* 0x002ac4df01007387 */ /* 0x0003e80000100800 */
[----:B------:R1:W-:Y:S04]  /*38b90*/  STL [R1+0x2ac0], R222 ;  /* 0x002ac0de01007387 */ /* 0x0003e80000100800 */
        /* <DEDUP_REMOVED lines=10> */
[----:B------:R-:W-:Y:S02]  /*38c40*/  IMAD.MOV.U32 R179, RZ, RZ, R7 ;  /* 0x000000ffffb37224 */ /* 0x000fe400078e0007 */
[C---:B---3--:R-:W-:Y:S11]  /*38c50*/  HMMA.1688.F32.TF32 R4, R248.reuse, R224, R20 ;  /* 0x000000e0f804723c */ /* 0x048ff60000081014 */
[----:B------:R-:W-:Y:S11]  /*38c60*/  @!UPT UIADD3 URZ, URZ, URZ, URZ ;  /* 0x0000003f3f3ff290 */ /* 0x000ff6000fffe03f */
[----:B------:R-:W-:Y:S02]  /*38c70*/  @!UPT UIADD3 URZ, URZ, URZ, URZ ;  /* 0x0000003f3f3ff290 */ /* 0x000fe4000fffe03f */
[----:B------:R-:W-:Y:S01]  /*38c80*/  MOV R206, R4 ;  /* 0x0000000400ce7202 */ /* 0x000fe20000000f00 */
[----:B------:R-:W-:Y:S02]  /*38c90*/  IMAD.MOV.U32 R207, RZ, RZ, R5 ;  /* 0x000000ffffcf7224 */ /* 0x000fe400078e0005 */
[----:B------:R-:W-:Y:S02]  /*38ca0*/  IMAD.MOV.U32 R210, RZ, RZ, R6 ;  /* 0x000000ffffd27224 */ /* 0x000fe400078e0006 */
[----:B------:R-:W-:Y:S02]  /*38cb0*/  IMAD.MOV.U32 R211, RZ, RZ, R7 ;  /* 0x000000ffffd37224 */ /* 0x000fe400078e0007 */
[----:B----4-:R-:W-:Y:S01]  /*38cc0*/  HMMA.1688.F32.TF32 R4, R248, R220, R16 ;  /* 0x000000dcf804723c */ /* 0x010fe20000081010 */
[----:B------:R-:W-:Y:S04]  /*38cd0*/  STL [R1+0x2aec], R179 ;  /* 0x002aecb301007387 */ /* 0x000fe80000100800 */
[----:B------:R-:W-:Y:S04]  /*38ce0*/  STL [R1+0x2ae8], R178 ;  /* 0x002ae8b201007387 */ /* 0x000fe80000100800 */
[----:B------:R2:W-:Y:S04]  /*38cf0*/  STL [R1+0x2ae4], R175 ;  /* 0x002ae4af01007387 */ /* 0x0005e80000100800 */
[----:B------:R3:W-:Y:S04]  /*38d00*/  STL [R1+0x2ae0], R174 ;  /* 0x002ae0ae01007387 */ /* 0x0007e80000100800 */
[----:B------:R-:W-:Y:S04]  /*38d10*/  STL [R1+0x2afc], R211 ;  /* 0x002afcd301007387 */ /* 0x000fe80000100800 */
[----:B------:R-:W-:Y:S03]  /*38d20*/  STL [R1+0x2af8], R210 ;  /* 0x002af8d201007387 */ /* 0x000fe60000100800 */
[----:B------:R-:W-:-:S02]  /*38d30*/  IMAD.MOV.U32 R199, RZ, RZ, R5 ;  /* 0x000000ffffc77224 */ /* 0x000fc400078e0005 */
[----:B------:R-:W-:Y:S01]  /*38d40*/  IMAD.MOV.U32 R198, RZ, RZ, R4 ;  /* 0x000000ffffc67224 */ /* 0x000fe200078e0004 */
        /* <DEDUP_REMOVED lines=12> */
[----:B------:R-:W-:Y:S01]  /*38e10*/  IMAD.MOV.U32 R202, RZ, RZ, R6 ;  /* 0x000000ffffca7224 */ /* 0x000fe200078e0006 */
[----:B------:R-:W-:-:S02]  /*38e20*/  MOV R203, R7 ;  /* 0x0000000700cb7202 */ /* 0x000fc40000000f00 */
[----:B------:R-:W-:Y:S01]  /*38e30*/  HMMA.1688.F32.TF32 R4, R248, R216, R12 ;  /* 0x000000d8f804723c */ /* 0x000fe2000008100c */
        /* <DEDUP_REMOVED lines=28> */
[----:B-1----:R-:W-:-:S02]  /*39000*/  IMAD.MOV.U32 R223, RZ, RZ, R4 ;  /* 0x000000ffffdf7224 */ /* 0x002fc400078e0004 */
[----:B------:R-:W-:Y:S02]  /*39010*/  IMAD.MOV.U32 R222, RZ, RZ, R5 ;  /* 0x000000ffffde7224 */ /* 0x000fe400078e0005 */
[----:B------:R-:W-:Y:S02]  /*39020*/  IMAD.MOV.U32 R194, RZ, RZ, R6 ;  /* 0x000000ffffc27224 */ /* 0x000fe400078e0006 */
[----:B------:R-:W-:Y:S02]  /*39030*/  IMAD.MOV.U32 R195, RZ, RZ, R7 ;  /* 0x000000ffffc37224 */ /* 0x000fe400078e0007 */
[C---:B--2---:R-:W-:Y:S11]  /*39040*/  HMMA.1688.F32.TF32 R4, R248.reuse, R212, R240 ;  /* 0x000000d4f804723c */ /* 0x044ff600000810f0 */
[----:B------:R-:W-:Y:S11]  /*39050*/  @!UPT UIADD3 URZ, URZ, URZ, URZ ;  /* 0x0000003f3f3ff290 */ /* 0x000ff6000fffe03f */
[----:B------:R-:W-:Y:S02]  /*39060*/  @!UPT UIADD3 URZ, URZ, URZ, URZ ;  /* 0x0000003f3f3ff290 */ /* 0x000fe4000fffe03f */
[----:B------:R-:W-:Y:S01]  /*39070*/  IMAD.MOV.U32 R230, RZ, RZ, R4 ;  /* 0x000000ffffe67224 */ /* 0x000fe200078e0004 */
        /* <DEDUP_REMOVED lines=13> */
[----:B------:R-:W-:Y:S01]  /*39150*/  IMAD.MOV.U32 R175, RZ, RZ, R4 ;  /* 0x000000ffffaf7224 */ /* 0x000fe200078e0004 */
[----:B------:R-:W-:Y:S01]  /*39160*/  MOV R174, R5 ;  /* 0x0000000500ae7202 */ /* 0x000fe20000000f00 */
[----:B------:R-:W-:Y:S02]  /*39170*/  IMAD.MOV.U32 R219, RZ, RZ, R6 ;  /* 0x000000ffffdb7224 */ /* 0x000fe400078e0006 */
[----:B------:R-:W-:Y:S02]  /*39180*/  IMAD.MOV.U32 R218, RZ, RZ, R7 ;  /* 0x000000ffffda7224 */ /* 0x000fe400078e0007 */
[C---:B------:R-:W-:Y:S11]  /*39190*/  HMMA.1688.F32.TF32 R4, R248.reuse, R200, R32 ;  /* 0x000000c8f804723c */ /* 0x040ff60000081020 */
[----:B------:R-:W-:Y:S11]  /*391a0*/  @!UPT UIADD3 URZ, URZ, URZ, URZ ;  /* 0x0000003f3f3ff290 */ /* 0x000ff6000fffe03f */
[----:B------:R-:W-:Y:S02]  /*391b0*/  @!UPT UIADD3 URZ, URZ, URZ, URZ ;  /* 0x0000003f3f3ff290 */ /* 0x000fe4000fffe03f */
[----:B------:R-:W-:Y:S02]  /*391c0*/  IMAD.MOV.U32 R207, RZ, RZ, R4 ;  /* 0x000000ffffcf7224 */ /* 0x000fe400078e0004 */
[----:B------:R-:W-:Y:S02]  /*391d0*/  IMAD.MOV.U32 R206, RZ, RZ, R5 ;  /* 0x000000ffffce7224 */ /* 0x000fe400078e0005 */
[----:B------:R-:W-:Y:S02]  /*391e0*/  IMAD.MOV.U32 R179, RZ, RZ, R6 ;  /* 0x000000ffffb37224 */ /* 0x000fe400078e0006 */
[----:B------:R-:W-:Y:S02]  /*391f0*/  IMAD.MOV.U32 R178, RZ, RZ, R7 ;  /* 0x000000ffffb27224 */ /* 0x000fe400078e0007 */
[C---:B------:R-:W-:Y:S11]  /*39200*/  HMMA.1688.F32.TF32 R4, R248.reuse, R196, R28 ;  /* 0x000000c4f804723c */ /* 0x040ff6000008101c */
[----:B------:R-:W-:Y:S11]  /*39210*/  @!UPT UIADD3 URZ, URZ, URZ, URZ ;  /* 0x0000003f3f3ff290 */ /* 0x000ff6000fffe03f */
[----:B------:R-:W-:Y:S02]  /*39220*/  @!UPT UIADD3 URZ, URZ, URZ, URZ ;  /* 0x0000003f3f3ff290 */ /* 0x000fe4000fffe03f */
[----:B------:R-:W-:Y:S01]  /*39230*/  MOV R244, R4 ;  /* 0x0000000400f47202 */ /* 0x000fe20000000f00 */
[----:B------:R-:W-:Y:S02]  /*39240*/  IMAD.MOV.U32 R245, RZ, RZ, R5 ;  /* 0x000000fffff57224 */ /* 0x000fe400078e0005 */
[----:B------:R-:W-:Y:S02]  /*39250*/  IMAD.MOV.U32 R246, RZ, RZ, R6 ;  /* 0x000000fffff67224 */ /* 0x000fe400078e0006 */
[----:B------:R-:W-:Y:S02]  /*39260*/  IMAD.MOV.U32 R247, RZ, RZ, R7 ;  /* 0x000000fffff77224 */ /* 0x000fe400078e0007 */
[C---:B------:R-:W-:Y:S08]  /*39270*/  HMMA.1688.F32.TF32 R4, R248.reuse, R192, R24 ;  /* 0x000000c0f804723c */ /* 0x040ff00000081018 */
[C---:B------:R-:W-:Y:S11]  /*39280*/  HMMA.1688.F32.TF32 R20, R248.reuse, R188, R20 ;  /* 0x000000bcf814723c */ /* 0x040ff60000081014 */
[----:B------:R-:W-:Y:S05]  /*39290*/  @!UPT UIADD3 URZ, URZ, URZ, URZ ;  /* 0x0000003f3f3ff290 */ /* 0x000fea000fffe03f */
[----:B------:R-:W-:Y:S01]  /*392a0*/  IMAD.MOV.U32 R199, RZ, RZ, R4 ;  /* 0x000000ffffc77224 */ /* 0x000fe200078e0004 */
[----:B------:R-:W-:Y:S01]  /*392b0*/  MOV R210, R7 ;  /* 0x0000000700d27202 */ /* 0x000fe20000000f00 */
[----:B------:R-:W-:Y:S02]  /*392c0*/  IMAD.MOV.U32 R198, RZ, RZ, R5 ;  /* 0x000000ffffc67224 */ /* 0x000fe400078e0005 */
[----:B------:R-:W-:Y:S02]  /*392d0*/  IMAD.MOV.U32 R211, RZ, RZ, R6 ;  /* 0x000000ffffd37224 */ /* 0x000fe400078e0006 */
[C---:B------:R-:W-:Y:S01]  /*392e0*/  HMMA.1688.F32.TF32 R4, R248.reuse, R184, R16 ;  /* 0x000000b8f804723c */ /* 0x040fe20000081010 */
[----:B------:R-:W-:Y:S04]  /*392f0*/  STL.64 [R1+0x2b10], R246 ;  /* 0x002b10f601007387 */ /* 0x000fe80000100a00 */
[----:B------:R-:W-:Y:S03]  /*39300*/  STL.64 [R1+0x2b08], R244 ;  /* 0x002b08f401007387 */ /* 0x000fe60000100a00 */
[----:B------:R-:W-:Y:S01]  /*39310*/  HMMA.1688.F32.TF32 R248, R248, R180, R12 ;  /* 0x000000b4f8f8723c */ /* 0x000fe2000008100c */
[----:B------:R1:W-:Y:S04]  /*39320*/  STL.64 [R1+0x10], R20 ;  /* 0x0000101401007387 */ /* 0x0003e80000100a00 */
[----:B------:R2:W-:Y:S04]  /*39330*/  STL.64 [R1+0x18], R22 ;  /* 0x0000181601007387 */ /* 0x0005e80000100a00 */
[----:B------:R-:W3:Y:S06]  /*39340*/  LDL.LU R12, [R1+0x11a0] ;  /* 0x0011a000010c7983 */ /* 0x000eec0000300800 */
[----:B------:R-:W-:Y:S04]  /*39350*/  STL.64 [R1], R4 ;  /* 0x0000000401007387 */ /* 0x000fe80000100a00 */
        /* <DEDUP_REMOVED lines=48> */
[----:B------:R-:W-:Y:S04]  /*39660*/  STL [R1+0x2a1c], R248 ;  /* 0x002a1cf801007387 */ /* 0x000fe80000100800 */
[----:B------:R-:W-:Y:S04]  /*39670*/  STL [R1+0x2a18], R249 ;  /* 0x002a18f901007387 */ /* 0x000fe80000100800 */
[----:B------:R-:W-:Y:S04]  /*39680*/  STL [R1+0x2a14], R250 ;  /* 0x002a14fa01007387 */ /* 0x000fe80000100800 */
[----:B------:R-:W-:Y:S01]  /*39690*/  STL [R1+0x2a10], R251 ;  /* 0x002a10fb01007387 */ /* 0x000fe20000100800 */
[C---:B----4-:R-:W-:Y:S08]  /*396a0*/  HMMA.1688.F32.TF32 R4, R8.reuse, R228, R32 ;  /* 0x000000e40804723c */ /* 0x050ff00000081020 */
[C---:B--2---:R-:W-:Y:S08]  /*396b0*/  HMMA.1688.F32.TF32 R48, R8.reuse, R232, R96 ;  /* 0x000000e80830723c */ /* 0x044ff00000081060 */
[C---:B------:R-:W-:Y:S08]  /*396c0*/  HMMA.1688.F32.TF32 R24, R8.reuse, R172, R24 ;  /* 0x000000ac0818723c */ /* 0x040ff00000081018 */
[C---:B---3--:R-:W-:Y:S07]  /*396d0*/  HMMA.1688.F32.TF32 R28, R8.reuse, R176, R28 ;  /* 0x000000b0081c723c */ /* 0x048fee000008101c */
[----:B------:R-:W-:Y:S04]  /*396e0*/  STL.64 [R1+0x1f0], R48 ;  /* 0x0001f03001007387 */ /* 0x000fe80000100a00 */
[----:B------:R-:W-:Y:S04]  /*396f0*/  STL.64 [R1+0x1f8], R50 ;  /* 0x0001f83201007387 */ /* 0x000fe80000100a00 */
[----:B------:R-:W-:Y:S04]  /*39700*/  STL.64 [R1+0x1e0], R4 ;  /* 0x0001e00401007387 */ /* 0x000fe80000100a00 */
[----:B------:R1:W-:Y:S02]  /*39710*/  STL.64 [R1+0x1e8], R6 ;  /* 0x0001e80601007387 */ /* 0x0003e40000100a00 */
[C---:B-1----:R-:W-:Y:S02]  /*39720*/  HMMA.1688.F32.TF32 R4, R8.reuse, R224, R20 ;  /* 0x000000e00804723c */ /* 0x042fe40000081014 */
[----:B------:R1:W-:Y:S04]  /*39730*/  STL.64 [R1+0x1d0], R28 ;  /* 0x0001d01c01007387 */ /* 0x0003e80000100a00 */
[----:B------:R2:W-:Y:S04]  /*39740*/  STL.64 [R1+0x1d8], R30 ;  /* 0x0001d81e01007387 */ /* 0x0005e80000100a00 */
[----:B-1----:R-:W3:Y:S04]  /*39750*/  LDL.LU R28, [R1+0x1720] ;  /* 0x00172000011c7983 */ /* 0x002ee80000300800 */
[----:B------:R-:W-:Y:S04]  /*39760*/  STL.64 [R1+0x1c0], R24 ;  /* 0x0001c01801007387 */ /* 0x000fe80000100a00 */
[----:B------:R-:W-:Y:S05]  /*39770*/  STL.64 [R1+0x1c8], R26 ;  /* 0x0001c81a01007387 */ /* 0x000fea0000100a00 */
[----:B------:R-:W-:Y:S04]  /*39780*/  STL.64 [R1+0x1b0], R4 ;  /* 0x0001b00401007387 */ /* 0x000fe80000100a00 */
[----:B------:R1:W-:Y:S04]  /*39790*/  STL.64 [R1+0x1b8], R6 ;  /* 0x0001b80601007387 */ /* 0x0003e80000100a00 */
[----:B------:R-:W3:Y:S04]  /*397a0*/  LDL.LU R29, [R1+0x1724] ;  /* 0x00172400011d7983 */ /* 0x000ee80000300800 */
[----:B--2---:R-:W3:Y:S01]  /*397b0*/  LDL.LU R30, [R1+0x1728] ;  /* 0x00172800011e7983 */ /* 0x004ee20000300800 */
[C---:B-1----:R-:W-:Y:S03]  /*397c0*/  HMMA.1688.F32.TF32 R4, R8.reuse, R220, R44 ;  /* 0x000000dc0804723c */ /* 0x042fe6000008102c */
[----:B------:R-:W3:Y:S04]  /*397d0*/  LDL.LU R31, [R1+0x172c] ;  /* 0x00172c00011f7983 */ /* 0x000ee80000300800 */
[----:B------:R-:W2:Y:S04]  /*397e0*/  LDL.LU R32, [R1+0x1730] ;  /* 0x0017300001207983 */ /* 0x000ea80000300800 */
[----:B------:R-:W2:Y:S04]  /*397f0*/  LDL.LU R33, [R1+0x1734] ;  /* 0x0017340001217983 */ /* 0x000ea80000300800 */
[----:B------:R-:W2:Y:S04]  /*39800*/  LDL.LU R34, [R1+0x1738] ;  /* 0x0017380001227983 */ /* 0x000ea80000300800 */
[----:B------:R-:W2:Y:S04]  /*39810*/  LDL.LU R35, [R1+0x173c] ;  /* 0x00173c0001237983 */ /* 0x000ea80000300800 */
        /* <DEDUP_REMOVED lines=8> */
[----:B------:R-:W4:Y:S04]  /*398a0*/  LDL.LU R22, [R1+0x1198] ;  /* 0x0011980001167983 */ /* 0x000f280000300800 */
[----:B------:R-:W4:Y:S04]  /*398b0*/  LDL.LU R23, [R1+0x119c] ;  /* 0x00119c0001177983 */ /* 0x000f280000300800 */
[----:B------:R-:W-:Y:S04]  /*398c0*/  STL.64 [R1+0x1a0], R4 ;  /* 0x0001a00401007387 */ /* 0x000fe80000100a00 */
[----:B------:R1:W-:Y:S02]  /*398d0*/  STL.64 [R1+0x1a8], R6 ;  /* 0x0001a80601007387 */ /* 0x0003e40000100a00 */
[C---:B-1----:R-:W-:Y:S02]  /*398e0*/  HMMA.1688.F32.TF32 R4, R8.reuse, R208, R40 ;  /* 0x000000d00804723c */ /* 0x042fe40000081028 */
[----:B------:R-:W-:Y:S04]  /*398f0*/  STL.64 [R1+0x190], R48 ;  /* 0x0001903001007387 */ /* 0x000fe80000100a00 */
[----:B------:R-:W-:Y:S02]  /*39900*/  STL.64 [R1+0x198], R50 ;  /* 0x0001983201007387 */ /* 0x000fe40000100a00 */
[C---:B------:R-:W-:Y:S02]  /*39910*/  HMMA.1688.F32.TF32 R36, R8.reuse, R204, R36 ;  /* 0x000000cc0824723c */ /* 0x040fe40000081024 */
[----:B------:R-:W-:Y:S04]  /*39920*/  STL.64 [R1+0x180], R44 ;  /* 0x0001802c01007387 */ /* 0x000fe80000100a00 */
[----:B------:R-:W-:Y:S02]  /*39930*/  STL.64 [R1+0x188], R46 ;  /* 0x0001882e01007387 */ /* 0x000fe40000100a00 */
[C---:B------:R-:W-:Y:S07]  /*39940*/  HMMA.1688.F32.TF32 R16, R8.reuse, R200, R16 ;  /* 0x000000c80810723c */ /* 0x040fee0000081010 */
[----:B------:R-:W-:Y:S04]  /*39950*/  STL.64 [R1+0x170], R4 ;  /* 0x0001700401007387 */ /* 0x000fe80000100a00 */
[----:B------:R1:W-:Y:S02]  /*39960*/  STL.64 [R1+0x178], R6 ;  /* 0x0001780601007387 */ /* 0x0003e40000100a00 */
[----:B-1----:R-:W-:Y:S02]  /*39970*/  HMMA.1688.F32.TF32 R4, R8, R196, R12 ;  /* 0x000000c40804723c */ /* 0x002fe4000008100c */
[----:B------:R-:W-:Y:S04]  /*39980*/  STL.64 [R1+0x160], R36 ;  /* 0x0001602401007387 */ /* 0x000fe80000100a00 */
[----:B------:R-:W-:Y:S04]  /*39990*/  STL.64 [R1+0x168], R38 ;  /* 0x0001682601007387 */ /* 0x000fe80000100a00 */
[----:B------:R1:W-:Y:S04]  /*399a0*/  STL.64 [R1+0x150], R16 ;  /* 0x0001501001007387 */ /* 0x0003e80000100a00 */
[----:B------:R1:W-:Y:S09]  /*399b0*/  STL.64 [R1+0x158], R18 ;  /* 0x0001581201007387 */ /* 0x0003f20000100a00 */
[----:B------:R-:W-:Y:S04]  /*399c0*/  STL.64 [R1+0x140], R4 ;  /* 0x0001400401007387 */ /* 0x000fe80000100a00 */
[----:B-1----:R-:W4:Y:S04]  /*399d0*/  LDL.LU R16, [R1+0x1700] ;  /* 0x0017000001107983 */ /* 0x002f280000300800 */
        /* <DEDUP_REMOVED lines=9> */
[----:B------:R-:W-:Y:S04]  /*39a70*/  LDS R4, [R2+0x10100] ;  /* 0x0101000002047984 */ /* 0x000fe80000000800 */
[----:B------:R-:W-:Y:S04]  /*39a80*/  LDS R6, [R2+0x12100] ;  /* 0x0121000002067984 */ /* 0x000fe80000000800 */
[----:B------:R-:W-:Y:S04]  /*39a90*/  LDS R5, [R3+0x10100] ;  /* 0x0101000003057984 */ /* 0x000fe80000000800 */
[----:B------:R-:W1:Y:S04]  /*39aa0*/  LDS R7, [R3+0x12100] ;  /* 0x0121000003077984 */ /* 0x000e680000000800 */
[----:B------:R-:W-:Y:S04]  /*39ab0*/  STL [R1+0x2a24], R249 ;  /* 0x002a24f901007387 */ /* 0x000fe80000100800 */
[----:B------:R1:W-:Y:S01]  /*39ac0*/  STL [R1+0x2a20], R248 ;  /* 0x002a20f801007387 */ /* 0x0003e20000100800 */
[C---:B---3--:R-:W-:Y:S08]  /*39ad0*/  HMMA.1688.F32.TF32 R28, R8.reuse, R188, R28 ;  /* 0x000000bc081c723c */ /* 0x048ff0000008101c */
[C---:B--2---:R-:W-:Y:S08]  /*39ae0*/  HMMA.1688.F32.TF32 R32, R8.reuse, R192, R32 ;  /* 0x000000c00820723c */ /* 0x044ff00000081020 */
[C---:B----4-:R-:W-:Y:S08]  /*39af0*/  HMMA.1688.F32.TF32 R24, R8.reuse, R184, R24 ;  /* 0x000000b80818723c */ /* 0x050ff00000081018 */
[----:B------:R-:W-:Y:S01]  /*39b00*/  HMMA.1688.F32.TF32 R20, R8, R180, R20 ;  /* 0x000000b40814723c */ /* 0x000fe20000081014 */
[----:B-1----:R-:W-:-:S06]  /*39b10*/  IMAD.MOV.U32 R248, RZ, RZ, R31 ;  /* 0x000000fffff87224 */ /* 0x002fcc00078e001f */
[----:B------:R-:W-:Y:S01]  /*39b20*/  STL.64 [R1+0x130], R32 ;  /* 0x0001302001007387 */ /* 0x000fe20000100a00 */
[----:B------:R-:W-:-:S03]  /*39b30*/  IMAD.MOV.U32 R249, RZ, RZ, R30 ;  /* 0x000000fffff97224 */ /* 0x000fc600078e001e */
[----:B------:R-:W-:Y:S04]  /*39b40*/  STL.64 [R1+0x138], R34 ;  /* 0x0001382201007387 */ /* 0x000fe80000100a00 */
[----:B------:R-:W-:Y:S04]  /*39b50*/  STL.64 [R1+0x120], R28 ;  /* 0x0001201c01007387 */ /* 0x000fe80000100a00 */
[----:B------:R-:W-:Y:S04]  /*39b60*/  STL [R1+0x2a2c], R248 ;  /* 0x002a2cf801007387 */ /* 0x000fe80000100800 */
[----:B------:R-:W-:Y:S04]  /*39b70*/  STL [R1+0x2a28], R249 ;  /* 0x002a28f901007387 */ /* 0x000fe80000100800 */
[----:B------:R-:W-:Y:S01]  /*39b80*/  LDS R8, [R2+0x10180] ;  /* 0x0101800002087984 */ /* 0x000fe20000000800 */
[----:B------:R-:W-:Y:S01]  /*39b90*/  IMAD.MOV.U32 R186, RZ, RZ, R23 ;  /* 0x000000ffffba7224 */ /* 0x000fe200078e0017 */
[----:B------:R-:W-:Y:S01]  /*39ba0*/  MOV R182, R22 ;  /* 0x0000001600b67202 */ /* 0x000fe20000000f00 */
[----:B------:R-:W-:Y:S01]  /*39bb0*/  IMAD.MOV.U32 R251, RZ, RZ, R21 ;  /* 0x000000fffffb7224 */ /* 0x000fe200078e0015 */
[----:B------:R-:W-:Y:S01]  /*39bc0*/  STL.64 [R1+0x110], R24 ;  /* 0x0001101801007387 */ /* 0x000fe20000100a00 */
[----:B------:R-:W-:-:S03]  /*39bd0*/  IMAD.MOV.U32 R250, RZ, RZ, R20 ;  /* 0x000000fffffa7224 */ /* 0x000fc600078e0014 */
[----:B------:R-:W-:Y:S04]  /*39be0*/  STL.64 [R1+0x118], R26 ;  /* 0x0001181a01007387 */ /* 0x000fe80000100a00 */
[----:B------:R-:W-:Y:S04]  /*39bf0*/  STL [R1+0x2a3c], R186 ;  /* 0x002a3cba01007387 */ /* 0x000fe80000100800 */
[----:B------:R-:W-:Y:S04]  /*39c00*/  STL [R1+0x2a38], R182 ;  /* 0x002a38b601007387 */ /* 0x000fe80000100800 */
[----:B------:R1:W-:Y:S04]  /*39c10*/  STL [R1+0x2a34], R251 ;  /* 0x002a34fb01007387 */ /* 0x0003e80000100800 */
[----:B------:R2:W-:Y:S04]  /*39c20*/  STL [R1+0x2a30], R250 ;  /* 0x002a30fa01007387 */ /* 0x0005e80000100800 */
[----:B------:R-:W-:Y:S04]  /*39c30*/  LDS R10, [R2+0x12180] ;  /* 0x01218000020a7984 */ /* 0x000fe80000000800 */
[----:B------:R-:W-:Y:S04]  /*39c40*/  LDS R9, [R3+0x10180] ;  /* 0x0101800003097984 */ /* 0x000fe80000000800 */
[----:B------:R-:W3:Y:S01]  /*39c50*/  LDS R11, [R3+0x12180] ;  /* 0x01218000030b7984 */ /* 0x000ee20000000800 */
[C---:B------:R-:W-:Y:S08]  /*39c60*/  HMMA.1688.F32.TF32 R16, R4.reuse, R232, R16 ;  /* 0x000000e80410723c */ /* 0x040ff00000081010 */
[----:B------:R-:W-:Y:S11]  /*39c70*/  HMMA.1688.F32.TF32 R12, R4, R228, R12 ;  /* 0x000000e4040c723c */ /* 0x000ff6000008100c */
[----:B------:R-:W-:Y:S05]  /*39c80*/  @!UPT UIADD3 URZ, URZ, URZ, URZ ;  /* 0x0000003f3f3ff290 */ /* 0x000fea000fffe03f */
[----:B------:R-:W-:Y:S02]  /*39c90*/  IMAD.MOV.U32 R190, RZ, RZ, R17 ;  /* 0x000000ffffbe7224 */ /* 0x000fe400078e0011 */
[----:B------:R-:W-:-:S03]  /*39ca0*/  IMAD.MOV.U32 R187, RZ, RZ, R16 ;  /* 0x000000ffffbb7224 */ /* 0x000fc600078e0010 */
[----:B------:R4:W-:Y:S04]  /*39cb0*/  STL [R1+0x2a44], R190 ;  /* 0x002a44be01007387 */ /* 0x0009e80000100800 */
[----:B------:R3:W-:Y:S01]  /*39cc0*/  STL [R1+0x2a40], R187 ;  /* 0x002a40bb01007387 */ /* 0x0007e20000100800 */
[----:B-1----:R-:W-:Y:S01]  /*39cd0*/  IMAD.MOV.U32 R251, RZ, RZ, R12 ;  /* 0x000000fffffb7224 */ /* 0x002fe200078e000c */
[----:B--2---:R-:W-:Y:S02]  /*39ce0*/  MOV R250, R13 ;  /* 0x0000000d00fa7202 */ /* 0x004fe40000000f00 */
        /* <DEDUP_REMOVED lines=104> */
[----:B------:R-:W-:-:S03]  /*3a370*/  IMAD.MOV.U32 R183, RZ, RZ, R19 ;  /* 0x000000ffffb77224 */ /* 0x000fc600078e0013 */
[----:B------:R-:W4:Y:S04]  /*3a380*/  LDL.LU R17, [R1+0x10d4] ;  /* 0x0010d40001117983 */ /* 0x000f280000300800 */
[----:B------:R-:W4:Y:S04]  /*3a390*/  LDL.LU R18, [R1+0x10d8] ;  /* 0x0010d80001127983 */ /* 0x000f280000300800 */
[----:B------:R-:W4:Y:S04]  /*3a3a0*/  LDL.LU R19, [R1+0x10dc] ;  /* 0x0010dc0001137983 */ /* 0x000f280000300800 */
[----:B------:R-:W-:Y:S04]  /*3a3b0*/  STL.64 [R1+0x2b20], R250 ;  /* 0x002b20fa01007387 */ /* 0x000fe80000100a00 */
[----:B------:R-:W-:Y:S01]  /*3a3c0*/  STL.64 [R1+0x2b18], R248 ;  /* 0x002b18f801007387 */ /* 0x000fe20000100a00 */
[----:B--2---:R-:W-:Y:S08]  /*3a3d0*/  HMMA.1688.F32.TF32 R52, R4, R188, R52 ;  /* 0x000000bc0434723c */ /* 0x004ff00000081034 */
[----:B---3--:R-:W-:Y:S08]  /*3a3e0*/  HMMA.1688.F32.TF32 R40, R8, R224, R40 ;  /* 0x000000e00828723c */ /* 0x008ff00000081028 */
[C---:B----4-:R-:W-:Y:S08]  /*3a3f0*/  HMMA.1688.F32.TF32 R92, R4.reuse, R220, R92 ;  /* 0x000000dc045c723c */ /* 0x050ff0000008105c */
[C---:B------:R-:W-:Y:S11]  /*3a400*/  HMMA.1688.F32.TF32 R108, R4.reuse, R176, R236 ;  /* 0x000000b0046c723c */ /* 0x040ff600000810ec */
[----:B------:R-:W-:Y:S11]  /*3a410*/  @!UPT UIADD3 URZ, URZ, URZ, URZ ;  /* 0x0000003f3f3ff290 */ /* 0x000ff6000fffe03f */
[----:B------:R-:W-:Y:S02]  /*3a420*/  @!UPT UIADD3 URZ, URZ, URZ, URZ ;  /* 0x0000003f3f3ff290 */ /* 0x000fe4000fffe03f */
[----:B------:R-:W-:Y:S02]  /*3a430*/  IMAD.MOV.U32 R190, RZ, RZ, R108 ;  /* 0x000000ffffbe7224 */ /* 0x000fe400078e006c */
[----:B------:R-:W-:Y:S02]  /*3a440*/  IMAD.MOV.U32 R187, RZ, RZ, R109 ;  /* 0x000000ffffbb7224 */ /* 0x000fe400078e006d */
[----:B------:R-:W-:Y:S02]  /*3a450*/  IMAD.MOV.U32 R186, RZ, RZ, R110 ;  /* 0x000000ffffba7224 */ /* 0x000fe400078e006e */
[----:B------:R-:W-:Y:S02]  /*3a460*/  IMAD.MOV.U32 R182, RZ, RZ, R111 ;  /* 0x000000ffffb67224 */ /* 0x000fe400078e006f */
        /* <DEDUP_REMOVED lines=41> */
[----:B------:R-:W-:Y:S01]  /*3a700*/  STL.64 [R1+0x4e0], R52 ;  /* 0x0004e03401007387 */ /* 0x000fe20000100a00 */
[C---:B------:R-:W-:Y:S03]  /*3a710*/  HMMA.1688.F32.TF32 R44, R8.reuse, R172, R240 ;  /* 0x000000ac082c723c */ /* 0x040fe600000810f0 */
[----:B------:R-:W-:Y:S04]  /*3a720*/  STL.64 [R1+0x4e8], R54 ;  /* 0x0004e83601007387 */ /* 0x000fe80000100a00 */
[----:B------:R-:W-:Y:S04]  /*3a730*/  STL.64 [R1+0x4d0], R48 ;  /* 0x0004d03001007387 */ /* 0x000fe80000100a00 */
[----:B------:R-:W-:Y:S04]  /*3a740*/  STL.64 [R1+0x4d8], R50 ;  /* 0x0004d83201007387 */ /* 0x000fe80000100a00 */
        /* <DEDUP_REMOVED lines=23> */
[----:B------:R-:W2:Y:S04]  /*3a8c0*/  LDL.LU R12, [R1+0x1040] ;  /* 0x00104000010c7983 */ /* 0x000ea80000300800 */
[----:B------:R1:W-:Y:S04]  /*3a8d0*/  STL.64 [R1+0x440], R16 ;  /* 0x0004401001007387 */ /* 0x0003e80000100a00 */
[----:B------:R3:W-:Y:S05]  /*3a8e0*/  STL.64 [R1+0x448], R18 ;  /* 0x0004481201007387 */ /* 0x0007ea0000100a00 */
[----:B------:R-:W-:Y:S04]  /*3a8f0*/  STL.64 [R1+0x430], R4 ;  /* 0x0004300401007387 */ /* 0x000fe80000100a00 */
[----:B------:R-:W-:Y:S04]  /*3a900*/  STL.64 [R1+0x438], R6 ;  /* 0x0004380601007387 */ /* 0x000fe80000100a00 */
[----:B------:R-:W2:Y:S04]  /*3a910*/  LDL.LU R13, [R1+0x1044] ;  /* 0x00104400010d7983 */ /* 0x000ea80000300800 */
[----:B------:R-:W2:Y:S04]  /*3a920*/  LDL.LU R14, [R1+0x1048] ;  /* 0x00104800010e7983 */ /* 0x000ea80000300800 */
[----:B------:R-:W2:Y:S04]  /*3a930*/  LDL.LU R15, [R1+0x104c] ;  /* 0x00104c00010f7983 */ /* 0x000ea80000300800 */
[----:B-1----:R-:W4:Y:S04]  /*3a940*/  LDL.LU R16, [R1+0x1050] ;  /* 0x0010500001107983 */ /* 0x002f280000300800 */
[----:B------:R-:W4:Y:S04]  /*3a950*/  LDL.LU R17, [R1+0x1054] ;  /* 0x0010540001117983 */ /* 0x000f280000300800 */
[----:B---3--:R-:W4:Y:S04]  /*3a960*/  LDL.LU R18, [R1+0x1058] ;  /* 0x0010580001127983 */ /* 0x008f280000300800 */
[----:B------:R-:W4:Y:S04]  /*3a970*/  LDL.LU R19, [R1+0x105c] ;  /* 0x00105c0001137983 */ /* 0x000f280000300800 */
        /* <DEDUP_REMOVED lines=104> */
[----:B--2---:R-:W-:Y:S08]  /*3b000*/  HMMA.1688.F32.TF32 R68, R4, R220, R68 ;  /* 0x000000dc0444723c */ /* 0x004ff00000081044 */
[C---:B---3--:R-:W-:Y:S08]  /*3b010*/  HMMA.1688.F32.TF32 R108, R8.reuse, R188, R236 ;  /* 0x000000bc086c723c */ /* 0x048ff000000810ec */
[C---:B----4-:R-:W-:Y:S08]  /*3b020*/  HMMA.1688.F32.TF32 R112, R8.reuse, R192, R152 ;  /* 0x000000c00870723c */ /* 0x050ff00000081098 */
        /* <DEDUP_REMOVED lines=16> */
[C---:B------:R-:W-:Y:S03]  /*3b130*/  HMMA.1688.F32.TF32 R84, R4.reuse, R228, R92 ;  /* 0x000000e40454723c */ /* 0x040fe6000008105c */
[----:B------:R-:W-:Y:S04]  /*3b140*/  LDS R92, [R2+0x10300] ;  /* 0x01030000025c7984 */ /* 0x000fe80000000800 */
[----:B------:R-:W-:Y:S01]  /*3b150*/  LDS R94, [R2+0x12300] ;  /* 0x01230000025e7984 */ /* 0x000fe20000000800 */
[C---:B------:R-:W-:Y:S03]  /*3b160*/  HMMA.1688.F32.TF32 R72, R4.reuse, R224, R72 ;  /* 0x000000e00448723c */ /* 0x040fe60000081048 */
[----:B------:R-:W-:Y:S04]  /*3b170*/  LDS R93, [R3+0x10300] ;  /* 0x01030000035d7984 */ /* 0x000fe80000000800 */
[----:B------:R-:W2:Y:S04]  /*3b180*/  LDS R95, [R3+0x12300] ;  /* 0x01230000035f7984 */ /* 0x000ea80000000800 */
[----:B------:R-:W-:Y:S04]  /*3b190*/  STL.64 [R1+0x3f0], R8 ;  /* 0x0003f00801007387 */ /* 0x000fe80000100a00 */
[----:B------:R3:W-:Y:S02]  /*3b1a0*/  STL.64 [R1+0x3f8], R10 ;  /* 0x0003f80a01007387 */ /* 0x0007e40000100a00 */
[C---:B---3--:R-:W-:Y:S02]  /*3b1b0*/  HMMA.1688.F32.TF32 R8, R4.reuse, R172, R76 ;  /* 0x000000ac0408723c */ /* 0x048fe4000008104c */
[----:B------:R-:W-:Y:S04]  /*3b1c0*/  STL.64 [R1+0x3e0], R84 ;  /* 0x0003e05401007387 */ /* 0x000fe80000100a00 */
[----:B------:R-:W-:Y:S04]  /*3b1d0*/  STL.64 [R1+0x3e8], R86 ;  /* 0x0003e85601007387 */ /* 0x000fe80000100a00 */
[----:B------:R-:W-:Y:S04]  /*3b1e0*/  STL.64 [R1+0x3d0], R80 ;  /* 0x0003d05001007387 */ /* 0x000fe80000100a00 */
[----:B------:R-:W-:Y:S09]  /*3b1f0*/  STL.64 [R1+0x3d8], R82 ;  /* 0x0003d85201007387 */ /* 0x000ff20000100a00 */
[----:B------:R-:W-:Y:S04]  /*3b200*/  STL.64 [R1+0x3c0], R8 ;  /* 0x0003c00801007387 */ /* 0x000fe80000100a00 */
[----:B------:R3:W-:Y:S02]  /*3b210*/  STL.64 [R1+0x3c8], R10 ;  /* 0x0003c80a01007387 */ /* 0x0007e40000100a00 */
[C---:B---3--:R-:W-:Y:S02]  /*3b220*/  HMMA.1688.F32.TF32 R8, R4.reuse, R216, R64 ;  /* 0x000000d80408723c */ /* 0x048fe40000081040 */
        /* <DEDUP_REMOVED lines=26> */
[----:B---3--:R-:W-:Y:S02]  /*3b3d0*/  HMMA.1688.F32.TF32 R8, R4, R180, R240 ;  /* 0x000000b40408723c */ /* 0x008fe400000810f0 */
[----:B------:R-:W-:Y:S04]  /*3b3e0*/  STL.64 [R1+0x320], R48 ;  /* 0x0003203001007387 */ /* 0x000fe80000100a00 */
[----:B------:R-:W-:Y:S02]  /*3b3f0*/  STL.64 [R1+0x328], R50 ;  /* 0x0003283201007387 */ /* 0x000fe40000100a00 */
[C---:B-1----:R-:W-:Y:S02]  /*3b400*/  HMMA.1688.F32.TF32 R4, R36.reuse, R232, R40 ;  /* 0x000000e82404723c */ /* 0x042fe40000081028 */
[----:B------:R-:W-:Y:S04]  /*3b410*/  STL.64 [R1+0x310], R44 ;  /* 0x0003102c01007387 */ /* 0x000fe80000100a00 */
[----:B------:R-:W-:Y:S02]  /*3b420*/  STL.64 [R1+0x318], R46 ;  /* 0x0003182e01007387 */ /* 0x000fe40000100a00 */
[C---:B------:R-:W-:Y:S07]  /*3b430*/  HMMA.1688.F32.TF32 R32, R36.reuse, R228, R32 ;  /* 0x000000e42420723c */ /* 0x040fee0000081020 */
[----:B------:R-:W-:Y:S04]  /*3b440*/  STL.64 [R1+0x280], R8 ;  /* 0x0002800801007387 */ /* 0x000fe80000100a00 */
[----:B------:R1:W-:Y:S02]  /*3b450*/  STL.64 [R1+0x288], R10 ;  /* 0x0002880a01007387 */ /* 0x0003e40000100a00 */
[C---:B-1----:R-:W-:Y:S02]  /*3b460*/  HMMA.1688.F32.TF32 R8, R36.reuse, R176, R28 ;  /* 0x000000b02408723c */ /* 0x042fe4000008101c */
[----:B------:R-:W-:Y:S04]  /*3b470*/  STL.64 [R1+0x300], R4 ;  /* 0x0003000401007387 */ /* 0x000fe80000100a00 */
[----:B------:R1:W-:Y:S02]  /*3b480*/  STL.64 [R1+0x308], R6 ;  /* 0x0003080601007387 */ /* 0x0003e40000100a00 */
[C---:B------:R-:W-:Y:S02]  /*3b490*/  HMMA.1688.F32.TF32 R20, R36.reuse, R224, R20 ;  /* 0x000000e02414723c */ /* 0x040fe40000081014 */
[----:B------:R-:W-:Y:S04]  /*3b4a0*/  STL.64 [R1+0x2f0], R32 ;  /* 0x0002f02001007387 */ /* 0x000fe80000100a00 */
[----:B------:R-:W-:Y:S02]  /*3b4b0*/  STL.64 [R1+0x2f8], R34 ;  /* 0x0002f82201007387 */ /* 0x000fe40000100a00 */
[C---:B-1----:R-:W-:Y:S07]  /*3b4c0*/  HMMA.1688.F32.TF32 R4, R36.reuse, R172, R24 ;  /* 0x000000ac2404723c */ /* 0x042fee0000081018 */
[----:B------:R-:W-:Y:S04]  /*3b4d0*/  STL.64 [R1+0x2e0], R8 ;  /* 0x0002e00801007387 */ /* 0x000fe80000100a00 */
[----:B------:R1:W-:Y:S02]  /*3b4e0*/  STL.64 [R1+0x2e8], R10 ;  /* 0x0002e80a01007387 */ /* 0x0003e40000100a00 */
[C---:B-1----:R-:W-:Y:S10]  /*3b4f0*/  HMMA.1688.F32.TF32 R8, R36.reuse, R220, R16 ;  /* 0x000000dc2408723c */ /* 0x042ff40000081010 */
[----:B------:R-:W-:Y:S04]  /*3b500*/  STL.64 [R1+0x2d0], R4 ;  /* 0x0002d00401007387 */ /* 0x000fe80000100a00 */
[----:B------:R1:W-:Y:S04]  /*3b510*/  STL.64 [R1+0x2d8], R6 ;  /* 0x0002d80601007387 */ /* 0x0003e80000100a00 */
[----:B------:R3:W-:Y:S04]  /*3b520*/  STL.64 [R1+0x2c0], R20 ;  /* 0x0002c01401007387 */ /* 0x0007e80000100a00 */
[----:B------:R4:W-:Y:S01]  /*3b530*/  STL.64 [R1+0x2c8], R22 ;  /* 0x0002c81601007387 */ /* 0x0009e20000100a00 */
[C---:B-1----:R-:W-:Y:S03]  /*3b540*/  HMMA.1688.F32.TF32 R4, R36.reuse, R216, R12 ;  /* 0x000000d82404723c */ /* 0x042fe6000008100c */
[----:B------:R-:W2:Y:S04]  /*3b550*/  LDL.LU R12, [R1+0x1020] ;  /* 0x00102000010c7983 */ /* 0x000ea80000300800 */
[----:B------:R-:W-:Y:S04]  /*3b560*/  STL.64 [R1+0x2b0], R8 ;  /* 0x0002b00801007387 */ /* 0x000fe80000100a00 */
[----:B------:R1:W-:Y:S04]  /*3b570*/  STL.64 [R1+0x2b8], R10 ;  /* 0x0002b80a01007387 */ /* 0x0003e80000100a00 */
        /* <DEDUP_REMOVED lines=35> */
[----:B------:R-:W-:Y:S04]  /*3b7b0*/  STL.64 [R1+0x2870], R6 ;  /* 0x0028700601007387 */ /* 0x000fe80000100a00 */
[----:B------:R-:W-:Y:S01]  /*3b7c0*/  STL.64 [R1+0x2868], R4 ;  /* 0x0028680401007387 */ /* 0x000fe20000100a00 */
[C---:B--2---:R-:W-:Y:S08]  /*3b7d0*/  HMMA.1688.F32.TF32 R12, R36.reuse, R208, R12 ;  /* 0x000000d0240c723c */ /* 0x044ff0000008100c */
[C---:B-1----:R-:W-:Y:S08]  /*3b7e0*/  HMMA.1688.F32.TF32 R8, R36.reuse, R212, R88 ;  /* 0x000000d42408723c */ /* 0x042ff00000081058 */
[C---:B------:R-:W-:Y:S08]  /*3b7f0*/  HMMA.1688.F32.TF32 R16, R36.reuse, R204, R16 ;  /* 0x000000cc2410723c */ /* 0x040ff00000081010 */
[C---:B---3--:R-:W-:Y:S07]  /*3b800*/  HMMA.1688.F32.TF32 R20, R36.reuse, R200, R20 ;  /* 0x000000c82414723c */ /* 0x048fee0000081014 */
[----:B------:R-:W-:Y:S01]  /*3b810*/  STL.64 [R1+0x2880], R10 ;  /* 0x0028800a01007387 */ /* 0x000fe20000100a00 */
[C---:B----4-:R-:W-:Y:S03]  /*3b820*/  HMMA.1688.F32.TF32 R24, R36.reuse, R196, R24 ;  /* 0x000000c42418723c */ /* 0x050fe60000081018 */
[----:B------:R1:W-:Y:S05]  /*3b830*/  STL.64 [R1+0x2878], R8 ;  /* 0x0028780801007387 */ /* 0x0003ea0000100a00 */
[C---:B------:R-:W-:Y:S01]  /*3b840*/  HMMA.1688.F32.TF32 R28, R36.reuse, R192, R28 ;  /* 0x000000c0241c723c */ /* 0x040fe2000008101c */
[----:B------:R-:W-:Y:S07]  /*3b850*/  STL.64 [R1+0x2890], R14 ;  /* 0x0028900e01007387 */ /* 0x000fee0000100a00 */
[C---:B------:R-:W-:Y:S01]  /*3b860*/  HMMA.1688.F32.TF32 R40, R36.reuse, R188, R40 ;  /* 0x000000bc2428723c */ /* 0x040fe20000081028 */
[----:B------:R2:W-:Y:S07]  /*3b870*/  STL.64 [R1+0x2888], R12 ;  /* 0x0028880c01007387 */ /* 0x0005ee0000100a00 */
[C---:B------:R-:W-:Y:S01]  /*3b880*/  HMMA.1688.F32.TF32 R32, R36.reuse, R184, R32 ;  /* 0x000000b82420723c */ /* 0x040fe20000081020 */
[----:B------:R-:W-:Y:S04]  /*3b890*/  STL.64 [R1+0x28a0], R18 ;  /* 0x0028a01201007387 */ /* 0x000fe80000100a00 */
[----:B------:R3:W-:Y:S04]  /*3b8a0*/  STL.64 [R1+0x2898], R16 ;  /* 0x0028981001007387 */ /* 0x0007e80000100a00 */
[----:B------:R-:W-:Y:S04]  /*3b8b0*/  STL.64 [R1+0x28b0], R22 ;  /* 0x0028b01601007387 */ /* 0x000fe80000100a00 */
[----:B------:R-:W-:Y:S04]  /*3b8c0*/  STL.64 [R1+0x28a8], R20 ;  /* 0x0028a81401007387 */ /* 0x000fe80000100a00 */
[----:B------:R-:W-:Y:S04]  /*3b8d0*/  STL.64 [R1+0x28c0], R26 ;  /* 0x0028c01a01007387 */ /* 0x000fe80000100a00 */
[----:B------:R4:W-:Y:S04]  /*3b8e0*/  STL.64 [R1+0x28b8], R24 ;  /* 0x0028b81801007387 */ /* 0x0009e80000100a00 */
[----:B------:R-:W-:Y:S04]  /*3b8f0*/  STL.64 [R1+0x28d0], R30 ;  /* 0x0028d01e01007387 */ /* 0x000fe80000100a00 */
[----:B------:R1:W-:Y:S04]  /*3b900*/  STL.64 [R1+0x28c8], R28 ;  /* 0x0028c81c01007387 */ /* 0x0003e80000100a00 */
[----:B------:R-:W-:Y:S04]  /*3b910*/  STL.64 [R1+0x28e0], R42 ;  /* 0x0028e02a01007387 */ /* 0x000fe80000100a00 */
[----:B------:R1:W-:Y:S04]  /*3b920*/  STL.64 [R1+0x28d8], R40 ;  /* 0x0028d82801007387 */ /* 0x0003e80000100a00 */
        /* <DEDUP_REMOVED lines=38> */
[----:B------:R-:W4:Y:S08]  /*3bb90*/  LDL.LU R243, [R1+0x144c] ;  /* 0x00144c0001f37983 */ /* 0x000f300000300800 */
[----:B------:R-:W-:Y:S04]  /*3bba0*/  STL.64 [R1+0x2900], R38 ;  /* 0x0029002601007387 */ /* 0x000fe80000100a00 */
[----:B------:R1:W-:Y:S01]  /*3bbb0*/  STL.64 [R1+0x28f8], R36 ;  /* 0x0028f82401007387 */ /* 0x0003e20000100a00 */
[C---:B--2---:R-:W-:Y:S08]  /*3bbc0*/  HMMA.1688.F32.TF32 R52, R92.reuse, R220, R52 ;  /* 0x000000dc5c34723c */ /* 0x044ff00000081034 */
[C---:B---3--:R-:W-:Y:S08]  /*3bbd0*/  HMMA.1688.F32.TF32 R148, R92.reuse, R228, R60 ;  /* 0x000000e45c94723c */ /* 0x048ff0000008103c */
[C---:B----4-:R-:W-:Y:S08]  /*3bbe0*/  HMMA.1688.F32.TF32 R96, R92.reuse, R232, R96 ;  /* 0x000000e85c60723c */ /* 0x050ff00000081060 */
[C---:B------:R-:W-:Y:S08]  /*3bbf0*/  HMMA.1688.F32.TF32 R104, R92.reuse, R176, R104 ;  /* 0x000000b05c68723c */ /* 0x040ff00000081068 */
[C---:B------:R-:W-:Y:S07]  /*3bc00*/  HMMA.1688.F32.TF32 R44, R92.reuse, R172, R44 ;  /* 0x000000ac5c2c723c */ /* 0x040fee000008102c */
[----:B------:R-:W-:Y:S01]  /*3bc10*/  STL.64 [R1+0x2910], R98 ;  /* 0x0029106201007387 */ /* 0x000fe20000100a00 */
[C---:B------:R-:W-:Y:S03]  /*3bc20*/  HMMA.1688.F32.TF32 R48, R92.reuse, R224, R48 ;  /* 0x000000e05c30723c */ /* 0x040fe60000081030 */
[----:B------:R2:W-:Y:S05]  /*3bc30*/  STL.64 [R1+0x2908], R96 ;  /* 0x0029086001007387 */ /* 0x0005ea0000100a00 */
[C---:B------:R-:W-:Y:S01]  /*3bc40*/  HMMA.1688.F32.TF32 R56, R92.reuse, R216, R56 ;  /* 0x000000d85c38723c */ /* 0x040fe20000081038 */
[----:B------:R-:W-:Y:S07]  /*3bc50*/  STL.64 [R1+0x2920], R150 ;  /* 0x0029209601007387 */ /* 0x000fee0000100a00 */
[C---:B------:R-:W-:Y:S01]  /*3bc60*/  HMMA.1688.F32.TF32 R60, R92.reuse, R212, R88 ;  /* 0x000000d45c3c723c */ /* 0x040fe20000081058 */
        /* <DEDUP_REMOVED lines=8> */
[----:B------:R-:W-:Y:S01]  /*3bcf0*/  STL.64 [R1+0x2958], R52 ;  /* 0x0029583401007387 */ /* 0x000fe20000100a00 */
[----:B------:R-:W-:Y:S03]  /*3bd00*/  HMMA.1688.F32.TF32 R64, R92, R208, R240 ;  /* 0x000000d05c40723c */ /* 0x000fe600000810f0 */
        /* <DEDUP_REMOVED lines=82> */
[----:B--2---:R-:W-:Y:S08]  /*3c230*/  HMMA.1688.F32.TF32 R140, R156, R196, R240 ;  /* 0x000000c49c8c723c */ /* 0x004ff000000810f0 */
[C---:B---3--:R-:W-:Y:S08]  /*3c240*/  HMMA.1688.F32.TF32 R88, R92.reuse, R184, R88 ;  /* 0x000000b85c58723c */ /* 0x048ff00000081058 */
[C---:B----4-:R-:W-:Y:S08]  /*3c250*/  HMMA.1688.F32.TF32 R72, R92.reuse, R200, R72 ;  /* 0x000000c85c48723c */ /* 0x050ff00000081048 */
[C---:B------:R-:W-:Y:S08]  /*3c260*/  HMMA.1688.F32.TF32 R68, R92.reuse, R204, R68 ;  /* 0x000000cc5c44723c */ /* 0x040ff00000081044 */
[C---:B------:R-:W-:Y:S08]  /*3c270*/  HMMA.1688.F32.TF32 R76, R92.reuse, R196, R76 ;  /* 0x000000c45c4c723c */ /* 0x040ff0000008104c */
        /* <DEDUP_REMOVED lines=22> */
[----:B-1----:R-:W4:Y:S04]  /*3c3e0*/  LDL.LU R8, [R1+0x12d0] ;  /* 0x0012d00001087983 */ /* 0x002f280000300800 */
        /* <DEDUP_REMOVED lines=34> */
[----:B------:R-:W-:Y:S03]  /*3c610*/  HMMA.1688.F32.TF32 R92, R92, R180, R128 ;  /* 0x000000b45c5c723c */ /* 0x000fe60000081080 */
[----:B------:R-:W2:Y:S04]  /*3c620*/  LDL.LU R151, [R1+0x137c] ;  /* 0x00137c0001977983 */ /* 0x000ea80000300800 */
[----:B------:R-:W2:Y:S01]  /*3c630*/  LDL.LU R240, [R1+0x8e0] ;  /* 0x0008e00001f07983 */ /* 0x000ea20000300800 */
[C---:B------:R-:W-:Y:S03]  /*3c640*/  HMMA.1688.F32.TF32 R128, R156.reuse, R208, R164 ;  /* 0x000000d09c80723c */ /* 0x040fe600000810a4 */
[----:B------:R-:W2:Y:S04]  /*3c650*/  LDL.LU R241, [R1+0x8e4] ;  /* 0x0008e40001f17983 */ /* 0x000ea80000300800 */
[----:B------:R-:W2:Y:S04]  /*3c660*/  LDL.LU R242, [R1+0x8e8] ;  /* 0x0008e80001f27983 */ /* 0x000ea80000300800 */
[----:B------:R-:W2:Y:S04]  /*3c670*/  LDL.LU R243, [R1+0x8ec] ;  /* 0x0008ec0001f37983 */ /* 0x000ea80000300800 */
[----:B------:R-:W2:Y:S04]  /*3c680*/  LDL.LU R164, [R1+0x13c0] ;  /* 0x0013c00001a47983 */ /* 0x000ea80000300800 */
[----:B------:R-:W2:Y:S04]  /*3c690*/  LDL.LU R165, [R1+0x13c4] ;  /* 0x0013c40001a57983 */ /* 0x000ea80000300800 */
[----:B------:R-:W2:Y:S04]  /*3c6a0*/  LDL.LU R166, [R1+0x13c8] ;  /* 0x0013c80001a67983 */ /* 0x000ea80000300800 */
[----:B------:R-:W2:Y:S01]  /*3c6b0*/  LDL.LU R167, [R1+0x13cc] ;  /* 0x0013cc0001a77983 */ /* 0x000ea20000300800 */
[C---:B------:R-:W-:Y:S03]  /*3c6c0*/  HMMA.1688.F32.TF32 R132, R156.reuse, R204, R152 ;  /* 0x000000cc9c84723c */ /* 0x040fe60000081098 */
        /* <DEDUP_REMOVED lines=33> */
[----:B------:R-:W-:Y:S04]  /*3c8e0*/  LDS R236, [R2+0x10400] ;  /* 0x0104000002ec7984 */ /* 0x000fe80000000800 */
[----:B------:R-:W-:Y:S04]  /*3c8f0*/  LDS R238, [R2+0x12400] ;  /* 0x0124000002ee7984 */ /* 0x000fe80000000800 */
[----:B------:R-:W-:Y:S04]  /*3c900*/  LDS R237, [R3+0x10400] ;  /* 0x0104000003ed7984 */ /* 0x000fe80000000800 */
[----:B------:R-:W1:Y:S01]  /*3c910*/  LDS R239, [R3+0x12400] ;  /* 0x0124000003ef7984 */ /* 0x000e620000000800 */
        /* <DEDUP_REMOVED lines=8> */
[C---:B--2---:R-:W-:Y:S08]  /*3c9a0*/  HMMA.1688.F32.TF32 R164, R156.reuse, R188, R164 ;  /* 0x000000bc9ca4723c */ /* 0x044ff000000810a4 */
[C---:B---3--:R-:W-:Y:S08]  /*3c9b0*/  HMMA.1688.F32.TF32 R144, R156.reuse, R192, R144 ;  /* 0x000000c09c90723c */ /* 0x048ff00000081090 */
[C---:B----4-:R-:W-:Y:S08]  /*3c9c0*/  HMMA.1688.F32.TF32 R152, R156.reuse, R184, R152 ;  /* 0x000000b89c98723c */ /* 0x050ff00000081098 */
[----:B------:R-:W-:Y:S01]  /*3c9d0*/  HMMA.1688.F32.TF32 R156, R156, R180, R240 ;  /* 0x000000b49c9c723c */ /* 0x000fe200000810f0 */
[----:B------:R-:W-:Y:S04]  /*3c9e0*/  LDS R240, [R2+0x10480] ;  /* 0x0104800002f07984 */ /* 0x000fe80000000800 */
[----:B------:R-:W-:Y:S03]  /*3c9f0*/  LDS R242, [R2+0x12480] ;  /* 0x0124800002f27984 */ /* 0x000fe60000000800 */
[C---:B-1----:R-:W-:Y:S01]  /*3ca00*/  HMMA.1688.F32.TF32 R52, R236.reuse, R228, R44 ;  /* 0x000000e4ec34723c */ /* 0x042fe2000008102c */
[----:B------:R-:W-:Y:S04]  /*3ca10*/  LDS R241, [R3+0x10480] ;  /* 0x0104800003f17984 */ /* 0x000fe80000000800 */
[----:B------:R-:W1:Y:S03]  /*3ca20*/  LDS R243, [R3+0x12480] ;  /* 0x0124800003f37984 */ /* 0x000e660000000800 */
[C---:B------:R-:W-:Y:S08]  /*3ca30*/  HMMA.1688.F32.TF32 R44, R236.reuse, R172, R148 ;  /* 0x000000acec2c723c */ /* 0x040ff00000081094 */
[C---:B------:R-:W-:Y:S01]  /*3ca40*/  HMMA.1688.F32.TF32 R56, R236.reuse, R232, R48 ;  /* 0x000000e8ec38723c */ /* 0x040fe20000081030 */
[----:B------:R-:W-:Y:S07]  /*3ca50*/  STL [R1+0x2854], R156 ;  /* 0x0028549c01007387 */ /* 0x000fee0000100800 */
[C---:B------:R-:W-:Y:S01]  /*3ca60*/  HMMA.1688.F32.TF32 R48, R236.reuse, R176, R104 ;  /* 0x000000b0ec30723c */ /* 0x040fe20000081068 */
[----:B------:R-:W-:Y:S04]  /*3ca70*/  STL [R1+0x2850], R157 ;  /* 0x0028509d01007387 */ /* 0x000fe80000100800 */
[----:B------:R-:W-:Y:S04]  /*3ca80*/  STL [R1+0x284c], R158 ;  /* 0x00284c9e01007387 */ /* 0x000fe80000100800 */
[----:B------:R-:W-:Y:S06]  /*3ca90*/  STL [R1+0x2848], R159 ;  /* 0x0028489f01007387 */ /* 0x000fec0000100800 */
        /* <DEDUP_REMOVED lines=40> */
[----:B------:R-:W-:-:S03]  /*3cd20*/  MOV R156, R7 ;  /* 0x00000007009c7202 */ /* 0x000fc60000000f00 */
[----:B------:R-:W-:Y:S04]  /*3cd30*/  STL.64 [R1+0xaa0], R4 ;  /* 0x000aa00401007387 */ /* 0x000fe80000100a00 */
[----:B------:R-:W-:Y:S04]  /*3cd40*/  STL.64 [R1+0xab0], R8 ;  /* 0x000ab00801007387 */ /* 0x000fe80000100a00 */
[----:B------:R-:W-:Y:S04]  /*3cd50*/  STL.64 [R1+0xab8], R10 ;  /* 0x000ab80a01007387 */ /* 0x000fe80000100a00 */
[----:B------:R1:W-:Y:S04]  /*3cd60*/  STL [R1+0xaa8], R6 ;  /* 0x000aa80601007387 */ /* 0x0003e80000100800 */
[----:B------:R-:W-:Y:S04]  /*3cd70*/  LDS R236, [R2+0x10500] ;  /* 0x0105000002ec7984 */ /* 0x000fe80000000800 */
[----:B------:R-:W-:Y:S01]  /*3cd80*/  LDS R238, [R2+0x12500] ;  /* 0x0125000002ee7984 */ /* 0x000fe20000000800 */
[----:B-1----:R-:W-:Y:S03]  /*3cd90*/  HMMA.1688.F32.TF32 R4, R240, R232, R244 ;  /* 0x000000e8f004723c */ /* 0x002fe600000810f4 */
[----:B------:R-:W-:Y:S04]  /*3cda0*/  STL [R1+0x2858], R156 ;  /* 0x0028589c01007387 */ /* 0x000fe80000100800 */
[----:B------:R-:W-:Y:S04]  /*3cdb0*/  LDS R237, [R3+0x10500] ;  /* 0x0105000003ed7984 */ /* 0x000fe80000000800 */
[----:B------:R-:W1:Y:S11]  /*3cdc0*/  LDS R239, [R3+0x12500] ;  /* 0x0125000003ef7984 */ /* 0x000e760000000800 */
[----:B------:R-:W-:Y:S01]  /*3cdd0*/  @!UPT UIADD3 URZ, URZ, URZ, URZ ;  /* 0x0000003f3f3ff290 */ /* 0x000fe2000fffe03f */
[----:B------:R2:W-:Y:S04]  /*3cde0*/  STL [R1+0xadc], R7 ;  /* 0x000adc0701007387 */ /* 0x0005e80000100800 */
        /* <DEDUP_REMOVED lines=70> */
[----:B------:R-:W4:Y:S01]  /*3d250*/  LDL.LU R4, [R1+0x1270] ;  /* 0x0012700001047983 */ /* 0x000f220000300800 */
[----:B------:R-:W-:-:S03]  /*3d260*/  IMAD.MOV.U32 R159, RZ, RZ, R6 ;  /* 0x000000ffff9f7224 */ /* 0x000fc600078e0006 */
[----:B------:R-:W4:Y:S04]  /*3d270*/  LDL.LU R5, [R1+0x1274] ;  /* 0x0012740001057983 */ /* 0x000f280000300800 */
[----:B------:R-:W4:Y:S04]  /*3d280*/  LDL.LU R6, [R1+0x1278] ;  /* 0x0012780001067983 */ /* 0x000f280000300800 */
[----:B--2---:R-:W2:Y:S04]  /*3d290*/  LDL.LU R7, [R1+0x127c] ;  /* 0x00127c0001077983 */ /* 0x004ea80000300800 */
[----:B------:R-:W1:Y:S04]  /*3d2a0*/  LDL.LU R8, [R1+0x1280] ;  /* 0x0012800001087983 */ /* 0x000e680000300800 */
[----:B------:R-:W1:Y:S04]  /*3d2b0*/  LDL.LU R9, [R1+0x1284] ;  /* 0x0012840001097983 */ /* 0x000e680000300800 */
[----:B------:R-:W1:Y:S04]  /*3d2c0*/  LDL.LU R10, [R1+0x1288] ;  /* 0x00128800010a7983 */ /* 0x000e680000300800 */
[----:B------:R-:W1:Y:S04]  /*3d2d0*/  LDL.LU R11, [R1+0x128c] ;  /* 0x00128c00010b7983 */ /* 0x000e680000300800 */
[----:B------:R3:W-:Y:S04]  /*3d2e0*/  STL [R1+0x2864], R159 ;  /* 0x0028649f01007387 */ /* 0x0007e80000100800 */
[----:B------:R-:W-:Y:S04]  /*3d2f0*/  STL [R1+0x2860], R158 ;  /* 0x0028609e01007387 */ /* 0x000fe80000100800 */
[----:B------:R3:W-:Y:S02]  /*3d300*/  STL [R1+0x285c], R157 ;  /* 0x00285c9d01007387 */ /* 0x0007e40000100800 */
[C---:B---3--:R-:W-:Y:S08]  /*3d310*/  HMMA.1688.F32.TF32 R12, R240.reuse, R180, R12 ;  /* 0x000000b4f00c723c */ /* 0x048ff0000008100c */
[C---:B----4-:R-:W-:Y:S08]  /*3d320*/  HMMA.1688.F32.TF32 R16, R240.reuse, R184, R16 ;  /* 0x000000b8f010723c */ /* 0x050ff00000081010 */
[C---:B------:R-:W-:Y:S08]  /*3d330*/  HMMA.1688.F32.TF32 R28, R240.reuse, R196, R28 ;  /* 0x000000c4f01c723c */ /* 0x040ff0000008101c */
[C---:B------:R-:W-:Y:S08]  /*3d340*/  HMMA.1688.F32.TF32 R52, R240.reuse, R176, R52 ;  /* 0x000000b0f034723c */ /* 0x040ff00000081034 */
[----:B------:R-:W-:Y:S11]  /*3d350*/  HMMA.1688.F32.TF32 R56, R240, R228, R56 ;  /* 0x000000e4f038723c */ /* 0x000ff60000081038 */
[----:B------:R-:W-:Y:S05]  /*3d360*/  @!UPT UIADD3 URZ, URZ, URZ, URZ ;  /* 0x0000003f3f3ff290 */ /* 0x000fea000fffe03f */
[----:B------:R-:W-:Y:S01]  /*3d370*/  IMAD.MOV.U32 R159, RZ, RZ, R53 ;  /* 0x000000ffff9f7224 */ /* 0x000fe200078e0035 */
[----:B------:R-:W-:Y:S01]  /*3d380*/  MOV R157, R55 ;  /* 0x00000037009d7202 */ /* 0x000fe20000000f00 */
[----:B------:R-:W-:-:S05]  /*3d390*/  IMAD.MOV.U32 R158, RZ, RZ, R54 ;  /* 0x000000ffff9e7224 */ /* 0x000fca00078e0036 */
[----:B------:R-:W-:Y:S04]  /*3d3a0*/  STL.64 [R1+0xae0], R56 ;  /* 0x000ae03801007387 */ /* 0x000fe80000100a00 */
[----:B------:R-:W-:Y:S04]  /*3d3b0*/  STL [R1+0xae8], R58 ;  /* 0x000ae83a01007387 */ /* 0x000fe80000100800 */
[----:B------:R3:W-:Y:S02]  /*3d3c0*/  STL [R1+0xaf0], R52 ;  /* 0x000af03401007387 */ /* 0x0007e40000100800 */
[C---:B---3--:R-:W-:Y:S08]  /*3d3d0*/  HMMA.1688.F32.TF32 R52, R240.reuse, R172, R48 ;  /* 0x000000acf034723c */ /* 0x048ff00000081030 */
[C---:B------:R-:W-:Y:S08]  /*3d3e0*/  HMMA.1688.F32.TF32 R48, R240.reuse, R224, R44 ;  /* 0x000000e0f030723c */ /* 0x040ff0000008102c */
[C---:B------:R-:W-:Y:S07]  /*3d3f0*/  HMMA.1688.F32.TF32 R44, R240.reuse, R220, R104 ;  /* 0x000000dcf02c723c */ /* 0x040fee0000081068 */
        /* <DEDUP_REMOVED lines=9> */
[C---:B------:R-:W-:Y:S08]  /*3d490*/  HMMA.1688.F32.TF32 R36, R240.reuse, R204, R32 ;  /* 0x000000ccf024723c */ /* 0x040ff00000081020 */
        /* <DEDUP_REMOVED lines=23> */
[----:B-1----:R-:W-:Y:S01]  /*3d610*/  HMMA.1688.F32.TF32 R16, R236, R232, R8 ;  /* 0x000000e8ec10723c */ /* 0x002fe20000081008 */
[----:B------:R-:W-:-:S02]  /*3d620*/  IMAD.MOV.U32 R156, RZ, RZ, R59 ;  /* 0x000000ffff9c7224 */ /* 0x000fc400078e003b */
[----:B------:R-:W-:Y:S04]  /*3d630*/  LDS R240, [R2+0x10580] ;  /* 0x0105800002f07984 */ /* 0x000fe80000000800 */
[----:B------:R-:W-:Y:S01]  /*3d640*/  LDS R242, [R2+0x12580] ;  /* 0x0125800002f27984 */ /* 0x000fe20000000800 */
[C---:B--2---:R-:W-:Y:S03]  /*3d650*/  HMMA.1688.F32.TF32 R12, R236.reuse, R228, R4 ;  /* 0x000000e4ec0c723c */ /* 0x044fe60000081004 */
[----:B------:R-:W-:Y:S04]  /*3d660*/  LDS R241, [R3+0x10580] ;  /* 0x0105800003f17984 */ /* 0x000fe80000000800 */
[----:B------:R-:W1:Y:S01]  /*3d670*/  LDS R243, [R3+0x12580] ;  /* 0x0125800003f37984 */ /* 0x000e620000000800 */
[C---:B------:R-:W-:Y:S08]  /*3d680*/  HMMA.1688.F32.TF32 R8, R236.reuse, R176, R248 ;  /* 0x000000b0ec08723c */ /* 0x040ff000000810f8 */
[----:B------:R-:W-:Y:S01]  /*3d690*/  HMMA.1688.F32.TF32 R4, R236, R172, R244 ;  /* 0x000000acec04723c */ /* 0x000fe200000810f4 */
        /* <DEDUP_REMOVED lines=117> */
[C---:B------:R-:W-:Y:S08]  /*3ddf0*/  HMMA.1688.F32.TF32 R20, R240.reuse, R208, R20 ;  /* 0x000000d0f014723c */ /* 0x040ff00000081014 */
[C---:B----4-:R-:W-:Y:S08]  /*3de00*/  HMMA.1688.F32.TF32 R16, R240.reuse, R204, R16 ;  /* 0x000000ccf010723c */ /* 0x050ff00000081010 */
[----:B---3--:R-:W-:Y:S08]  /*3de10*/  HMMA.1688.F32.TF32 R8, R240, R196, R8 ;  /* 0x000000c4f008723c */ /* 0x008ff00000081008 */
[C---:B------:R-:W-:Y:S11]  /*3de20*/  HMMA.1688.F32.TF32 R88, R236.reuse, R224, R88 ;  /* 0x000000e0ec58723c */ /* 0x040ff60000081058 */
[----:B------:R-:W-:Y:S11]  /*3de30*/  @!UPT UIADD3 URZ, URZ, URZ, URZ ;  /* 0x0000003f3f3ff290 */ /* 0x000ff6000fffe03f */
[----:B------:R-:W-:Y:S01]  /*3de40*/  @!UPT UIADD3 URZ, URZ, URZ, URZ ;  /* 0x0000003f3f3ff290 */ /* 0x000fe2000fffe03f */
        /* <DEDUP_REMOVED lines=17> */
[----:B------:R-:W-:Y:S03]  /*3df60*/  LDS R236, [R2+0x10600] ;  /* 0x0106000002ec7984 */ /* 0x000fe60000000800 */
        /* <DEDUP_REMOVED lines=55> */
[C---:B------:R-:W-:Y:S11]  /*3e2e0*/  HMMA.1688.F32.TF32 R4, R240.reuse, R184, R244 ;  /* 0x000000b8f004723c */ /* 0x040ff600000810f4 */
[----:B------:R-:W-:Y:S04]  /*3e2f0*/  @!UPT UIADD3 URZ, URZ, URZ, URZ ;  /* 0x0000003f3f3ff290 */ /* 0x000fe8000fffe03f */
        /* <DEDUP_REMOVED lines=10> */
[----:B----4-:R-:W3:Y:S04]  /*3e3a0*/  LDL.LU R12, [R1+0x670] ;  /* 0x00067000010c7983 */ /* 0x010ee80000300800 */
[----:B------:R-:W3:Y:S04]  /*3e3b0*/  LDL.LU R13, [R1+0x674] ;  /* 0x00067400010d7983 */ /* 0x000ee80000300800 */
[----:B-1----:R-:W3:Y:S04]  /*3e3c0*/  LDL.LU R14, [R1+0x678] ;  /* 0x00067800010e7983 */ /* 0x002ee80000300800 */
        /* <DEDUP_REMOVED lines=101> */
[----:B--2---:R-:W-:Y:S03]  /*3ea20*/  HMMA.1688.F32.TF32 R240, R240, R180, R248 ;  /* 0x000000b4f0f0723c */ /* 0x004fe600000810f8 */
[----:B------:R-:W2:Y:S04]  /*3ea30*/  LDL.LU.64 R250, [R1+0x2b20] ;  /* 0x002b200001fa7983 */ /* 0x000ea80000300a00 */
[----:B------:R-:W2:Y:S01]  /*3ea40*/  LDL.LU.64 R248, [R1+0x2b18] ;  /* 0x002b180001f87983 */ /* 0x000ea20000300a00 */
[C---:B---3--:R-:W-:Y:S08]  /*3ea50*/  HMMA.1688.F32.TF32 R244, R236.reuse, R232, R244 ;  /* 0x000000e8ecf4723c */ /* 0x048ff000000810f4 */
[C---:B----4-:R-:W-:Y:S07]  /*3ea60*/  HMMA.1688.F32.TF32 R88, R236.reuse, R228, R88 ;  /* 0x000000e4ec58723c */ /* 0x050fee0000081058 */
[----:B------:R-:W-:Y:S04]  /*3ea70*/  STL.64 [R1+0x9c0], R240 ;  /* 0x0009c0f001007387 */ /* 0x000fe80000100a00 */
[----:B------:R-:W-:Y:S04]  /*3ea80*/  STL.64 [R1+0x9c8], R242 ;  /* 0x0009c8f201007387 */ /* 0x000fe80000100a00 */
[----:B------:R-:W-:Y:S04]  /*3ea90*/  STL.64 [R1+0xf70], R244 ;  /* 0x000f70f401007387 */ /* 0x000fe80000100a00 */
[----:B------:R1:W-:Y:S04]  /*3eaa0*/  STL.64 [R1+0xf78], R246 ;  /* 0x000f78f601007387 */ /* 0x0003e80000100a00 */
[----:B------:R-:W-:Y:S04]  /*3eab0*/  LDS R240, [R2+0x10680] ;  /* 0x0106800002f07984 */ /* 0x000fe80000000800 */
[----:B------:R-:W-:Y:S04]  /*3eac0*/  LDS R242, [R2+0x12680] ;  /* 0x0126800002f27984 */ /* 0x000fe80000000800 */
[----:B-1----:R-:W3:Y:S04]  /*3ead0*/  LDL.LU.64 R246, [R1+0x2b10] ;  /* 0x002b100001f67983 */ /* 0x002ee80000300a00 */
[----:B------:R-:W4:Y:S04]  /*3eae0*/  LDL.LU.64 R244, [R1+0x2b08] ;  /* 0x002b080001f47983 */ /* 0x000f280000300a00 */
[----:B------:R-:W-:Y:S04]  /*3eaf0*/  STL.64 [R1+0xf60], R88 ;  /* 0x000f605801007387 */ /* 0x000fe80000100a00 */
[----:B------:R1:W-:Y:S04]  /*3eb00*/  STL.64 [R1+0xf68], R90 ;  /* 0x000f685a01007387 */ /* 0x0003e80000100a00 */
[----:B------:R-:W-:Y:S04]  /*3eb10*/  LDS R241, [R3+0x10680] ;  /* 0x0106800003f17984 */ /* 0x000fe80000000800 */
[----:B------:R-:W1:Y:S02]  /*3eb20*/  LDS R243, [R3+0x12680] ;  /* 0x0126800003f37984 */ /* 0x000e640000000800 */
        /* <DEDUP_REMOVED lines=37> */
[----:B------:R-:W-:Y:S02]  /*3ed80*/  HMMA.1688.F32.TF32 R48, R236, R180, R96 ;  /* 0x000000b4ec30723c */ /* 0x000fe40000081060 */
[----:B------:R-:W-:Y:S04]  /*3ed90*/  LDS R236, [R2+0x10700] ;  /* 0x0107000002ec7984 */ /* 0x000fe80000000800 */
[----:B------:R-:W-:Y:S02]  /*3eda0*/  LDS R238, [R2+0x12700] ;  /* 0x0127000002ee7984 */ /* 0x000fe40000000800 */
[C---:B-1----:R-:W-:Y:S02]  /*3edb0*/  HMMA.1688.F32.TF32 R44, R240.reuse, R232, R36 ;  /* 0x000000e8f02c723c */ /* 0x042fe40000081024 */
[----:B------:R-:W-:Y:S04]  /*3edc0*/  LDS R237, [R3+0x10700] ;  /* 0x0107000003ed7984 */ /* 0x000fe80000000800 */
[----:B------:R-:W1:Y:S02]  /*3edd0*/  LDS R239, [R3+0x12700] ;  /* 0x0127000003ef7984 */ /* 0x000e640000000800 */
        /* <DEDUP_REMOVED lines=29> */
[----:B-1----:R-:W3:Y:S04]  /*3efb0*/  LDL.LU R12, [R1+0x7c0] ;  /* 0x0007c000010c7983 */ /* 0x002ee80000300800 */
[----:B------:R1:W-:Y:S04]  /*3efc0*/  STL.64 [R1+0x11d0], R8 ;  /* 0x0011d00801007387 */ /* 0x0003e80000100a00 */
[----:B------:R1:W-:Y:S04]  /*3efd0*/  STL.64 [R1+0x11d8], R10 ;  /* 0x0011d80a01007387 */ /* 0x0003e80000100a00 */
[----:B------:R1:W-:Y:S04]  /*3efe0*/  STL.64 [R1+0x11c0], R4 ;  /* 0x0011c00401007387 */ /* 0x0003e80000100a00 */
[----:B------:R1:W-:Y:S04]  /*3eff0*/  STL.64 [R1+0x11c8], R6 ;  /* 0x0011c80601007387 */ /* 0x0003e80000100a00 */
[----:B------:R-:W3:Y:S04]  /*3f000*/  LDL.LU R13, [R1+0x7c4] ;  /* 0x0007c400010d7983 */ /* 0x000ee80000300800 */
[----:B--2---:R-:W3:Y:S04]  /*3f010*/  LDL.LU R14, [R1+0x7c8] ;  /* 0x0007c800010e7983 */ /* 0x004ee80000300800 */
[----:B------:R-:W3:Y:S04]  /*3f020*/  LDL.LU R15, [R1+0x7cc] ;  /* 0x0007cc00010f7983 */ /* 0x000ee80000300800 */
        /* <DEDUP_REMOVED lines=64> */
[----:B---3--:R-:W-:Y:S08]  /*3f430*/  HMMA.1688.F32.TF32 R12, R236, R204, R12 ;  /* 0x000000ccec0c723c */ /* 0x008ff0000008100c */
[C---:B--2---:R-:W-:Y:S08]  /*3f440*/  HMMA.1688.F32.TF32 R52, R240.reuse, R196, R52 ;  /* 0x000000c4f034723c */ /* 0x044ff00000081034 */
[C---:B----4-:R-:W-:Y:S11]  /*3f450*/  HMMA.1688.F32.TF32 R56, R240.reuse, R200, R56 ;  /* 0x000000c8f038723c */ /* 0x050ff60000081038 */
[----:B------:R-:W-:Y:S11]  /*3f460*/  @!UPT UIADD3 URZ, URZ, URZ, URZ ;  /* 0x0000003f3f3ff290 */ /* 0x000ff6000fffe03f */
[----:B------:R-:W-:Y:S01]  /*3f470*/  @!UPT UIADD3 URZ, URZ, URZ, URZ ;  /* 0x0000003f3f3ff290 */ /* 0x000fe2000fffe03f */
[----:B------:R-:W-:Y:S04]  /*3f480*/  STL.64 [R1+0x11b0], R56 ;  /* 0x0011b03801007387 */ /* 0x000fe80000100a00 */
[----:B------:R1:W-:Y:S04]  /*3f490*/  STL.64 [R1+0x11b8], R58 ;  /* 0x0011b83a01007387 */ /* 0x0003e80000100a00 */
[----:B------:R-:W-:Y:S04]  /*3f4a0*/  STL.64 [R1+0x11a0], R52 ;  /* 0x0011a03401007387 */ /* 0x000fe80000100a00 */
[----:B------:R2:W-:Y:S01]  /*3f4b0*/  STL.64 [R1+0x11a8], R54 ;  /* 0x0011a83601007387 */ /* 0x0005e20000100a00 */
[C---:B-1----:R-:W-:Y:S08]  /*3f4c0*/  HMMA.1688.F32.TF32 R56, R240.reuse, R192, R48 ;  /* 0x000000c0f038723c */ /* 0x042ff00000081030 */
[C---:B--2---:R-:W-:Y:S08]  /*3f4d0*/  HMMA.1688.F32.TF32 R52, R240.reuse, R188, R44 ;  /* 0x000000bcf034723c */ /* 0x044ff0000008102c */
[C---:B------:R-:W-:Y:S08]  /*3f4e0*/  HMMA.1688.F32.TF32 R48, R240.reuse, R184, R104 ;  /* 0x000000b8f030723c */ /* 0x040ff00000081068 */
[----:B------:R-:W-:Y:S01]  /*3f4f0*/  HMMA.1688.F32.TF32 R44, R240, R180, R148 ;  /* 0x000000b4f02c723c */ /* 0x000fe20000081094 */
        /* <DEDUP_REMOVED lines=26> */
[----:B------:R-:W-:Y:S04]  /*3f6a0*/  STL.64 [R1+0xe48], R46 ;  /* 0x000e482e01007387 */ /* 0x000fe80000100a00 */
[----:B------:R-:W-:Y:S01]  /*3f6b0*/  STL.64 [R1+0xe30], R36 ;  /* 0x000e302401007387 */ /* 0x000fe20000100a00 */
[----:B------:R-:W-:Y:S03]  /*3f6c0*/  HMMA.1688.F32.TF32 R4, R236, R200, R4 ;  /* 0x000000c8ec04723c */ /* 0x000fe60000081004 */
[----:B------:R-:W-:Y:S04]  /*3f6d0*/  STL.64 [R1+0xe38], R38 ;  /* 0x000e382601007387 */ /* 0x000fe80000100a00 */
[----:B------:R2:W-:Y:S04]  /*3f6e0*/  STL.64 [R1+0xe20], R32 ;  /* 0x000e202001007387 */ /* 0x0005e80000100a00 */
[----:B------:R3:W-:Y:S04]  /*3f6f0*/  STL.64 [R1+0xe28], R34 ;  /* 0x000e282201007387 */ /* 0x0007e80000100a00 */
[----:B------:R-:W4:Y:S04]  /*3f700*/  LDL.LU R8, [R1+0x7a0] ;  /* 0x0007a00001087983 */ /* 0x000f280000300800 */
[----:B------:R-:W-:Y:S04]  /*3f710*/  STL.64 [R1+0xe10], R28 ;  /* 0x000e101c01007387 */ /* 0x000fe80000100a00 */
[----:B------:R-:W-:Y:S04]  /*3f720*/  STL.64 [R1+0xe18], R30 ;  /* 0x000e181e01007387 */ /* 0x000fe80000100a00 */
[----:B------:R-:W-:Y:S04]  /*3f730*/  STL.64 [R1+0xe00], R24 ;  /* 0x000e001801007387 */ /* 0x000fe80000100a00 */
[----:B------:R-:W-:Y:S04]  /*3f740*/  STL.64 [R1+0xe08], R26 ;  /* 0x000e081a01007387 */ /* 0x000fe80000100a00 */
[----:B------:R-:W4:Y:S04]  /*3f750*/  LDL.LU R9, [R1+0x7a4] ;  /* 0x0007a40001097983 */ /* 0x000f280000300800 */
[----:B------:R-:W-:Y:S04]  /*3f760*/  STL.64 [R1+0xdf0], R20 ;  /* 0x000df01401007387 */ /* 0x000fe80000100a00 */
        /* <DEDUP_REMOVED lines=10> */
[----:B--2---:R-:W4:Y:S04]  /*3f810*/  LDL.LU R32, [R1+0x760] ;  /* 0x0007600001207983 */ /* 0x004f280000300800 */
[----:B------:R-:W4:Y:S04]  /*3f820*/  LDL.LU R33, [R1+0x764] ;  /* 0x0007640001217983 */ /* 0x000f280000300800 */
[----:B---3--:R-:W4:Y:S04]  /*3f830*/  LDL.LU R34, [R1+0x768] ;  /* 0x0007680001227983 */ /* 0x008f280000300800 */
[----:B------:R-:W4:Y:S04]  /*3f840*/  LDL.LU R35, [R1+0x76c] ;  /* 0x00076c0001237983 */ /* 0x000f280000300800 */
[----:B-1----:R-:W3:Y:S04]  /*3f850*/  LDL.LU R4, [R1+0x790] ;  /* 0x0007900001047983 */ /* 0x002ee80000300800 */
[----:B------:R-:W3:Y:S04]  /*3f860*/  LDL.LU R5, [R1+0x794] ;  /* 0x0007940001057983 */ /* 0x000ee80000300800 */
[----:B------:R-:W3:Y:S04]  /*3f870*/  LDL.LU R6, [R1+0x798] ;  /* 0x0007980001067983 */ /* 0x000ee80000300800 */
[----:B------:R-:W3:Y:S01]  /*3f880*/  LDL.LU R7, [R1+0x79c] ;  /* 0x00079c0001077983 */ /* 0x000ee20000300800 */
[----:B------:R-:W-:-:S02]  /*3f890*/  IMAD.MOV.U32 R10, RZ, RZ, R252 ;  /* 0x000000ffff0a7224 */ /* 0x000fc400078e00fc */
[----:B------:R-:W-:Y:S01]  /*3f8a0*/  IMAD.MOV.U32 R11, RZ, RZ, R0 ;  /* 0x000000ffff0b7224 */ /* 0x000fe200078e0000 */
        /* <DEDUP_REMOVED lines=15> */
[C---:B----4-:R-:W-:Y:S11]  /*3f9a0*/  HMMA.1688.F32.TF32 R8, R236.reuse, R196, R8 ;  /* 0x000000c4ec08723c */ /* 0x050ff60000081008 */
[----:B------:R-:W-:Y:S11]  /*3f9b0*/  @!UPT UIADD3 URZ, URZ, URZ, URZ ;  /* 0x0000003f3f3ff290 */ /* 0x000ff6000fffe03f */
[----:B------:R-:W-:Y:S01]  /*3f9c0*/  @!UPT UIADD3 URZ, URZ, URZ, URZ ;  /* 0x0000003f3f3ff290 */ /* 0x000fe2000fffe03f */
[----:B------:R1:W-:Y:S04]  /*3f9d0*/  STL.64 [R1+0xdb0], R8 ;  /* 0x000db00801007387 */ /* 0x0003e80000100a00 */
[----:B------:R4:W-:Y:S04]  /*3f9e0*/  STL.64 [R1+0xdb8], R10 ;  /* 0x000db80a01007387 */ /* 0x0009e80000100a00 */
        /* <DEDUP_REMOVED lines=12> */
[----:B---3--:R-:W-:Y:S03]  /*3fab0*/  HMMA.1688.F32.TF32 R44, R236, R192, R4 ;  /* 0x000000c0ec2c723c */ /* 0x008fe60000081004 */
[----:B------:R-:W3:Y:S04]  /*3fac0*/  LDL.LU R17, [R1+0x5f4] ;  /* 0x0005f40001117983 */ /* 0x000ee80000300800 */
[----:B------:R-:W3:Y:S04]  /*3fad0*/  LDL.LU R18, [R1+0x5f8] ;  /* 0x0005f80001127983 */ /* 0x000ee80000300800 */
[----:B------:R-:W3:Y:S04]  /*3fae0*/  LDL.LU R19, [R1+0x5fc] ;  /* 0x0005fc0001137983 */ /* 0x000ee80000300800 */
[----:B-1----:R-:W3:Y:S04]  /*3faf0*/  LDL.LU R8, [R1+0x5d0] ;  /* 0x0005d00001087983 */ /* 0x002ee80000300800 */
[----:B------:R-:W3:Y:S04]  /*3fb00*/  LDL.LU R9, [R1+0x5d4] ;  /* 0x0005d40001097983 */ /* 0x000ee80000300800 */
[----:B----4-:R-:W4:Y:S04]  /*3fb10*/  LDL.LU R10, [R1+0x5d8] ;  /* 0x0005d800010a7983 */ /* 0x010f280000300800 */
[----:B------:R-:W4:Y:S04]  /*3fb20*/  LDL.LU R11, [R1+0x5dc] ;  /* 0x0005dc00010b7983 */ /* 0x000f280000300800 */
[----:B------:R-:W4:Y:S04]  /*3fb30*/  LDL.LU R4, [R1+0x5c0] ;  /* 0x0005c00001047983 */ /* 0x000f280000300800 */
[----:B------:R-:W-:Y:S04]  /*3fb40*/  STL.64 [R1+0xda0], R44 ;  /* 0x000da02c01007387 */ /* 0x000fe80000100a00 */
[----:B------:R1:W-:Y:S04]  /*3fb50*/  STL.64 [R1+0xda8], R46 ;  /* 0x000da82e01007387 */ /* 0x0003e80000100a00 */
[----:B------:R-:W4:Y:S04]  /*3fb60*/  LDL.LU R5, [R1+0x5c4] ;  /* 0x0005c40001057983 */ /* 0x000f280000300800 */
[----:B------:R-:W4:Y:S04]  /*3fb70*/  LDL.LU R6, [R1+0x5c8] ;  /* 0x0005c80001067983 */ /* 0x000f280000300800 */
[----:B------:R-:W4:Y:S01]  /*3fb80*/  LDL.LU R7, [R1+0x5cc] ;  /* 0x0005cc0001077983 */ /* 0x000f220000300800 */
[----:B------:R-:W-:Y:S08]  /*3fb90*/  HMMA.1688.F32.TF32 R28, R240, R228, R28 ;  /* 0x000000e4f01c723c */ /* 0x000ff0000008101c */
[C---:B------:R-:W-:Y:S08]  /*3fba0*/  HMMA.1688.F32.TF32 R48, R236.reuse, R188, R96 ;  /* 0x000000bcec30723c */ /* 0x040ff00000081060 */
[C---:B-1----:R-:W-:Y:S08]  /*3fbb0*/  HMMA.1688.F32.TF32 R44, R236.reuse, R184, R36 ;  /* 0x000000b8ec2c723c */ /* 0x042ff00000081024 */
[----:B------:R-:W-:Y:S01]  /*3fbc0*/  HMMA.1688.F32.TF32 R36, R236, R180, R32 ;  /* 0x000000b4ec24723c */ /* 0x000fe20000081020 */
[----:B------:R-:W-:Y:S01]  /*3fbd0*/  MOV R229, R30 ;  /* 0x0000001e00e57202 */ /* 0x000fe20000000f00 */
[----:B------:R-:W-:Y:S01]  /*3fbe0*/  IMAD.MOV.U32 R228, RZ, RZ, R31 ;  /* 0x000000ffffe47224 */ /* 0x000fe200078e001f */
[----:B------:R-:W-:Y:S04]  /*3fbf0*/  LDS R236, [R2+0x14000] ;  /* 0x0140000002ec7984 */ /* 0x000fe80000000800 */
[----:B------:R-:W-:Y:S01]  /*3fc00*/  STL.64 [R1+0xa00], R48 ;  /* 0x000a003001007387 */ /* 0x000fe20000100a00 */
[----:B------:R-:W-:Y:S03]  /*3fc10*/  HMMA.1688.F32.TF32 R32, R240, R232, R40 ;  /* 0x000000e8f020723c */ /* 0x000fe60000081028 */
[----:B------:R-:W-:Y:S04]  /*3fc20*/  LDS R238, [R2+0x16000] ;  /* 0x0160000002ee7984 */ /* 0x000fe80000000800 */
[----:B------:R-:W-:Y:S01]  /*3fc30*/  IMAD.MOV.U32 R233, RZ, RZ, R28 ;  /* 0x000000ffffe97224 */ /* 0x000fe200078e001c */
[----:B------:R-:W-:Y:S01]  /*3fc40*/  LDS R237, [R3+0x14000] ;  /* 0x0140000003ed7984 */ /* 0x000fe20000000800 */
[----:B------:R-:W-:-:S03]  /*3fc50*/  IMAD.MOV.U32 R232, RZ, RZ, R29 ;  /* 0x000000ffffe87224 */ /* 0x000fc600078e001d */
[----:B------:R-:W-:Y:S04]  /*3fc60*/  STL.64 [R1+0xa08], R50 ;  /* 0x000a083201007387 */ /* 0x000fe80000100a00 */
[----:B------:R-:W-:Y:S04]  /*3fc70*/  STL.64 [R1+0x9d0], R44 ;  /* 0x0009d02c01007387 */ /* 0x000fe80000100a00 */
[----:B------:R-:W-:Y:S04]  /*3fc80*/  STL.64 [R1+0x9d8], R46 ;  /* 0x0009d82e01007387 */ /* 0x000fe80000100a00 */
[----:B------:R-:W-:Y:S04]  /*3fc90*/  STL.64 [R1+0x9a0], R36 ;  /* 0x0009a02401007387 */ /* 0x000fe80000100a00 */
[----:B------:R-:W-:Y:S04]  /*3fca0*/  STL.64 [R1+0x9a8], R38 ;  /* 0x0009a82601007387 */ /* 0x000fe80000100a00 */
[----:B------:R-:W-:Y:S04]  /*3fcb0*/  STL.64 [R1+0x990], R32 ;  /* 0x0009902001007387 */ /* 0x000fe80000100a00 */
[----:B------:R-:W-:Y:S04]  /*3fcc0*/  STL.64 [R1+0x998], R34 ;  /* 0x0009982201007387 */ /* 0x000fe80000100a00 */
[----:B------:R-:W1:Y:S01]  /*3fcd0*/  LDS R239, [R3+0x16000] ;  /* 0x0160000003ef7984 */ /* 0x000e620000000800 */
[C---:B--2---:R-:W-:Y:S08]  /*3fce0*/  HMMA.1688.F32.TF32 R12, R240.reuse, R220, R12 ;  /* 0x000000dcf00c723c */ /* 0x044ff0000008100c */
[C---:B------:R-:W-:Y:S01]  /*3fcf0*/  HMMA.1688.F32.TF32 R28, R240.reuse, R176, R20 ;  /* 0x000000b0f01c723c */ /* 0x040fe20000081014 */
[----:B------:R-:W2:Y:S07]  /*3fd00*/  LDL.LU R20, [R1+0x5b0] ;  /* 0x0005b00001147983 */ /* 0x000eae0000300800 */
[C---:B---3--:R-:W-:Y:S11]  /*3fd10*/  HMMA.1688.F32.TF32 R16, R240.reuse, R224, R16 ;  /* 0x000000e0f010723c */ /* 0x048ff60000081010 */
[----:B------:R-:W-:Y:S04]  /*3fd20*/  @!UPT UIADD3 URZ, URZ, URZ, URZ ;  /* 0x0000003f3f3ff290 */ /* 0x000fe8000fffe03f */
[----:B------:R-:W-:Y:S01]  /*3fd30*/  STL.64 [R1+0x960], R28 ;  /* 0x0009601c01007387 */ /* 0x000fe20000100a00 */
[C---:B----4-:R-:W-:Y:S03]  /*3fd40*/  HMMA.1688.F32.TF32 R8, R240.reuse, R216, R8 ;  /* 0x000000d8f008723c */ /* 0x050fe60000081008 */
[----:B------:R-:W-:Y:S04]  /*3fd50*/  STL.64 [R1+0x968], R30 ;  /* 0x0009681e01007387 */ /* 0x000fe80000100a00 */
[----:B------:R-:W2:Y:S04]  /*3fd60*/  LDL.LU R21, [R1+0x5b4] ;  /* 0x0005b40001157983 */ /* 0x000ea80000300800 */
[----:B------:R-:W2:Y:S04]  /*3fd70*/  LDL.LU R22, [R1+0x5b8] ;  /* 0x0005b80001167983 */ /* 0x000ea80000300800 */
[----:B------:R-:W2:Y:S04]  /*3fd80*/  LDL.LU R23, [R1+0x5bc] ;  /* 0x0005bc0001177983 */ /* 0x000ea80000300800 */
[----:B------:R3:W-:Y:S01]  /*3fd90*/  STL.64 [R1+0x940], R16 ;  /* 0x0009401001007387 */ /* 0x0007e20000100a00 */
[----:B------:R-:W-:Y:S03]  /*3fda0*/  HMMA.1688.F32.TF32 R4, R240, R212, R4 ;  /* 0x000000d4f004723c */ /* 0x000fe60000081004 */
[----:B------:R4:W-:Y:S04]  /*3fdb0*/  STL.64 [R1+0x948], R18 ;  /* 0x0009481201007387 */ /* 0x0009e80000100a00 */
[----:B---3--:R-:W3:Y:S04]  /*3fdc0*/  LDL.LU R16, [R1+0x5a0] ;  /* 0x0005a00001107983 */ /* 0x008ee80000300800 */
[----:B------:R1:W-:Y:S04]  /*3fdd0*/  STL.64 [R1+0x910], R12 ;  /* 0x0009100c01007387 */ /* 0x0003e80000100a00 */
[----:B------:R1:W-:Y:S04]  /*3fde0*/  STL.64 [R1+0x918], R14 ;  /* 0x0009180e01007387 */ /* 0x0003e80000100a00 */
[----:B------:R1:W-:Y:S04]  /*3fdf0*/  STL.64 [R1+0x8d0], R8 ;  /* 0x0008d00801007387 */ /* 0x0003e80000100a00 */
[----:B------:R1:W-:Y:S04]  /*3fe00*/  STL.64 [R1+0x8d8], R10 ;  /* 0x0008d80a01007387 */ /* 0x0003e80000100a00 */
[----:B------:R-:W3:Y:S04]  /*3fe10*/  LDL.LU R17, [R1+0x5a4] ;  /* 0x0005a40001117983 */ /* 0x000ee80000300800 */
[----:B----4-:R-:W3:Y:S04]  /*3fe20*/  LDL.LU R18, [R1+0x5a8] ;  /* 0x0005a80001127983 */ /* 0x010ee80000300800 */
[----:B------:R-:W3:Y:S04]  /*3fe30*/  LDL.LU R19, [R1+0x5ac] ;  /* 0x0005ac0001137983 */ /* 0x000ee80000300800 */
[----:B-1----:R-:W4:Y:S04]  /*3fe40*/  LDL.LU R12, [R1+0x590] ;  /* 0x00059000010c7983 */ /* 0x002f280000300800 */
[----:B------:R-:W4:Y:S04]  /*3fe50*/  LDL.LU R13, [R1+0x594] ;  /* 0x00059400010d7983 */ /* 0x000f280000300800 */
[----:B------:R-:W4:Y:S04]  /*3fe60*/  LDL.LU R14, [R1+0x598] ;  /* 0x00059800010e7983 */ /* 0x000f280000300800 */
[----:B------:R-:W4:Y:S01]  /*3fe70*/  LDL.LU R15, [R1+0x59c] ;  /* 0x00059c00010f7983 */ /* 0x000f220000300800 */
[----:B------:R-:W-:-:S03]  /*3fe80*/  IMAD.MOV.U32 R225, RZ, RZ, R4 ;  /* 0x000000ffffe17224 */ /* 0x000fc600078e0004 */
[----:B------:R-:W4:Y:S01]  /*3fe90*/  LDL.LU R8, [R1+0x580] ;  /* 0x0005800001087983 */ /* 0x000f220000300800 */
[----:B------:R-:W-:-:S03]  /*3fea0*/  MOV R224, R5 ;  /* 0x0000000500e07202 */ /* 0x000fc60000000f00 */
[----:B------:R-:W4:Y:S01]  /*3feb0*/  LDL.LU R9, [R1+0x584] ;  /* 0x0005840001097983 */ /* 0x000f220000300800 */
[----:B------:R-:W-:-:S03]  /*3fec0*/  IMAD.MOV.U32 R221, RZ, RZ, R6 ;  /* 0x000000ffffdd7224 */ /* 0x000fc600078e0006 */
[----:B------:R-:W4:Y:S01]  /*3fed0*/  LDL.LU R10, [R1+0x588] ;  /* 0x00058800010a7983 */ /* 0x000f220000300800 */
[----:B------:R-:W-:-:S03]  /*3fee0*/  IMAD.MOV.U32 R220, RZ, RZ, R7 ;  /* 0x000000ffffdc7224 */ /* 0x000fc600078e0007 */
        /* <DEDUP_REMOVED lines=8> */
[----:B------:R1:W-:Y:S01]  /*3ff70*/  STL [R1+0x2818], R225 ;  /* 0x002818e101007387 */ /* 0x0003e20000100800 */
[----:B------:R-:W-:-:S02]  /*3ff80*/  IMAD.MOV.U32 R28, RZ, RZ, R223 ;  /* 0x000000ffff1c7224 */ /* 0x000fc400078e00df */
[----:B------:R-:W-:Y:S01]  /*3ff90*/  IMAD.MOV.U32 R29, RZ, RZ, R222 ;  /* 0x000000ffff1d7224 */ /* 0x000fe200078e00de */
[C---:B--2---:R-:W-:Y:S11]  /*3ffa0*/  HMMA.1688.F32.TF32 R20, R240.reuse, R208, R20 ;  /* 0x000000d0f014723c */ /* 0x044ff60000081014 */
[----:B------:R-:W-:Y:S11]  /*3ffb0*/  @!UPT UIADD3 URZ, URZ, URZ, URZ ;  /* 0x0000003f3f3ff290 */ /* 0x000ff6000fffe03f */
[----:B------:R-:W-:Y:S02]  /*3ffc0*/  @!UPT UIADD3 URZ, URZ, URZ, URZ ;  /* 0x0000003f3f3ff290 */ /* 0x000fe4000fffe03f */
[----:B------:R-:W-:Y:S01]  /*3ffd0*/  IMAD.MOV.U32 R212, RZ, RZ, R23 ;  /* 0x000000ffffd47224 */ /* 0x000fe200078e0017 */
[C---:B---3--:R-:W-:Y:S01]  /*3ffe0*/  HMMA.1688.F32.TF32 R16, R240.reuse, R204, R16 ;  /* 0x000000ccf010723c */ /* 0x048fe20000081010 */
[----:B------:R-:W-:Y:S02]  /*3fff0*/  IMAD.MOV.U32 R213, RZ, RZ, R22 ;  /* 0x000000ffffd57224 */ /* 0x000fe400078e0016 */
[----:B------:R-:W-:Y:S02]  /*40000*/  IMAD.MOV.U32 R216, RZ, RZ, R21 ;  /* 0x000000ffffd87224 */ /* 0x000fe400078e0015 */
[----:B------:R-:W-:Y:S01]  /*40010*/  IMAD.MOV.U32 R217, RZ, RZ, R20 ;  /* 0x000000ffffd97224 */ /* 0x000fe200078e0014 */
[----:B------:R2:W-:Y:S02]  /*40020*/  STL [R1+0x2834], R212 ;  /* 0x002834d401007387 */ /* 0x0005e40000100800 */
[C---:B----4-:R-:W-:Y:S02]  /*40030*/  HMMA.1688.F32.TF32 R12, R240.reuse, R200, R12 ;  /* 0x000000c8f00c723c */ /* 0x050fe4000008100c */
[----:B------:R3:W-:Y:S04]  /*40040*/  STL [R1+0x2830], R213 ;  /* 0x002830d501007387 */ /* 0x0007e80000100800 */
[----:B------:R4:W-:Y:S10]  /*40050*/  STL [R1+0x282c], R216 ;  /* 0x00282cd801007387 */ /* 0x0009f40000100800 */
[----:B-1----:R-:W-:Y:S01]  /*40060*/  IMAD.MOV.U32 R225, RZ, RZ, R19 ;  /* 0x000000ffffe17224 */ /* 0x002fe200078e0013 */
[----:B------:R-:W-:Y:S01]  /*40070*/  MOV R220, R16 ;  /* 0x0000001000dc7202 */ /* 0x000fe20000000f00 */
[----:B------:R-:W-:Y:S01]  /*40080*/  IMAD.MOV.U32 R224, RZ, RZ, R18 ;  /* 0x000000ffffe07224 */ /* 0x000fe200078e0012 */
[----:B------:R1:W-:Y:S01]  /*40090*/  STL [R1+0x2828], R217 ;  /* 0x002828d901007387 */ /* 0x0003e20000100800 */
[----:B------:R-:W-:Y:S01]  /*400a0*/  IMAD.MOV.U32 R221, RZ, RZ, R17 ;  /* 0x000000ffffdd7224 */ /* 0x000fe200078e0011 */
[----:B------:R-:W-:Y:S02]  /*400b0*/  HMMA.1688.F32.TF32 R4, R240, R192, R4 ;  /* 0x000000c0f004723c */ /* 0x000fe40000081004 */
[----:B------:R1:W-:Y:S04]  /*400c0*/  STL [R1+0x2844], R225 ;  /* 0x002844e101007387 */ /* 0x0003e80000100800 */
[----:B------:R1:W-:Y:S04]  /*400d0*/  STL [R1+0x2840], R224 ;  /* 0x002840e001007387 */ /* 0x0003e80000100800 */
[----:B------:R1:W-:Y:S04]  /*400e0*/  STL [R1+0x283c], R220 ;  /* 0x00283cdc01007387 */ /* 0x0003e80000100800 */
[----:B------:R1:W-:Y:S01]  /*400f0*/  STL [R1+0x2838], R221 ;  /* 0x002838dd01007387 */ /* 0x0003e20000100800 */
[----:B------:R-:W-:-:S09]  /*40100*/  IMAD.MOV.U32 R209, RZ, RZ, R12 ;  /* 0x000000ffffd17224 */ /* 0x000fd200078e000c */
[----:B--2---:R-:W-:Y:S02]  /*40110*/  IMAD.MOV.U32 R212, RZ, RZ, R4 ;  /* 0x000000ffffd47224 */ /* 0x004fe400078e0004 */
[----:B---3--:R-:W-:Y:S02]  /*40120*/  IMAD.MOV.U32 R213, RZ, RZ, R5 ;  /* 0x000000ffffd57224 */ /* 0x008fe400078e0005 */
[----:B------:R-:W-:Y:S02]  /*40130*/  IMAD.MOV.U32 R4, RZ, RZ, R199 ;  /* 0x000000ffff047224 */ /* 0x000fe400078e00c7 */
[----:B------:R-:W2:Y:S01]  /*40140*/  LDL.LU R199, [R1+0x2b04] ;  /* 0x002b040001c77983 */ /* 0x000ea20000300800 */
[----:B------:R-:W-:-:S03]  /*40150*/  IMAD.MOV.U32 R5, RZ, RZ, R198 ;  /* 0x000000ffff057224 */ /* 0x000fc600078e00c6 */
[----:B------:R-:W3:Y:S01]  /*40160*/  LDL.LU R198, [R1+0x2b00] ;  /* 0x002b000001c67983 */ /* 0x000ee20000300800 */
[----:B----4-:R-:W-:Y:S01]  /*40170*/  MOV R216, R6 ;  /* 0x0000000600d87202 */ /* 0x010fe20000000f00 */
[----:B-1----:R-:W-:Y:S02]  /*40180*/  IMAD.MOV.U32 R217, RZ, RZ, R7 ;  /* 0x000000ffffd97224 */ /* 0x002fe400078e0007 */
[----:B------:R-:W-:Y:S02]  /*40190*/  IMAD.MOV.U32 R6, RZ, RZ, R211 ;  /* 0x000000ffff067224 */ /* 0x000fe400078e00d3 */
        /* <DEDUP_REMOVED lines=8> */
[----:B------:R-:W-:Y:S01]  /*40220*/  MOV R204, R15 ;  /* 0x0000000f00cc7202 */ /* 0x000fe20000000f00 */
[----:B------:R-:W-:-:S02]  /*40230*/  IMAD.MOV.U32 R14, RZ, RZ, R179 ;  /* 0x000000ffff0e7224 */ /* 0x000fc400078e00b3 */
[----:B------:R-:W4:Y:S01]  /*40240*/  LDL.LU R206, [R1+0x2af0] ;  /* 0x002af00001ce7983 */ /* 0x000f220000300800 */
[----:B------:R-:W-:Y:S02]  /*40250*/  IMAD.MOV.U32 R15, RZ, RZ, R178 ;  /* 0x000000ffff0f7224 */ /* 0x000fe400078e00b2 */
[----:B------:R-:W-:Y:S01]  /*40260*/  IMAD.MOV.U32 R16, RZ, RZ, R175 ;  /* 0x000000ffff107224 */ /* 0x000fe200078e00af */
[----:B------:R-:W4:Y:S01]  /*40270*/  LDL.LU R179, [R1+0x2aec] ;  /* 0x002aec0001b37983 */ /* 0x000f220000300800 */
[----:B------:R-:W-:-:S03]  /*40280*/  IMAD.MOV.U32 R17, RZ, RZ, R174 ;  /* 0x000000ffff117224 */ /* 0x000fc600078e00ae */
        /* <DEDUP_REMOVED lines=16> */
[----:B------:R-:W4:Y:S01]  /*40390*/  LDL.LU R222, [R1+0x2ac0] ;  /* 0x002ac00001de7983 */ /* 0x000f220000300800 */
[----:B------:R-:W-:Y:S01]  /*403a0*/  IMAD.MOV.U32 R30, RZ, RZ, R194 ;  /* 0x000000ffff1e7224 */ /* 0x000fe200078e00c2 */
[----:B------:R-:W-:-:S02]  /*403b0*/  MOV R31, R195 ;  /* 0x000000c3001f7202 */ /* 0x000fc40000000f00 */
[----:B------:R-:W4:Y:S01]  /*403c0*/  LDL.LU R194, [R1+0x2abc] ;  /* 0x002abc0001c27983 */ /* 0x000f220000300800 */
[----:B------:R-:W-:-:S03]  /*403d0*/  IMAD.MOV.U32 R42, RZ, RZ, R202 ;  /* 0x000000ffff2a7224 */ /* 0x000fc600078e00ca */
[----:B------:R-:W4:Y:S01]  /*403e0*/  LDL.LU R195, [R1+0x2ab8] ;  /* 0x002ab80001c37983 */ /* 0x000f220000300800 */
[----:B------:R-:W-:Y:S01]  /*403f0*/  IMAD.MOV.U32 R43, RZ, RZ, R203 ;  /* 0x000000ffff2b7224 */ /* 0x000fe200078e00cb */
[C---:B------:R-:W-:Y:S08]  /*40400*/  HMMA.1688.F32.TF32 R24, R240.reuse, R172, R24 ;  /* 0x000000acf018723c */ /* 0x040ff00000081018 */
[----:B------:R-:W-:Y:S11]  /*40410*/  HMMA.1688.F32.TF32 R8, R240, R196, R8 ;  /* 0x000000c4f008723c */ /* 0x000ff60000081008 */
[----:B------:R-:W-:Y:S05]  /*40420*/  @!UPT UIADD3 URZ, URZ, URZ, URZ ;  /* 0x0000003f3f3ff290 */ /* 0x000fea000fffe03f */
        /* <DEDUP_REMOVED lines=16> */
[----:B--2---:R-:W-:Y:S02]  /*40530*/  IMAD.MOV.U32 R41, RZ, RZ, R199 ;  /* 0x000000ffff297224 */ /* 0x004fe400078e00c7 */
[----:B---3--:R-:W-:Y:S02]  /*40540*/  IMAD.MOV.U32 R40, RZ, RZ, R198 ;  /* 0x000000ffff287224 */ /* 0x008fe400078e00c6 */
[----:B------:R-:W2:Y:S04]  /*40550*/  LDL.LU R198, [R1+0x2ab4] ;  /* 0x002ab40001c67983 */ /* 0x000ea80000300800 */
[----:B------:R-:W2:Y:S04]  /*40560*/  LDL.LU R199, [R1+0x2ab0] ;  /* 0x002ab00001c77983 */ /* 0x000ea80000300800 */
[----:B------:R-:W3:Y:S04]  /*40570*/  LDL.LU R202, [R1+0x2aac] ;  /* 0x002aac0001ca7983 */ /* 0x000ee80000300800 */
[----:B------:R-:W3:Y:S04]  /*40580*/  LDL.LU R203, [R1+0x2aa8] ;  /* 0x002aa80001cb7983 */ /* 0x000ee80000300800 */
[----:B------:R-:W2:Y:S04]  /*40590*/  LDL.LU R48, [R1+0x200] ;  /* 0x0002000001307983 */ /* 0x000ea80000300800 */
[----:B------:R-:W2:Y:S04]  /*405a0*/  LDL.LU R49, [R1+0x204] ;  /* 0x0002040001317983 */ /* 0x000ea80000300800 */
[----:B------:R-:W2:Y:S04]  /*405b0*/  LDL.LU R50, [R1+0x208] ;  /* 0x0002080001327983 */ /* 0x000ea80000300800 */
[----:B------:R-:W2:Y:S01]  /*405c0*/  LDL.LU R51, [R1+0x20c] ;  /* 0x00020c0001337983 */ /* 0x000ea20000300800 */
[----:B----4-:R-:W-:-:S03]  /*405d0*/  IMAD.MOV.U32 R32, RZ, RZ, R206 ;  /* 0x000000ffff207224 */ /* 0x010fc600078e00ce */
[----:B------:R-:W4:Y:S01]  /*405e0*/  LDL.LU R44, [R1+0xf0] ;  /* 0x0000f000012c7983 */ /* 0x000f220000300800 */
[----:B------:R-:W-:-:S03]  /*405f0*/  IMAD.MOV.U32 R33, RZ, RZ, R207 ;  /* 0x000000ffff217224 */ /* 0x000fc600078e00cf */
[----:B------:R-:W4:Y:S01]  /*40600*/  LDL.LU R45, [R1+0xf4] ;  /* 0x0000f400012d7983 */ /* 0x000f220000300800 */
[----:B------:R-:W-:-:S03]  /*40610*/  MOV R34, R210 ;  /* 0x000000d200227202 */ /* 0x000fc60000000f00 */
[----:B------:R-:W4:Y:S01]  /*40620*/  LDL.LU R46, [R1+0xf8] ;  /* 0x0000f800012e7983 */ /* 0x000f220000300800 */
[----:B------:R-:W-:-:S03]  /*40630*/  IMAD.MOV.U32 R35, RZ, RZ, R211 ;  /* 0x000000ffff237224 */ /* 0x000fc600078e00d3 */
[----:B------:R-:W4:Y:S04]  /*40640*/  LDL.LU R47, [R1+0xfc] ;  /* 0x0000fc00012f7983 */ /* 0x000f280000300800 */
[----:B------:R-:W2:Y:S01]  /*40650*/  LDL.LU R206, [R1+0x2aa4] ;  /* 0x002aa40001ce7983 */ /* 0x000ea20000300800 */
[----:B------:R-:W-:-:S03]  /*40660*/  IMAD.MOV.U32 R96, RZ, RZ, R214 ;  /* 0x000000ffff607224 */ /* 0x000fc600078e00d6 */
[----:B------:R-:W2:Y:S01]  /*40670*/  LDL.LU R207, [R1+0x2aa0] ;  /* 0x002aa00001cf7983 */ /* 0x000ea20000300800 */
[----:B------:R-:W-:-:S03]  /*40680*/  IMAD.MOV.U32 R97, RZ, RZ, R215 ;  /* 0x000000ffff617224 */ /* 0x000fc600078e00d7 */
[----:B------:R-:W3:Y:S01]  /*40690*/  LDL.LU R210, [R1+0x2a9c] ;  /* 0x002a9c0001d27983 */ /* 0x000ee20000300800 */
[----:B------:R-:W-:-:S03]  /*406a0*/  IMAD.MOV.U32 R98, RZ, RZ, R218 ;  /* 0x000000ffff627224 */ /* 0x000fc600078e00da */
[----:B------:R-:W3:Y:S01]  /*406b0*/  LDL.LU R211, [R1+0x2a98] ;  /* 0x002a980001d37983 */ /* 0x000ee20000300800 */
[----:B------:R-:W-:-:S03]  /*406c0*/  IMAD.MOV.U32 R99, RZ, RZ, R219 ;  /* 0x000000ffff637224 */ /* 0x000fc600078e00db */
[----:B------:R-:W3:Y:S01]  /*406d0*/  LDL.LU R214, [R1+0x2a94] ;  /* 0x002a940001d67983 */ /* 0x000ee20000300800 */
[----:B------:R-:W-:-:S03]  /*406e0*/  IMAD.MOV.U32 R148, RZ, RZ, R222 ;  /* 0x000000ffff947224 */ /* 0x000fc600078e00de */
[----:B------:R-:W3:Y:S01]  /*406f0*/  LDL.LU R215, [R1+0x2a90] ;  /* 0x002a900001d77983 */ /* 0x000ee20000300800 */
[----:B------:R-:W-:-:S03]  /*40700*/  MOV R149, R223 ;  /* 0x000000df00957202 */ /* 0x000fc60000000f00 */
[----:B------:R-:W3:Y:S01]  /*40710*/  LDL.LU R218, [R1+0x2a8c] ;  /* 0x002a8c0001da7983 */ /* 0x000ee20000300800 */
[----:B------:R-:W-:-:S03]  /*40720*/  IMAD.MOV.U32 R150, RZ, RZ, R226 ;  /* 0x000000ffff967224 */ /* 0x000fc600078e00e2 */
[----:B------:R-:W3:Y:S01]  /*40730*/  LDL.LU R219, [R1+0x2a88] ;  /* 0x002a880001db7983 */ /* 0x000ee20000300800 */
[----:B------:R-:W-:-:S03]  /*40740*/  IMAD.MOV.U32 R151, RZ, RZ, R227 ;  /* 0x000000ffff977224 */ /* 0x000fc600078e00e3 */
        /* <DEDUP_REMOVED lines=24> */
[----:B------:R-:W-:Y:S08]  /*408d0*/  HMMA.1688.F32.TF32 R4, R236, R194, R4 ;  /* 0x000000c2ec04723c */ /* 0x000ff00000081004 */
[C---:B----4-:R-:W-:Y:S08]  /*408e0*/  HMMA.1688.F32.TF32 R44, R240.reuse, R184, R44 ;  /* 0x000000b8f02c723c */ /* 0x050ff0000008102c */
[----:B--2---:R-:W-:Y:S11]  /*408f0*/  HMMA.1688.F32.TF32 R48, R240, R188, R48 ;  /* 0x000000bcf030723c */ /* 0x004ff60000081030 */
[----:B------:R-:W-:Y:S05]  /*40900*/  @!UPT UIADD3 URZ, URZ, URZ, URZ ;  /* 0x0000003f3f3ff290 */ /* 0x000fea000fffe03f */
[----:B------:R-:W-:Y:S01]  /*40910*/  IMAD.MOV.U32 R193, RZ, RZ, R44 ;  /* 0x000000ffffc17224 */ /* 0x000fe200078e002c */
[----:B------:R-:W-:Y:S01]  /*40920*/  MOV R189, R46 ;  /* 0x0000002e00bd7202 */ /* 0x000fe20000000f00 */
[----:B------:R-:W-:Y:S02]  /*40930*/  IMAD.MOV.U32 R192, RZ, RZ, R45 ;  /* 0x000000ffffc07224 */ /* 0x000fe400078e002d */
[----:B------:R-:W-:-:S04]  /*40940*/  IMAD.MOV.U32 R188, RZ, RZ, R47 ;  /* 0x000000ffffbc7224 */ /* 0x000fc800078e002f */
[----:B------:R-:W-:Y:S02]  /*40950*/  IMAD.MOV.U32 R225, RZ, RZ, R48 ;  /* 0x000000ffffe17224 */ /* 0x000fe400078e0030 */
[----:B------:R-:W-:Y:S02]  /*40960*/  IMAD.MOV.U32 R224, RZ, RZ, R49 ;  /* 0x000000ffffe07224 */ /* 0x000fe400078e0031 */
[----:B------:R-:W-:Y:S02]  /*40970*/  IMAD.MOV.U32 R220, RZ, RZ, R50 ;  /* 0x000000ffffdc7224 */ /* 0x000fe400078e0032 */
[----:B------:R-:W-:Y:S01]  /*40980*/  IMAD.MOV.U32 R221, RZ, RZ, R51 ;  /* 0x000000ffffdd7224 */ /* 0x000fe200078e0033 */
[----:B---3--:R-:W-:Y:S01]  /*40990*/  HMMA.1688.F32.TF32 R44, R240, R180, R244 ;  /* 0x000000b4f02c723c */ /* 0x008fe200000810f4 */
[----:B------:R-:W-:Y:S04]  /*409a0*/  LDS R240, [R2+0x14080] ;  /* 0x0140800002f07984 */ /* 0x000fe80000000800 */
[----:B------:R-:W-:Y:S03]  /*409b0*/  LDS R242, [R2+0x16080] ;  /* 0x0160800002f27984 */ /* 0x000fe60000000800 */
[----:B------:R-:W-:Y:S01]  /*409c0*/  HMMA.1688.F32.TF32 R48, R236, R234, R104 ;  /* 0x000000eaec30723c */ /* 0x000fe20000081068 */
[----:B------:R-:W-:Y:S04]  /*409d0*/  LDS R241, [R3+0x14080] ;  /* 0x0140800003f17984 */ /* 0x000fe80000000800 */
[----:B------:R-:W1:Y:S11]  /*409e0*/  LDS R243, [R3+0x16080] ;  /* 0x0160800003f37984 */ /* 0x000e760000000800 */
[----:B------:R-:W-:-:S02]  /*409f0*/  IMAD.MOV.U32 R185, RZ, RZ, R44 ;  /* 0x000000ffffb97224 */ /* 0x000fc400078e002c */
[----:B------:R-:W-:Y:S02]  /*40a00*/  IMAD.MOV.U32 R184, RZ, RZ, R45 ;  /* 0x000000ffffb87224 */ /* 0x000fe400078e002d */
[----:B------:R-:W-:Y:S02]  /*40a10*/  IMAD.MOV.U32 R181, RZ, RZ, R46 ;  /* 0x000000ffffb57224 */ /* 0x000fe400078e002e */
[----:B------:R-:W-:Y:S02]  /*40a20*/  IMAD.MOV.U32 R180, RZ, RZ, R47 ;  /* 0x000000ffffb47224 */ /* 0x000fe400078e002f */
[C---:B------:R-:W-:Y:S01]  /*40a30*/  HMMA.1688.F32.TF32 R44, R236.reuse, R230, R148 ;  /* 0x000000e6ec2c723c */ /* 0x040fe20000081094 */
[----:B------:R-:W-:Y:S04]  /*40a40*/  STL.64 [R1+0x15f0], R48 ;  /* 0x0015f03001007387 */ /* 0x000fe80000100a00 */
[----:B------:R2:W-:Y:S03]  /*40a50*/  STL.64 [R1+0x15f8], R50 ;  /* 0x0015f83201007387 */ /* 0x0005e60000100a00 */
[C---:B------:R-:W-:Y:S08]  /*40a60*/  HMMA.1688.F32.TF32 R52, R236.reuse, R178, R96 ;  /* 0x000000b2ec34723c */ /* 0x040ff00000081060 */
[C---:B--2---:R-:W-:Y:S07]  /*40a70*/  HMMA.1688.F32.TF32 R48, R236.reuse, R174, R36 ;  /* 0x000000aeec30723c */ /* 0x044fee0000081024 */
[----:B------:R-:W-:Y:S04]  /*40a80*/  STL.64 [R1+0x15e0], R44 ;  /* 0x0015e02c01007387 */ /* 0x000fe80000100a00 */
[----:B------:R2:W-:Y:S01]  /*40a90*/  STL.64 [R1+0x15e8], R46 ;  /* 0x0015e82e01007387 */ /* 0x0005e20000100a00 */
[C---:B------:R-:W-:Y:S08]  /*40aa0*/  HMMA.1688.F32.TF32 R36, R236.reuse, R222, R40 ;  /* 0x000000deec24723c */ /* 0x040ff00000081028 */
[C---:B--2---:R-:W-:Y:S08]  /*40ab0*/  HMMA.1688.F32.TF32 R44, R236.reuse, R226, R32 ;  /* 0x000000e2ec2c723c */ /* 0x044ff00000081020 */
[C---:B------:R-:W-:Y:S08]  /*40ac0*/  HMMA.1688.F32.TF32 R32, R236.reuse, R218, R28 ;  /* 0x000000daec20723c */ /* 0x040ff0000008101c */
        /* <DEDUP_REMOVED lines=24> */
[----:B------:R2:W-:Y:S01]  /*40c50*/  STL.64 [R1+0x1540], R12 ;  /* 0x0015400c01007387 */ /* 0x0005e20000100a00 */
[----:B------:R-:W-:-:S03]  /*40c60*/  MOV R9, R187 ;  /* 0x000000bb00097202 */ /* 0x000fc60000000f00 */
[----:B------:R3:W-:Y:S01]  /*40c70*/  STL.64 [R1+0x1548], R14 ;  /* 0x0015480e01007387 */ /* 0x0007e20000100a00 */
[----:B------:R-:W-:-:S03]  /*40c80*/  IMAD.MOV.U32 R10, RZ, RZ, R186 ;  /* 0x000000ffff0a7224 */ /* 0x000fc600078e00ba */
[----:B------:R-:W4:Y:S01]  /*40c90*/  LDL.LU R190, [R1+0x2a44] ;  /* 0x002a440001be7983 */ /* 0x000f220000300800 */
[----:B------:R-:W-:-:S03]  /*40ca0*/  IMAD.MOV.U32 R11, RZ, RZ, R182 ;  /* 0x000000ffff0b7224 */ /* 0x000fc600078e00b6 */
[----:B------:R1:W-:Y:S01]  /*40cb0*/  STL.64 [R1+0x1530], R4 ;  /* 0x0015300401007387 */ /* 0x0003e20000100a00 */
[----:B--2---:R-:W-:-:S03]  /*40cc0*/  IMAD.MOV.U32 R12, RZ, RZ, R251 ;  /* 0x000000ffff0c7224 */ /* 0x004fc600078e00fb */
[----:B------:R2:W-:Y:S01]  /*40cd0*/  STL.64 [R1+0x1538], R6 ;  /* 0x0015380601007387 */ /* 0x0005e20000100a00 */
[----:B------:R-:W-:-:S03]  /*40ce0*/  IMAD.MOV.U32 R13, RZ, RZ, R250 ;  /* 0x000000ffff0d7224 */ /* 0x000fc600078e00fa */
[----:B------:R-:W2:Y:S01]  /*40cf0*/  LDL.LU R187, [R1+0x2a40] ;  /* 0x002a400001bb7983 */ /* 0x000ea20000300800 */
[----:B---3--:R-:W-:-:S03]  /*40d00*/  IMAD.MOV.U32 R14, RZ, RZ, R248 ;  /* 0x000000ffff0e7224 */ /* 0x008fc600078e00f8 */
[----:B------:R-:W3:Y:S01]  /*40d10*/  LDL.LU R186, [R1+0x2a3c] ;  /* 0x002a3c0001ba7983 */ /* 0x000ee20000300800 */
[----:B------:R-:W-:-:S03]  /*40d20*/  IMAD.MOV.U32 R15, RZ, RZ, R249 ;  /* 0x000000ffff0f7224 */ /* 0x000fc600078e00f9 */
[----:B------:R-:W2:Y:S04]  /*40d30*/  LDL.LU R182, [R1+0x2a38] ;  /* 0x002a380001b67983 */ /* 0x000ea80000300800 */
[----:B------:R-:W2:Y:S04]  /*40d40*/  LDL.LU R251, [R1+0x2a34] ;  /* 0x002a340001fb7983 */ /* 0x000ea80000300800 */
[----:B------:R-:W2:Y:S04]  /*40d50*/  LDL.LU R250, [R1+0x2a30] ;  /* 0x002a300001fa7983 */ /* 0x000ea80000300800 */
[----:B------:R-:W2:Y:S04]  /*40d60*/  LDL.LU R248, [R1+0x2a2c] ;  /* 0x002a2c0001f87983 */ /* 0x000ea80000300800 */
[----:B------:R-:W3:Y:S04]  /*40d70*/  LDL.LU R249, [R1+0x2a28] ;  /* 0x002a280001f97983 */ /* 0x000ee80000300800 */
[----:B------:R-:W4:Y:S04]  /*40d80*/  LDL.LU R24, [R1+0x110] ;  /* 0x0001100001187983 */ /* 0x000f280000300800 */
[----:B------:R-:W4:Y:S04]  /*40d90*/  LDL.LU R25, [R1+0x114] ;  /* 0x0001140001197983 */ /* 0x000f280000300800 */
[----:B------:R-:W4:Y:S04]  /*40da0*/  LDL.LU R26, [R1+0x118] ;  /* 0x00011800011a7983 */ /* 0x000f280000300800 */
[----:B------:R-:W4:Y:S04]  /*40db0*/  LDL.LU R27, [R1+0x11c] ;  /* 0x00011c00011b7983 */ /* 0x000f280000300800 */
[----:B------:R-:W4:Y:S04]  /*40dc0*/  LDL.LU R28, [R1+0x120] ;  /* 0x00012000011c7983 */ /* 0x000f280000300800 */
[----:B------:R-:W4:Y:S01]  /*40dd0*/  LDL.LU R29, [R1+0x124] ;  /* 0x00012400011d7983 */ /* 0x000f220000300800 */
[----:B--2---:R-:W-:Y:S01]  /*40de0*/  IMAD.MOV.U32 R31, RZ, RZ, R248 ;  /* 0x000000ffff1f7224 */ /* 0x004fe200078e00f8 */
[----:B---3--:R-:W-:-:S02]  /*40df0*/  MOV R30, R249 ;  /* 0x000000f9001e7202 */ /* 0x008fc40000000f00 */
        /* <DEDUP_REMOVED lines=34> */
[----:B------:R-:W3:Y:S04]  /*41020*/  LDL.LU R72, [R1] ;  /* 0x0000000001487983 */ /* 0x000ee80000300800 */
        /* <DEDUP_REMOVED lines=30> */
[----:B----4-:R-:W-:Y:S02]  /*41210*/  IMAD.MOV.U32 R17, RZ, RZ, R190 ;  /* 0x000000ffff117224 */ /* 0x010fe400078e00be */
[----:B------:R-:W-:Y:S02]  /*41220*/  IMAD.MOV.U32 R18, RZ, RZ, R191 ;  /* 0x000000ffff127224 */ /* 0x000fe400078e00bf */
[----:B------:R-:W-:Y:S02]  /*41230*/  IMAD.MOV.U32 R19, RZ, RZ, R183 ;  /* 0x000000ffff137224 */ /* 0x000fe400078e00b7 */
[----:B--2---:R-:W-:-:S02]  /*41240*/  IMAD.MOV.U32 R35, RZ, RZ, R249 ;  /* 0x000000ffff237224 */ /* 0x004fc400078e00f9 */
[----:B---3--:R-:W-:Y:S02]  /*41250*/  IMAD.MOV.U32 R34, RZ, RZ, R248 ;  /* 0x000000ffff227224 */ /* 0x008fe400078e00f8 */
        /* <DEDUP_REMOVED lines=9> */
[----:B------:R-:W2:Y:S04]  /*412f0*/  LDL.LU R183, [R1+0x29f8] ;  /* 0x0029f80001b77983 */ /* 0x000ea80000300800 */
[----:B-1----:R-:W2:Y:S04]  /*41300*/  LDL.LU R4, [R1+0x530] ;  /* 0x0005300001047983 */ /* 0x002ea80000300800 */
[----:B------:R-:W2:Y:S04]  /*41310*/  LDL.LU R5, [R1+0x534] ;  /* 0x0005340001057983 */ /* 0x000ea80000300800 */
[----:B------:R-:W2:Y:S04]  /*41320*/  LDL.LU R6, [R1+0x538] ;  /* 0x0005380001067983 */ /* 0x000ea80000300800 */
[----:B------:R-:W2:Y:S01]  /*41330*/  LDL.LU R7, [R1+0x53c] ;  /* 0x00053c0001077983 */ /* 0x000ea20000300800 */
[C---:B----4-:R-:W-:Y:S08]  /*41340*/  HMMA.1688.F32.TF32 R80, R236.reuse, R190, R76 ;  /* 0x000000beec50723c */ /* 0x050ff0000008104c */
[C---:B---3--:R-:W-:Y:S08]  /*41350*/  HMMA.1688.F32.TF32 R76, R236.reuse, R186, R72 ;  /* 0x000000baec4c723c */ /* 0x048ff00000081048 */
[----:B--2---:R-:W-:Y:S01]  /*41360*/  HMMA.1688.F32.TF32 R72, R236, R182, R248 ;  /* 0x000000b6ec48723c */ /* 0x004fe200000810f8 */
[----:B------:R-:W-:Y:S04]  /*41370*/  LDS R236, [R2+0x14100] ;  /* 0x0141000002ec7984 */ /* 0x000fe80000000800 */
[----:B------:R-:W-:Y:S04]  /*41380*/  LDS R238, [R2+0x16100] ;  /* 0x0161000002ee7984 */ /* 0x000fe80000000800 */
[----:B------:R-:W-:Y:S04]  /*41390*/  STL.64 [R1+0x1520], R80 ;  /* 0x0015205001007387 */ /* 0x000fe80000100a00 */
[----:B------:R-:W-:Y:S04]  /*413a0*/  STL.64 [R1+0x1528], R82 ;  /* 0x0015285201007387 */ /* 0x000fe80000100a00 */
[----:B------:R-:W-:Y:S04]  /*413b0*/  STL.64 [R1+0x1510], R76 ;  /* 0x0015104c01007387 */ /* 0x000fe80000100a00 */
[----:B------:R-:W-:Y:S04]  /*413c0*/  STL.64 [R1+0x1518], R78 ;  /* 0x0015184e01007387 */ /* 0x000fe80000100a00 */
[----:B------:R-:W-:Y:S04]  /*413d0*/  STL.64 [R1+0x1400], R72 ;  /* 0x0014004801007387 */ /* 0x000fe80000100a00 */
[----:B------:R1:W-:Y:S04]  /*413e0*/  STL.64 [R1+0x1408], R74 ;  /* 0x0014084a01007387 */ /* 0x0003e80000100a00 */
[----:B------:R-:W-:Y:S04]  /*413f0*/  LDS R237, [R3+0x14100] ;  /* 0x0141000003ed7984 */ /* 0x000fe80000000800 */
[----:B------:R-:W2:Y:S01]  /*41400*/  LDS R239, [R3+0x16100] ;  /* 0x0161000003ef7984 */ /* 0x000ea20000000800 */
        /* <DEDUP_REMOVED lines=188> */
[----:B------:R-:W-:Y:S01]  /*41fd0*/  STL.64 [R1+0x1480], R84 ;  /* 0x0014805401007387 */ /* 0x000fe20000100a00 */
[----:B------:R-:W-:Y:S03]  /*41fe0*/  HMMA.1688.F32.TF32 R56, R236, R186, R56 ;  /* 0x000000baec38723c */ /* 0x000fe60000081038 */
[----:B------:R1:W-:Y:S04]  /*41ff0*/  STL.64 [R1+0x1488], R86 ;  /* 0x0014885601007387 */ /* 0x0003e80000100a00 */
[----:B------:R-:W-:Y:S01]  /*42000*/  LDS R236, [R2+0x14200] ;  /* 0x0142000002ec7984 */ /* 0x000fe20000000800 */
[C---:B------:R-:W-:Y:S03]  /*42010*/  HMMA.1688.F32.TF32 R28, R240.reuse, R210, R28 ;  /* 0x000000d2f01c723c */ /* 0x040fe6000008101c */
[----:B------:R-:W-:Y:S04]  /*42020*/  LDS R238, [R2+0x16200] ;  /* 0x0162000002ee7984 */ /* 0x000fe80000000800 */
[----:B-1----:R-:W3:Y:S04]  /*42030*/  LDL.LU.64 R86, [R1+0x29e0] ;  /* 0x0029e00001567983 */ /* 0x002ee80000300a00 */
[----:B------:R-:W3:Y:S04]  /*42040*/  LDL.LU.64 R84, [R1+0x29d8] ;  /* 0x0029d80001547983 */ /* 0x000ee80000300a00 */
[----:B------:R-:W-:Y:S04]  /*42050*/  STL.64 [R1+0x1470], R80 ;  /* 0x0014705001007387 */ /* 0x000fe80000100a00 */
[----:B------:R1:W-:Y:S01]  /*42060*/  STL.64 [R1+0x1478], R82 ;  /* 0x0014785201007387 */ /* 0x0003e20000100a00 */
[C---:B------:R-:W-:Y:S03]  /*42070*/  HMMA.1688.F32.TF32 R24, R240.reuse, R206, R24 ;  /* 0x000000cef018723c */ /* 0x040fe60000081018 */
[----:B------:R-:W-:Y:S04]  /*42080*/  LDS R237, [R3+0x14200] ;  /* 0x0142000003ed7984 */ /* 0x000fe80000000800 */
[----:B------:R-:W4:Y:S04]  /*42090*/  LDS R239, [R3+0x16200] ;  /* 0x0162000003ef7984 */ /* 0x000f280000000800 */
[----:B-1----:R-:W2:Y:S04]  /*420a0*/  LDL.LU.64 R82, [R1+0x29d0] ;  /* 0x0029d00001527983 */ /* 0x002ea80000300a00 */
[----:B------:R-:W2:Y:S04]  /*420b0*/  LDL.LU.64 R80, [R1+0x29c8] ;  /* 0x0029c80001507983 */ /* 0x000ea80000300a00 */
[----:B------:R-:W-:Y:S04]  /*420c0*/  STL.64 [R1+0x1460], R76 ;  /* 0x0014604c01007387 */ /* 0x000fe80000100a00 */
[----:B------:R1:W-:Y:S04]  /*420d0*/  STL.64 [R1+0x1468], R78 ;  /* 0x0014684e01007387 */ /* 0x0003e80000100a00 */
        /* <DEDUP_REMOVED lines=17> */
[----:B------:R1:W-:Y:S02]  /*421f0*/  STL.64 [R1+0x1308], R54 ;  /* 0x0013083601007387 */ /* 0x0003e40000100a00 */
[C---:B-1----:R-:W-:Y:S08]  /*42200*/  HMMA.1688.F32.TF32 R52, R240.reuse, R234, R48 ;  /* 0x000000eaf034723c */ /* 0x042ff00000081030 */
[C---:B------:R-:W-:Y:S08]  /*42210*/  HMMA.1688.F32.TF32 R48, R240.reuse, R230, R44 ;  /* 0x000000e6f030723c */ /* 0x040ff0000008102c */
[C---:B------:R-:W-:Y:S07]  /*42220*/  HMMA.1688.F32.TF32 R44, R240.reuse, R178, R104 ;  /* 0x000000b2f02c723c */ /* 0x040fee0000081068 */
        /* <DEDUP_REMOVED lines=254> */
[C---:B------:R-:W-:Y:S08]  /*43210*/  HMMA.1688.F32.TF32 R8, R240.reuse, R210, R12 ;  /* 0x000000d2f008723c */ /* 0x040ff0000008100c */
[C---:B---3--:R-:W-:Y:S08]  /*43220*/  HMMA.1688.F32.TF32 R4, R240.reuse, R218, R4 ;  /* 0x000000daf004723c */ /* 0x048ff00000081004 */
[C---:B------:R-:W-:Y:S11]  /*43230*/  HMMA.1688.F32.TF32 R12, R240.reuse, R202, R20 ;  /* 0x000000caf00c723c */ /* 0x040ff60000081014 */
[----:B------:R-:W-:Y:S04]  /*43240*/  @!UPT UIADD3 URZ, URZ, URZ, URZ ;  /* 0x0000003f3f3ff290 */ /* 0x000fe8000fffe03f */
[----:B------:R-:W-:Y:S04]  /*43250*/  STL.64 [R1+0xb50], R4 ;  /* 0x000b500401007387 */ /* 0x000fe80000100a00 */
[----:B------:R1:W-:Y:S04]  /*43260*/  STL.64 [R1+0xb58], R6 ;  /* 0x000b580601007387 */ /* 0x0003e80000100a00 */
[----:B------:R-:W-:Y:S04]  /*43270*/  STL.64 [R1+0xb30], R244 ;  /* 0x000b30f401007387 */ /* 0x000fe80000100a00 */
[----:B------:R-:W-:Y:S01]  /*43280*/  STL.64 [R1+0xb38], R246 ;  /* 0x000b38f601007387 */ /* 0x000fe20000100a00 */
[C---:B-1----:R-:W-:Y:S03]  /*43290*/  HMMA.1688.F32.TF32 R4, R240.reuse, R206, R16 ;  /* 0x000000cef004723c */ /* 0x042fe60000081010 */
[----:B------:R-:W-:Y:S04]  /*432a0*/  STL.64 [R1+0xac0], R8 ;  /* 0x000ac00801007387 */ /* 0x000fe80000100a00 */
[----:B------:R1:W-:Y:S04]  /*432b0*/  STL.64 [R1+0xac8], R10 ;  /* 0x000ac80a01007387 */ /* 0x0003e80000100a00 */
[----:B------:R-:W-:Y:S04]  /*432c0*/  LDS R244, [R2+0x14380] ;  /* 0x0143800002f47984 */ /* 0x000fe80000000800 */
[----:B------:R-:W-:Y:S01]  /*432d0*/  LDS R246, [R2+0x16380] ;  /* 0x0163800002f67984 */ /* 0x000fe20000000800 */
[C---:B-1----:R-:W-:Y:S03]  /*432e0*/  HMMA.1688.F32.TF32 R8, R240.reuse, R198, R24 ;  /* 0x000000c6f008723c */ /* 0x042fe60000081018 */
[----:B------:R-:W-:Y:S04]  /*432f0*/  LDS R245, [R3+0x14380] ;  /* 0x0143800003f57984 */ /* 0x000fe80000000800 */
[----:B------:R-:W1:Y:S04]  /*43300*/  LDS R247, [R3+0x16380] ;  /* 0x0163800003f77984 */ /* 0x000e680000000800 */
        /* <DEDUP_REMOVED lines=8> */
[C---:B--2---:R-:W-:Y:S07]  /*43390*/  HMMA.1688.F32.TF32 R8, R240.reuse, R186, R32 ;  /* 0x000000baf008723c */ /* 0x044fee0000081020 */
[----:B------:R-:W-:Y:S04]  /*433a0*/  STL.64 [R1+0x8c0], R4 ;  /* 0x0008c00401007387 */ /* 0x000fe80000100a00 */
[----:B------:R2:W-:Y:S04]  /*433b0*/  STL.64 [R1+0x8c8], R6 ;  /* 0x0008c80601007387 */ /* 0x0005e80000100a00 */
[----:B------:R-:W-:Y:S04]  /*433c0*/  STL.64 [R1+0x8b0], R12 ;  /* 0x0008b00c01007387 */ /* 0x000fe80000100a00 */
[----:B------:R-:W-:Y:S01]  /*433d0*/  STL.64 [R1+0x8b8], R14 ;  /* 0x0008b80e01007387 */ /* 0x000fe20000100a00 */
[----:B--2---:R-:W-:Y:S03]  /*433e0*/  HMMA.1688.F32.TF32 R4, R240, R182, R36 ;  /* 0x000000b6f004723c */ /* 0x004fe60000081024 */
[----:B------:R-:W-:Y:S04]  /*433f0*/  STL.64 [R1+0x8a0], R8 ;  /* 0x0008a00801007387 */ /* 0x000fe80000100a00 */
[----:B------:R2:W-:Y:S02]  /*43400*/  STL.64 [R1+0x8a8], R10 ;  /* 0x0008a80a01007387 */ /* 0x0005e40000100a00 */
[C---:B--2---:R-:W-:Y:S11]  /*43410*/  HMMA.1688.F32.TF32 R8, R236.reuse, R234, R96 ;  /* 0x000000eaec08723c */ /* 0x044ff60000081060 */
[----:B------:R-:W-:Y:S03]  /*43420*/  @!UPT UIADD3 URZ, URZ, URZ, URZ ;  /* 0x0000003f3f3ff290 */ /* 0x000fe6000fffe03f */
[----:B------:R-:W-:Y:S04]  /*43430*/  STL.64 [R1+0x890], R4 ;  /* 0x0008900401007387 */ /* 0x000fe80000100a00 */
[----:B------:R2:W-:Y:S01]  /*43440*/  STL.64 [R1+0x898], R6 ;  /* 0x0008980601007387 */ /* 0x0005e20000100a00 */
[C---:B------:R-:W-:Y:S08]  /*43450*/  HMMA.1688.F32.TF32 R12, R236.reuse, R178, R104 ;  /* 0x000000b2ec0c723c */ /* 0x040ff00000081068 */
[C---:B--2---:R-:W-:Y:S01]  /*43460*/  HMMA.1688.F32.TF32 R4, R236.reuse, R230, R148 ;  /* 0x000000e6ec04723c */ /* 0x044fe20000081094 */
[----:B------:R-:W-:Y:S04]  /*43470*/  STL.64 [R1+0x880], R8 ;  /* 0x0008800801007387 */ /* 0x000fe80000100a00 */
[----:B------:R2:W-:Y:S03]  /*43480*/  STL.64 [R1+0x888], R10 ;  /* 0x0008880a01007387 */ /* 0x0005e60000100a00 */
[C---:B--2---:R-:W-:Y:S11]  /*43490*/  HMMA.1688.F32.TF32 R8, R236.reuse, R174, R44 ;  /* 0x000000aeec08723c */ /* 0x044ff6000008102c */
[----:B------:R-:W-:Y:S04]  /*434a0*/  @!UPT UIADD3 URZ, URZ, URZ, URZ ;  /* 0x0000003f3f3ff290 */ /* 0x000fe8000fffe03f */
[----:B------:R-:W-:Y:S04]  /*434b0*/  STL.64 [R1+0x870], R4 ;  /* 0x0008700401007387 */ /* 0x000fe80000100a00 */
[----:B------:R2:W-:Y:S04]  /*434c0*/  STL.64 [R1+0x878], R6 ;  /* 0x0008780601007387 */ /* 0x0005e80000100a00 */
[----:B------:R-:W-:Y:S04]  /*434d0*/  STL.64 [R1+0x860], R12 ;  /* 0x0008600c01007387 */ /* 0x000fe80000100a00 */
[----:B------:R3:W-:Y:S01]  /*434e0*/  STL.64 [R1+0x868], R14 ;  /* 0x0008680e01007387 */ /* 0x0007e20000100a00 */
[C---:B--2---:R-:W-:Y:S03]  /*434f0*/  HMMA.1688.F32.TF32 R4, R236.reuse, R226, R48 ;  /* 0x000000e2ec04723c */ /* 0x044fe60000081030 */
[----:B------:R-:W-:Y:S05]  /*43500*/  STL.64 [R1+0x850], R8 ;  /* 0x0008500801007387 */ /* 0x000fea0000100a00 */
[C---:B---3--:R-:W-:Y:S01]  /*43510*/  HMMA.1688.F32.TF32 R12, R236.reuse, R222, R52 ;  /* 0x000000deec0c723c */ /* 0x048fe20000081034 */
[----:B------:R2:W-:Y:S07]  /*43520*/  STL.64 [R1+0x858], R10 ;  /* 0x0008580a01007387 */ /* 0x0005ee0000100a00 */
[C---:B--2---:R-:W-:Y:S07]  /*43530*/  HMMA.1688.F32.TF32 R8, R236.reuse, R218, R56 ;  /* 0x000000daec08723c */ /* 0x044fee0000081038 */
[----:B------:R-:W-:Y:S04]  /*43540*/  STL.64 [R1+0x840], R4 ;  /* 0x0008400401007387 */ /* 0x000fe80000100a00 */
[----:B------:R2:W-:Y:S04]  /*43550*/  STL.64 [R1+0x848], R6 ;  /* 0x0008480601007387 */ /* 0x0005e80000100a00 */
[----:B------:R-:W-:Y:S04]  /*43560*/  STL.64 [R1+0x830], R12 ;  /* 0x0008300c01007387 */ /* 0x000fe80000100a00 */
[----:B------:R4:W-:Y:S01]  /*43570*/  STL.64 [R1+0x838], R14 ;  /* 0x0008380e01007387 */ /* 0x0009e20000100a00 */
[C---:B--2---:R-:W-:Y:S03]  /*43580*/  HMMA.1688.F32.TF32 R4, R236.reuse, R214, R60 ;  /* 0x000000d6ec04723c */ /* 0x044fe6000008103c */
[----:B------:R-:W-:Y:S05]  /*43590*/  STL.64 [R1+0x820], R8 ;  /* 0x0008200801007387 */ /* 0x000fea0000100a00 */
[C---:B----4-:R-:W-:Y:S01]  /*435a0*/  HMMA.1688.F32.TF32 R12, R236.reuse, R210, R64 ;  /* 0x000000d2ec0c723c */ /* 0x050fe20000081040 */
        /* <DEDUP_REMOVED lines=19> */
[----:B--2---:R-:W-:Y:S01]  /*436e0*/  HMMA.1688.F32.TF32 R8, R236, R182, R92 ;  /* 0x000000b6ec08723c */ /* 0x004fe2000008105c */
[----:B------:R-:W-:Y:S06]  /*436f0*/  LDS R236, [R2+0x18000] ;  /* 0x0180000002ec7984 */ /* 0x000fec0000000800 */
[----:B------:R-:W-:Y:S04]  /*43700*/  STL.64 [R1+0x760], R4 ;  /* 0x0007600401007387 */ /* 0x000fe80000100a00 */
[----:B------:R-:W-:Y:S04]  /*43710*/  STL.64 [R1+0x768], R6 ;  /* 0x0007680601007387 */ /* 0x000fe80000100a00 */
[----:B------:R-:W-:Y:S04]  /*43720*/  STL.64 [R1+0x750], R12 ;  /* 0x0007500c01007387 */ /* 0x000fe80000100a00 */
[----:B------:R2:W-:Y:S01]  /*43730*/  STL.64 [R1+0x758], R14 ;  /* 0x0007580e01007387 */ /* 0x0005e20000100a00 */
[C---:B-1----:R-:W-:Y:S03]  /*43740*/  HMMA.1688.F32.TF32 R16, R244.reuse, R230, R100 ;  /* 0x000000e6f410723c */ /* 0x042fe60000081064 */
[----:B------:R-:W-:Y:S04]  /*43750*/  LDS R4, [R2+0x14400] ;  /* 0x0144000002047984 */ /* 0x000fe80000000800 */
[----:B------:R-:W-:Y:S01]  /*43760*/  STL.64 [R1+0x740], R8 ;  /* 0x0007400801007387 */ /* 0x000fe20000100a00 */
[C---:B--2---:R-:W-:Y:S03]  /*43770*/  HMMA.1688.F32.TF32 R12, R244.reuse, R234, R160 ;  /* 0x000000eaf40c723c */ /* 0x044fe600000810a0 */
[----:B------:R1:W-:Y:S04]  /*43780*/  STL.64 [R1+0x748], R10 ;  /* 0x0007480a01007387 */ /* 0x0003e80000100a00 */
[----:B------:R-:W-:Y:S04]  /*43790*/  LDS R6, [R2+0x16400] ;  /* 0x0164000002067984 */ /* 0x000fe80000000800 */
[----:B------:R-:W-:Y:S01]  /*437a0*/  LDS R5, [R3+0x14400] ;  /* 0x0144000003057984 */ /* 0x000fe20000000800 */
[C---:B-1----:R-:W-:Y:S03]  /*437b0*/  HMMA.1688.F32.TF32 R8, R244.reuse, R178, R168 ;  /* 0x000000b2f408723c */ /* 0x042fe600000810a8 */
[----:B------:R-:W1:Y:S04]  /*437c0*/  LDS R7, [R3+0x16400] ;  /* 0x0164000003077984 */ /* 0x000e680000000800 */
[----:B------:R-:W-:Y:S04]  /*437d0*/  LDS R238, [R2+0x1a000] ;  /* 0x01a0000002ee7984 */ /* 0x000fe80000000800 */
[----:B------:R-:W-:Y:S04]  /*437e0*/  LDS R237, [R3+0x18000] ;  /* 0x0180000003ed7984 */ /* 0x000fe80000000800 */
[----:B------:R-:W-:Y:S04]  /*437f0*/  STL.64 [R1+0x730], R12 ;  /* 0x0007300c01007387 */ /* 0x000fe80000100a00 */
[----:B------:R2:W-:Y:S04]  /*43800*/  STL.64 [R1+0x738], R14 ;  /* 0x0007380e01007387 */ /* 0x0005e80000100a00 */
[----:B------:R-:W-:Y:S04]  /*43810*/  STL.64 [R1+0x720], R16 ;  /* 0x0007201001007387 */ /* 0x000fe80000100a00 */
[----:B------:R3:W-:Y:S01]  /*43820*/  STL.64 [R1+0x728], R18 ;  /* 0x0007281201007387 */ /* 0x0007e20000100a00 */
[C---:B--2---:R-:W-:Y:S03]  /*43830*/  HMMA.1688.F32.TF32 R12, R244.reuse, R174, R108 ;  /* 0x000000aef40c723c */ /* 0x044fe6000008106c */
[----:B------:R-:W-:Y:S04]  /*43840*/  STL.64 [R1+0x710], R8 ;  /* 0x0007100801007387 */ /* 0x000fe80000100a00 */
[----:B------:R2:W-:Y:S01]  /*43850*/  STL.64 [R1+0x718], R10 ;  /* 0x0007180a01007387 */ /* 0x0005e20000100a00 */
[C---:B---3--:R-:W-:Y:S03]  /*43860*/  HMMA.1688.F32.TF32 R16, R244.reuse, R226, R112 ;  /* 0x000000e2f410723c */ /* 0x048fe60000081070 */
[----:B------:R-:W-:Y:S05]  /*43870*/  LDS R239, [R3+0x1a000] ;  /* 0x01a0000003ef7984 */ /* 0x000fea0000000800 */
[C---:B--2---:R-:W-:Y:S07]  /*43880*/  HMMA.1688.F32.TF32 R8, R244.reuse, R222, R116 ;  /* 0x000000def408723c */ /* 0x044fee0000081074 */
        /* <DEDUP_REMOVED lines=8> */
[----:B------:R-:W-:Y:S04]  /*43910*/  LDS R120, [R2+0x14700] ;  /* 0x0147000002787984 */ /* 0x000fe80000000800 */
[----:B------:R-:W-:Y:S01]  /*43920*/  LDS R122, [R2+0x16700] ;  /* 0x01670000027a7984 */ /* 0x000fe20000000800 */
[C---:B--2---:R-:W-:Y:S03]  /*43930*/  HMMA.1688.F32.TF32 R8, R244.reuse, R210, R128 ;  /* 0x000000d2f408723c */ /* 0x044fe60000081080 */
        /* <DEDUP_REMOVED lines=19> */
[----:B--2---:R-:W-:Y:S07]  /*43a70*/  HMMA.1688.F32.TF32 R8, R244, R186, R152 ;  /* 0x000000baf408723c */ /* 0x004fee0000081098 */
[----:B------:R2:W-:Y:S04]  /*43a80*/  STL.64 [R1+0x630], R12 ;  /* 0x0006300c01007387 */ /* 0x0005e80000100a00 */
[----:B------:R3:W-:Y:S04]  /*43a90*/  STL.64 [R1+0x638], R14 ;  /* 0x0006380e01007387 */ /* 0x0007e80000100a00 */
[----:B--2---:R-:W2:Y:S01]  /*43aa0*/  LDL.LU R12, [R1+0xaf0] ;  /* 0x000af000010c7983 */ /* 0x004ea20000300800 */
[----:B------:R-:W-:-:S03]  /*43ab0*/  IMAD.MOV.U32 R13, RZ, RZ, R159 ;  /* 0x000000ffff0d7224 */ /* 0x000fc600078e009f */
[----:B------:R-:W-:Y:S01]  /*43ac0*/  STL.64 [R1+0x200], R16 ;  /* 0x0002001001007387 */ /* 0x000fe20000100a00 */
[----:B---3--:R-:W-:-:S03]  /*43ad0*/  IMAD.MOV.U32 R14, RZ, RZ, R158 ;  /* 0x000000ffff0e7224 */ /* 0x008fc600078e009e */
[----:B------:R3:W-:Y:S01]  /*43ae0*/  STL.64 [R1+0x208], R18 ;  /* 0x0002081201007387 */ /* 0x0007e20000100a00 */
[----:B------:R-:W-:-:S03]  /*43af0*/  MOV R15, R157 ;  /* 0x0000009d000f7202 */ /* 0x000fc60000000f00 */
[----:B------:R-:W-:Y:S04]  /*43b00*/  STL.64 [R1+0x1b0], R8 ;  /* 0x0001b00801007387 */ /* 0x000fe80000100a00 */
[----:B------:R-:W-:Y:S04]  /*43b10*/  STL.64 [R1+0x1b8], R10 ;  /* 0x0001b80a01007387 */ /* 0x000fe80000100a00 */
[----:B------:R-:W4:Y:S04]  /*43b20*/  LDL.LU R159, [R1+0x2864] ;  /* 0x00286400019f7983 */ /* 0x000f280000300800 */
[----:B------:R-:W2:Y:S01]  /*43b30*/  LDL.LU R158, [R1+0x2860] ;  /* 0x00286000019e7983 */ /* 0x000ea20000300800 */
[----:B---3--:R-:W-:-:S03]  /*43b40*/  IMAD.MOV.U32 R19, RZ, RZ, R156 ;  /* 0x000000ffff137224 */ /* 0x008fc600078e009c */
[----:B------:R-:W3:Y:S04]  /*43b50*/  LDL.LU R157, [R1+0x285c] ;  /* 0x00285c00019d7983 */ /* 0x000ee80000300800 */
[----:B------:R-:W3:Y:S04]  /*43b60*/  LDL.LU R16, [R1+0xae0] ;  /* 0x000ae00001107983 */ /* 0x000ee80000300800 */
[----:B------:R-:W3:Y:S04]  /*43b70*/  LDL.LU R17, [R1+0xae4] ;  /* 0x000ae40001117983 */ /* 0x000ee80000300800 */
[----:B------:R-:W3:Y:S04]  /*43b80*/  LDL.LU R18, [R1+0xae8] ;  /* 0x000ae80001127983 */ /* 0x000ee80000300800 */
[----:B------:R-:W3:Y:S04]  /*43b90*/  LDL.LU R156, [R1+0x2858] ;  /* 0x00285800019c7983 */ /* 0x000ee80000300800 */
        /* <DEDUP_REMOVED lines=63> */
[----:B------:R-:W-:Y:S04]  /*43f90*/  LDS R8, [R2+0x14480] ;  /* 0x0144800002087984 */ /* 0x000fe80000000800 */
[----:B------:R-:W-:Y:S04]  /*43fa0*/  LDS R10, [R2+0x16480] ;  /* 0x01648000020a7984 */ /* 0x000fe80000000800 */
[----:B------:R-:W-:Y:S04]  /*43fb0*/  LDS R9, [R3+0x14480] ;  /* 0x0144800003097984 */ /* 0x000fe80000000800 */
[----:B------:R-:W1:Y:S01]  /*43fc0*/  LDS R11, [R3+0x16480] ;  /* 0x01648000030b7984 */ /* 0x000e620000000800 */
[----:B----4-:R-:W-:-:S02]  /*43fd0*/  IMAD.MOV.U32 R22, RZ, RZ, R159 ;  /* 0x000000ffff167224 */ /* 0x010fc400078e009f */
[----:B--2---:R-:W-:Y:S02]  /*43fe0*/  IMAD.MOV.U32 R21, RZ, RZ, R158 ;  /* 0x000000ffff157224 */ /* 0x004fe400078e009e */
[----:B---3--:R-:W-:Y:S02]  /*43ff0*/  IMAD.MOV.U32 R20, RZ, RZ, R157 ;  /* 0x000000ffff147224 */ /* 0x008fe400078e009d */
[----:B------:R-:W-:Y:S02]  /*44000*/  IMAD.MOV.U32 R27, RZ, RZ, R156 ;  /* 0x000000ffff1b7224 */ /* 0x000fe400078e009c */
        /* <DEDUP_REMOVED lines=8> */
[----:B------:R-:W4:Y:S01]  /*44090*/  LDL.LU R251, [R1+0xb0c] ;  /* 0x000b0c0001fb7983 */ /* 0x000f220000300800 */
[----:B-1----:R-:W-:Y:S08]  /*440a0*/  HMMA.1688.F32.TF32 R28, R4, R186, R28 ;  /* 0x000000ba041c723c */ /* 0x002ff0000008101c */
[-C--:B------:R-:W-:Y:S08]  /*440b0*/  HMMA.1688.F32.TF32 R16, R8, R230.reuse, R16 ;  /* 0x000000e60810723c */ /* 0x080ff00000081010 */
        /* <DEDUP_REMOVED lines=9> */
[-C--:B------:R-:W-:Y:S08]  /*44150*/  HMMA.1688.F32.TF32 R24, R4, R182.reuse, R24 ;  /* 0x000000b60418723c */ /* 0x080ff00000081018 */
[----:B--2---:R-:W-:Y:S11]  /*44160*/  HMMA.1688.F32.TF32 R244, R244, R182, R156 ;  /* 0x000000b6f4f4723c */ /* 0x004ff6000008109c */
[----:B------:R-:W-:Y:S11]  /*44170*/  @!UPT UIADD3 URZ, URZ, URZ, URZ ;  /* 0x0000003f3f3ff290 */ /* 0x000ff6000fffe03f */
[----:B------:R-:W-:Y:S01]  /*44180*/  @!UPT UIADD3 URZ, URZ, URZ, URZ ;  /* 0x0000003f3f3ff290 */ /* 0x000fe2000fffe03f */
        /* <DEDUP_REMOVED lines=41> */
[C---:B---3--:R-:W-:Y:S03]  /*44420*/  HMMA.1688.F32.TF32 R24, R8.reuse, R234, R20 ;  /* 0x000000ea0818723c */ /* 0x048fe60000081014 */
[----:B------:R-:W-:Y:S04]  /*44430*/  LDS R5, [R3+0x14500] ;  /* 0x0145000003057984 */ /* 0x000fe80000000800 */
[----:B------:R-:W1:Y:S01]  /*44440*/  LDS R7, [R3+0x16500] ;  /* 0x0165000003077984 */ /* 0x000e620000000800 */
[C---:B------:R-:W-:Y:S08]  /*44450*/  HMMA.1688.F32.TF32 R20, R8.reuse, R178, R12 ;  /* 0x000000b20814723c */ /* 0x040ff0000008100c */
[C---:B----4-:R-:W-:Y:S07]  /*44460*/  HMMA.1688.F32.TF32 R12, R8.reuse, R174, R248 ;  /* 0x000000ae080c723c */ /* 0x050fee00000810f8 */
        /* <DEDUP_REMOVED lines=117> */
[C---:B------:R-:W-:Y:S08]  /*44bc0*/  HMMA.1688.F32.TF32 R80, R8.reuse, R218, R80 ;  /* 0x000000da0850723c */ /* 0x040ff00000081050 */
[C---:B------:R-:W-:Y:S07]  /*44bd0*/  HMMA.1688.F32.TF32 R64, R8.reuse, R202, R64 ;  /* 0x000000ca0840723c */ /* 0x040fee0000081040 */
[----:B------:R-:W-:Y:S04]  /*44be0*/  STL.64 [R1+0x60], R88 ;  /* 0x0000605801007387 */ /* 0x000fe80000100a00 */
[----:B------:R-:W-:Y:S01]  /*44bf0*/  STL.64 [R1+0x68], R90 ;  /* 0x0000685a01007387 */ /* 0x000fe20000100a00 */
[----:B------:R-:W-:Y:S03]  /*44c00*/  HMMA.1688.F32.TF32 R60, R8, R194, R60 ;  /* 0x000000c2083c723c */ /* 0x000fe6000008103c */
        /* <DEDUP_REMOVED lines=9> */
[----:B------:R-:W-:Y:S04]  /*44ca0*/  STL.64 [R1+0x10], R68 ;  /* 0x0000104401007387 */ /* 0x000fe80000100a00 */
[----:B------:R-:W-:Y:S04]  /*44cb0*/  STL.64 [R1+0x18], R70 ;  /* 0x0000184601007387 */ /* 0x000fe80000100a00 */
[----:B------:R-:W-:Y:S04]  /*44cc0*/  STL.64 [R1+0x27d0], R250 ;  /* 0x0027d0fa01007387 */ /* 0x000fe80000100a00 */
[----:B------:R-:W-:Y:S04]  /*44cd0*/  STL.64 [R1], R64 ;  /* 0x0000004001007387 */ /* 0x000fe80000100a00 */
        /* <DEDUP_REMOVED lines=146> */
[----:B----4-:R-:W-:Y:S01]  /*45600*/  HMMA.1688.F32.TF32 R76, R4, R182, R76 ;  /* 0x000000b6044c723c */ /* 0x010fe2000008104c */
[----:B------:R-:W-:Y:S04]  /*45610*/  LDS R4, [R2+0x14600] ;  /* 0x0146000002047984 */ /* 0x000fe80000000800 */
[----:B------:R-:W-:Y:S10]  /*45620*/  LDS R6, [R2+0x16600] ;  /* 0x0166000002067984 */ /* 0x000ff40000000800 */
        /* <DEDUP_REMOVED lines=56> */
[C---:B-1----:R-:W-:Y:S03]  /*459b0*/  HMMA.1688.F32.TF32 R12, R4.reuse, R174, R12 ;  /* 0x000000ae040c723c */ /* 0x042fe6000008100c */
[----:B------:R-:W-:Y:S04]  /*459c0*/  LDS R8, [R2+0x14680] ;  /* 0x0146800002087984 */ /* 0x000fe80000000800 */
[----:B------:R-:W-:Y:S01]  /*459d0*/  LDS R10, [R2+0x16680] ;  /* 0x01668000020a7984 */ /* 0x000fe20000000800 */
[C---:B--2---:R-:W-:Y:S03]  /*459e0*/  HMMA.1688.F32.TF32 R28, R4.reuse, R234, R24 ;  /* 0x000000ea041c723c */ /* 0x044fe60000081018 */
        /* <DEDUP_REMOVED lines=132> */
[----:B------:R-:W-:Y:S03]  /*46230*/  HMMA.1688.F32.TF32 R4, R4, R182, R104 ;  /* 0x000000b60404723c */ /* 0x000fe60000081068 */
        /* <DEDUP_REMOVED lines=9> */
[----:B------:R-:W-:Y:S04]  /*462d0*/  LDS R4, [R2+0x14780] ;  /* 0x0147800002047984 */ /* 0x000fe80000000800 */
[----:B------:R-:W-:Y:S02]  /*462e0*/  LDS R6, [R2+0x16780] ;  /* 0x0167800002067984 */ /* 0x000fe40000000800 */
[C---:B------:R-:W-:Y:S02]  /*462f0*/  HMMA.1688.F32.TF32 R48, R8.reuse, R178, R240 ;  /* 0x000000b20830723c */ /* 0x040fe400000810f0 */
[----:B------:R-:W-:Y:S04]  /*46300*/  LDS R5, [R3+0x14780] ;  /* 0x0147800003057984 */ /* 0x000fe80000000800 */
[----:B------:R-:W1:Y:S04]  /*46310*/  LDS R7, [R3+0x16780] ;  /* 0x0167800003077984 */ /* 0x000e680000000800 */
        /* <DEDUP_REMOVED lines=29> */
[----:B------:R-:W-:Y:S04]  /*464f0*/  STL.64 [R1+0x2a0], R12 ;  /* 0x0002a00c01007387 */ /* 0x000fe80000100a00 */
        /* <DEDUP_REMOVED lines=51> */
[----:B------:R-:W4:Y:S01]  /*46830*/  LDL.LU R19, [R1+0xdfc] ;  /* 0x000dfc0001137983 */ /* 0x000f220000300800 */
[----:B------:R-:W-:Y:S01]  /*46840*/  IMAD.MOV.U32 R14, RZ, RZ, R252 ;  /* 0x000000ffff0e7224 */ /* 0x000fe200078e00fc */
[----:B------:R-:W-:-:S02]  /*46850*/  MOV R15, R0 ;  /* 0x00000000000f7202 */ /* 0x000fc40000000f00 */
[----:B------:R-:W4:Y:S04]  /*46860*/  LDL.LU R12, [R1+0xde0] ;  /* 0x000de000010c7983 */ /* 0x000f280000300800 */
[----:B------:R-:W4:Y:S01]  /*46870*/  LDL.LU R13, [R1+0xde4] ;  /* 0x000de400010d7983 */ /* 0x000f220000300800 */
[C---:B--2---:R-:W-:Y:S08]  /*46880*/  HMMA.1688.F32.TF32 R84, R120.reuse, R218, R20 ;  /* 0x000000da7854723c */ /* 0x044ff00000081014 */
[----:B---3--:R-:W-:Y:S08]  /*46890*/  HMMA.1688.F32.TF32 R68, R120, R178, R32 ;  /* 0x000000b27844723c */ /* 0x008ff00000081020 */
[C---:B------:R-:W-:Y:S11]  /*468a0*/  HMMA.1688.F32.TF32 R48, R8.reuse, R198, R48 ;  /* 0x000000c60830723c */ /* 0x040ff60000081030 */
[----:B------:R-:W-:Y:S11]  /*468b0*/  @!UPT UIADD3 URZ, URZ, URZ, URZ ;  /* 0x0000003f3f3ff290 */ /* 0x000ff6000fffe03f */
[----:B------:R-:W-:Y:S01]  /*468c0*/  @!UPT UIADD3 URZ, URZ, URZ, URZ ;  /* 0x0000003f3f3ff290 */ /* 0x000fe2000fffe03f */
[----:B------:R1:W-:Y:S01]  /*468d0*/  STL.64 [R1+0x290], R48 ;  /* 0x0002903001007387 */ /* 0x0003e20000100a00 */
[----:B------:R-:W-:Y:S02]  /*468e0*/  IMAD.MOV.U32 R252, RZ, RZ, R50 ;  /* 0x000000fffffc7224 */ /* 0x000fe400078e0032 */
[----:B------:R-:W-:Y:S02]  /*468f0*/  IMAD.MOV.U32 R0, RZ, RZ, R51 ;  /* 0x000000ffff007224 */ /* 0x000fe400078e0033 */
[C---:B-1----:R-:W-:Y:S08]  /*46900*/  HMMA.1688.F32.TF32 R48, R8.reuse, R194, R44 ;  /* 0x000000c20830723c */ /* 0x042ff0000008102c */
[C---:B------:R-:W-:Y:S01]  /*46910*/  HMMA.1688.F32.TF32 R44, R8.reuse, R190, R104 ;  /* 0x000000be082c723c */ /* 0x040fe20000081068 */
[----:B------:R-:W-:Y:S04]  /*46920*/  STL [R1+0x27a4], R0 ;  /* 0x0027a40001007387 */ /* 0x000fe80000100800 */
[----:B------:R-:W-:Y:S03]  /*46930*/  STL [R1+0x27a0], R252 ;  /* 0x0027a0fc01007387 */ /* 0x000fe60000100800 */
[C---:B------:R-:W-:Y:S07]  /*46940*/  HMMA.1688.F32.TF32 R52, R8.reuse, R186, R148 ;  /* 0x000000ba0834723c */ /* 0x040fee0000081094 */
[----:B------:R-:W-:Y:S04]  /*46950*/  STL.64 [R1+0x480], R48 ;  /* 0x0004803001007387 */ /* 0x000fe80000100a00 */
[----:B------:R1:W-:Y:S04]  /*46960*/  STL.64 [R1+0x488], R50 ;  /* 0x0004883201007387 */ /* 0x0003e80000100a00 */
[----:B------:R-:W-:Y:S04]  /*46970*/  STL.64 [R1+0x470], R44 ;  /* 0x0004702c01007387 */ /* 0x000fe80000100a00 */
[----:B------:R2:W-:Y:S01]  /*46980*/  STL.64 [R1+0x478], R46 ;  /* 0x0004782e01007387 */ /* 0x0005e20000100a00 */
[----:B-1----:R-:W-:Y:S08]  /*46990*/  HMMA.1688.F32.TF32 R48, R8, R182, R96 ;  /* 0x000000b60830723c */ /* 0x002ff00000081060 */
[C---:B--2---:R-:W-:Y:S08]  /*469a0*/  HMMA.1688.F32.TF32 R44, R120.reuse, R234, R240 ;  /* 0x000000ea782c723c */ /* 0x044ff000000810f0 */
[C---:B------:R-:W-:Y:S08]  /*469b0*/  HMMA.1688.F32.TF32 R8, R120.reuse, R230, R36 ;  /* 0x000000e67808723c */ /* 0x040ff00000081024 */
[C---:B------:R-:W-:Y:S08]  /*469c0*/  HMMA.1688.F32.TF32 R72, R120.reuse, R174, R40 ;  /* 0x000000ae7848723c */ /* 0x040ff00000081028 */
[C---:B------:R-:W-:Y:S08]  /*469d0*/  HMMA.1688.F32.TF32 R76, R120.reuse, R226, R28 ;  /* 0x000000e2784c723c */ /* 0x040ff0000008101c */
[C---:B------:R-:W-:Y:S01]  /*469e0*/  HMMA.1688.F32.TF32 R80, R120.reuse, R222, R24 ;  /* 0x000000de7850723c */ /* 0x040fe20000081018 */
[----:B------:R-:W-:Y:S07]  /*469f0*/  STL.64 [R1+0x460], R52 ;  /* 0x0004603401007387 */ /* 0x000fee0000100a00 */
[C---:B----4-:R-:W-:Y:S01]  /*46a00*/  HMMA.1688.F32.TF32 R88, R120.reuse, R214, R16 ;  /* 0x000000d67858723c */ /* 0x050fe20000081010 */
[----:B------:R-:W-:Y:S04]  /*46a10*/  STL.64 [R1+0x468], R54 ;  /* 0x0004683601007387 */ /* 0x000fe80000100a00 */
[----:B------:R-:W-:Y:S04]  /*46a20*/  STL.64 [R1+0x280], R48 ;  /* 0x0002803001007387 */ /* 0x000fe80000100a00 */
[----:B------:R-:W-:Y:S04]  /*46a30*/  STL.64 [R1+0x288], R50 ;  /* 0x0002883201007387 */ /* 0x000fe80000100a00 */
        /* <DEDUP_REMOVED lines=51> */
[----:B------:R-:W-:Y:S01]  /*46d70*/  HMMA.1688.F32.TF32 R92, R120, R210, R12 ;  /* 0x000000d2785c723c */ /* 0x000fe2000008100c */
[----:B------:R-:W-:Y:S01]  /*46d80*/  IMAD.MOV.U32 R20, RZ, RZ, R233 ;  /* 0x000000ffff147224 */ /* 0x000fe200078e00e9 */
[----:B------:R-:W-:Y:S01]  /*46d90*/  MOV R22, R229 ;  /* 0x000000e500167202 */ /* 0x000fe20000000f00 */
[----:B------:R-:W-:-:S02]  /*46da0*/  IMAD.MOV.U32 R21, RZ, RZ, R232 ;  /* 0x000000ffff157224 */ /* 0x000fc400078e00e8 */
[----:B------:R-:W-:Y:S02]  /*46db0*/  IMAD.MOV.U32 R23, RZ, RZ, R228 ;  /* 0x000000ffff177224 */ /* 0x000fe400078e00e4 */
[----:B------:R-:W-:Y:S02]  /*46dc0*/  IMAD.MOV.U32 R12, RZ, RZ, R177 ;  /* 0x000000ffff0c7224 */ /* 0x000fe400078e00b1 */
[----:B------:R-:W-:-:S03]  /*46dd0*/  IMAD.MOV.U32 R13, RZ, RZ, R176 ;  /* 0x000000ffff0d7224 */ /* 0x000fc600078e00b0 */
[----:B------:R-:W-:Y:S11]  /*46de0*/  HMMA.1688.F32.TF32 R228, R4, R230, R20 ;  /* 0x000000e604e4723c */ /* 0x000ff60000081014 */
[----:B------:R-:W-:Y:S04]  /*46df0*/  STL.64 [R1+0x26c8], R94 ;  /* 0x0026c85e01007387 */ /* 0x000fe80000100a00 */
[----:B------:R-:W-:Y:S01]  /*46e00*/  STL.64 [R1+0x26c0], R92 ;  /* 0x0026c05c01007387 */ /* 0x000fe20000100a00 */
[----:B------:R-:W-:Y:S01]  /*46e10*/  IMAD.MOV.U32 R20, RZ, RZ, R225 ;  /* 0x000000ffff147224 */ /* 0x000fe200078e00e1 */
[----:B------:R-:W-:Y:S01]  /*46e20*/  MOV R21, R224 ;  /* 0x000000e000157202 */ /* 0x000fe20000000f00 */
[----:B------:R-:W-:-:S02]  /*46e30*/  IMAD.MOV.U32 R22, RZ, RZ, R220 ;  /* 0x000000ffff167224 */ /* 0x000fc400078e00dc */
[----:B------:R-:W-:Y:S01]  /*46e40*/  IMAD.MOV.U32 R23, RZ, RZ, R221 ;  /* 0x000000ffff177224 */ /* 0x000fe200078e00dd */
[----:B---3--:R-:W-:Y:S08]  /*46e50*/  HMMA.1688.F32.TF32 R176, R4, R178, R16 ;  /* 0x000000b204b0723c */ /* 0x008ff00000081010 */
[C---:B----4-:R-:W-:Y:S08]  /*46e60*/  HMMA.1688.F32.TF32 R116, R120.reuse, R186, R40 ;  /* 0x000000ba7874723c */ /* 0x050ff00000081028 */
[C---:B--2---:R-:W-:Y:S08]  /*46e70*/  HMMA.1688.F32.TF32 R100, R120.reuse, R202, R148 ;  /* 0x000000ca7864723c */ /* 0x044ff00000081094 */
[C---:B------:R-:W-:Y:S08]  /*46e80*/  HMMA.1688.F32.TF32 R96, R120.reuse, R206, R96 ;  /* 0x000000ce7860723c */ /* 0x040ff00000081060 */
[C---:B------:R-:W-:Y:S08]  /*46e90*/  HMMA.1688.F32.TF32 R104, R120.reuse, R198, R240 ;  /* 0x000000c67868723c */ /* 0x040ff000000810f0 */
[C---:B------:R-:W-:Y:S07]  /*46ea0*/  HMMA.1688.F32.TF32 R108, R120.reuse, R194, R36 ;  /* 0x000000c2786c723c */ /* 0x040fee0000081024 */
[----:B------:R-:W-:Y:S01]  /*46eb0*/  STL.64 [R1+0x26d8], R98 ;  /* 0x0026d86201007387 */ /* 0x000fe20000100a00 */
[C---:B------:R-:W-:Y:S03]  /*46ec0*/  HMMA.1688.F32.TF32 R112, R120.reuse, R190, R32 ;  /* 0x000000be7870723c */ /* 0x040fe60000081020 */
[----:B------:R-:W-:Y:S05]  /*46ed0*/  STL.64 [R1+0x26d0], R96 ;  /* 0x0026d06001007387 */ /* 0x000fea0000100a00 */
[----:B------:R-:W-:Y:S01]  /*46ee0*/  HMMA.1688.F32.TF32 R120, R120, R182, R28 ;  /* 0x000000b67878723c */ /* 0x000fe2000008101c */
        /* <DEDUP_REMOVED lines=20> */
[----:B------:R-:W3:Y:S04]  /*47030*/  LDL.LU R224, [R1+0x2840] ;  /* 0x0028400001e07983 */ /* 0x000ee80000300800 */
[----:B------:R-:W4:Y:S04]  /*47040*/  LDL.LU R220, [R1+0x283c] ;  /* 0x00283c0001dc7983 */ /* 0x000f280000300800 */
[----:B------:R-:W4:Y:S01]  /*47050*/  LDL.LU R221, [R1+0x2838] ;  /* 0x0028380001dd7983 */ /* 0x000f220000300800 */
[----:B------:R-:W-:-:S02]  /*47060*/  IMAD.MOV.U32 R24, RZ, RZ, R212 ;  /* 0x000000ffff187224 */ /* 0x000fc400078e00d4 */
[----:B------:R-:W-:Y:S01]  /*47070*/  IMAD.MOV.U32 R25, RZ, RZ, R213 ;  /* 0x000000ffff197224 */ /* 0x000fe200078e00d5 */
[----:B------:R-:W4:Y:S01]  /*47080*/  LDL.LU R212, [R1+0x2834] ;  /* 0x0028340001d47983 */ /* 0x000f220000300800 */
[----:B------:R-:W-:Y:S02]  /*47090*/  IMAD.MOV.U32 R26, RZ, RZ, R216 ;  /* 0x000000ffff1a7224 */ /* 0x000fe400078e00d8 */
[----:B------:R-:W-:Y:S01]  /*470a0*/  IMAD.MOV.U32 R27, RZ, RZ, R217 ;  /* 0x000000ffff1b7224 */ /* 0x000fe200078e00d9 */
[----:B------:R-:W4:Y:S04]  /*470b0*/  LDL.LU R213, [R1+0x2830] ;  /* 0x0028300001d57983 */ /* 0x000f280000300800 */
[----:B------:R-:W4:Y:S04]  /*470c0*/  LDL.LU R216, [R1+0x282c] ;  /* 0x00282c0001d87983 */ /* 0x000f280000300800 */
[----:B------:R-:W4:Y:S01]  /*470d0*/  LDL.LU R217, [R1+0x2828] ;  /* 0x0028280001d97983 */ /* 0x000f220000300800 */
[----:B--2---:R-:W-:-:S02]  /*470e0*/  IMAD.MOV.U32 R35, RZ, RZ, R225 ;  /* 0x000000ffff237224 */ /* 0x004fc400078e00e1 */
[----:B---3--:R-:W-:Y:S01]  /*470f0*/  IMAD.MOV.U32 R34, RZ, RZ, R224 ;  /* 0x000000ffff227224 */ /* 0x008fe200078e00e0 */
[----:B----4-:R-:W-:Y:S02]  /*47100*/  MOV R32, R220 ;  /* 0x000000dc00207202 */ /* 0x010fe40000000f00 */
[----:B------:R-:W2:Y:S01]  /*47110*/  LDL.LU R220, [R1+0x2824] ;  /* 0x0028240001dc7983 */ /* 0x000ea20000300800 */
[----:B------:R-:W-:-:S03]  /*47120*/  IMAD.MOV.U32 R33, RZ, RZ, R221 ;  /* 0x000000ffff217224 */ /* 0x000fc600078e00dd */
[----:B------:R-:W3:Y:S04]  /*47130*/  LDL.LU R221, [R1+0x2820] ;  /* 0x0028200001dd7983 */ /* 0x000ee80000300800 */
[----:B------:R-:W4:Y:S04]  /*47140*/  LDL.LU R224, [R1+0x281c] ;  /* 0x00281c0001e07983 */ /* 0x000f280000300800 */
[----:B------:R-:W4:Y:S04]  /*47150*/  LDL.LU R225, [R1+0x2818] ;  /* 0x0028180001e17983 */ /* 0x000f280000300800 */
        /* <DEDUP_REMOVED lines=15> */
[----:B------:R-:W-:-:S03]  /*47250*/  IMAD.MOV.U32 R37, RZ, RZ, R216 ;  /* 0x000000ffff257224 */ /* 0x000fc600078e00d8 */
[C---:B------:R-:W-:Y:S01]  /*47260*/  HMMA.1688.F32.TF32 R172, R4.reuse, R174, R12 ;  /* 0x000000ae04ac723c */ /* 0x040fe2000008100c */
[----:B------:R-:W-:Y:S02]  /*47270*/  IMAD.MOV.U32 R38, RZ, RZ, R213 ;  /* 0x000000ffff267224 */ /* 0x000fe400078e00d5 */
[----:B------:R-:W-:Y:S01]  /*47280*/  IMAD.MOV.U32 R39, RZ, RZ, R212 ;  /* 0x000000ffff277224 */ /* 0x000fe200078e00d4 */
[----:B------:R-:W-:Y:S01]  /*47290*/  MOV R42, R205 ;  /* 0x000000cd002a7202 */ /* 0x000fe20000000f00 */
[----:B------:R-:W-:Y:S02]  /*472a0*/  IMAD.MOV.U32 R40, RZ, RZ, R209 ;  /* 0x000000ffff287224 */ /* 0x000fe400078e00d1 */
[----:B------:R-:W-:Y:S02]  /*472b0*/  IMAD.MOV.U32 R41, RZ, RZ, R208 ;  /* 0x000000ffff297224 */ /* 0x000fe400078e00d0 */
[----:B------:R-:W-:Y:S01]  /*472c0*/  IMAD.MOV.U32 R43, RZ, RZ, R204 ;  /* 0x000000ffff2b7224 */ /* 0x000fe200078e00cc */
[----:B------:R-:W-:Y:S01]  /*472d0*/  MOV R17, R192 ;  /* 0x000000c000117202 */ /* 0x000fe20000000f00 */
[----:B------:R-:W-:Y:S01]  /*472e0*/  IMAD.MOV.U32 R16, RZ, RZ, R193 ;  /* 0x000000ffff107224 */ /* 0x000fe200078e00c1 */
[----:B------:R-:W-:Y:S01]  /*472f0*/  HMMA.1688.F32.TF32 R208, R4, R210, R36 ;  /* 0x000000d204d0723c */ /* 0x000fe20000081024 */
[----:B------:R-:W-:-:S02]  /*47300*/  IMAD.MOV.U32 R18, RZ, RZ, R189 ;  /* 0x000000ffff127224 */ /* 0x000fc400078e00bd */
[----:B------:R-:W-:Y:S02]  /*47310*/  IMAD.MOV.U32 R19, RZ, RZ, R188 ;  /* 0x000000ffff137224 */ /* 0x000fe400078e00bc */
[----:B------:R-:W-:Y:S02]  /*47320*/  IMAD.MOV.U32 R28, RZ, RZ, R201 ;  /* 0x000000ffff1c7224 */ /* 0x000fe400078e00c9 */
[----:B------:R-:W-:Y:S01]  /*47330*/  IMAD.MOV.U32 R29, RZ, RZ, R200 ;  /* 0x000000ffff1d7224 */ /* 0x000fe200078e00c8 */
[----:B------:R-:W-:Y:S01]  /*47340*/  HMMA.1688.F32.TF32 R204, R4, R206, R32 ;  /* 0x000000ce04cc723c */ /* 0x000fe20000081020 */
[----:B------:R-:W-:Y:S02]  /*47350*/  IMAD.MOV.U32 R12, RZ, RZ, R185 ;  /* 0x000000ffff0c7224 */ /* 0x000fe400078e00b9 */
[----:B------:R-:W-:-:S05]  /*47360*/  IMAD.MOV.U32 R13, RZ, RZ, R184 ;  /* 0x000000ffff0d7224 */ /* 0x000fca00078e00b8 */
[C---:B------:R-:W-:Y:S01]  /*47370*/  HMMA.1688.F32.TF32 R200, R4.reuse, R202, R40 ;  /* 0x000000ca04c8723c */ /* 0x040fe20000081028 */
[----:B------:R-:W-:Y:S07]  /*47380*/  STL.64 [R1+0x2778], R174 ;  /* 0x002778ae01007387 */ /* 0x000fee0000100a00 */
[----:B------:R-:W-:Y:S01]  /*47390*/  HMMA.1688.F32.TF32 R184, R4, R186, R16 ;  /* 0x000000ba04b8723c */ /* 0x000fe20000081010 */
[----:B------:R-:W-:Y:S01]  /*473a0*/  STL.64 [R1+0x2770], R172 ;  /* 0x002770ac01007387 */ /* 0x000fe20000100a00 */
[----:B--2---:R-:W-:Y:S01]  /*473b0*/  MOV R243, R220 ;  /* 0x000000dc00f37202 */ /* 0x004fe20000000f00 */
[----:B---3--:R-:W-:-:S02]  /*473c0*/  IMAD.MOV.U32 R242, RZ, RZ, R221 ;  /* 0x000000fffff27224 */ /* 0x008fc400078e00dd */
[----:B----4-:R-:W-:Y:S02]  /*473d0*/  IMAD.MOV.U32 R241, RZ, RZ, R224 ;  /* 0x000000fffff17224 */ /* 0x010fe400078e00e0 */
[----:B------:R-:W-:-:S07]  /*473e0*/  IMAD.MOV.U32 R240, RZ, RZ, R225 ;  /* 0x000000fffff07224 */ /* 0x000fce00078e00e1 */
[C---:B------:R-:W-:Y:S08]  /*473f0*/  HMMA.1688.F32.TF32 R212, R4.reuse, R214, R240 ;  /* 0x000000d604d4723c */ /* 0x040ff000000810f0 */
[----:B------:R-:W-:Y:S01]  /*47400*/  HMMA.1688.F32.TF32 R216, R4, R218, R148 ;  /* 0x000000da04d8723c */ /* 0x000fe20000081094 */
[----:B------:R-:W-:Y:S01]  /*47410*/  IMAD.MOV.U32 R30, RZ, RZ, R197 ;  /* 0x000000ffff1e7224 */ /* 0x000fe200078e00c5 */
[----:B------:R-:W-:Y:S01]  /*47420*/  LDS R240, [R2+0x18080] ;  /* 0x0180800002f07984 */ /* 0x000fe20000000800 */
[----:B------:R-:W-:-:S02]  /*47430*/  IMAD.MOV.U32 R31, RZ, RZ, R196 ;  /* 0x000000ffff1f7224 */ /* 0x000fc400078e00c4 */
[----:B------:R-:W-:Y:S01]  /*47440*/  IMAD.MOV.U32 R14, RZ, RZ, R181 ;  /* 0x000000ffff0e7224 */ /* 0x000fe200078e00b5 */
[----:B------:R-:W-:Y:S02]  /*47450*/  LDS R242, [R2+0x1a080] ;  /* 0x01a0800002f27984 */ /* 0x000fe40000000800 */
[C---:B------:R-:W-:Y:S01]  /*47460*/  HMMA.1688.F32.TF32 R224, R4.reuse, R226, R48 ;  /* 0x000000e204e0723c */ /* 0x040fe20000081030 */
[----:B------:R-:W-:Y:S01]  /*47470*/  IMAD.MOV.U32 R15, RZ, RZ, R180 ;  /* 0x000000ffff0f7224 */ /* 0x000fe200078e00b4 */
[----:B------:R-:W-:Y:S01]  /*47480*/  LDS R241, [R3+0x18080] ;  /* 0x0180800003f17984 */ /* 0x000fe20000000800 */
[----:B------:R-:W-:Y:S02]  /*47490*/  IMAD.MOV.U32 R0, RZ, RZ, R10 ;  /* 0x000000ffff007224 */ /* 0x000fe400078e000a */
[----:B------:R-:W-:Y:S01]  /*474a0*/  IMAD.MOV.U32 R252, RZ, RZ, R11 ;  /* 0x000000fffffc7224 */ /* 0x000fe200078e000b */
[----:B------:R-:W-:Y:S02]  /*474b0*/  LDS R243, [R3+0x1a080] ;  /* 0x01a0800003f37984 */ /* 0x000fe40000000800 */
[C---:B------:R-:W-:Y:S11]  /*474c0*/  HMMA.1688.F32.TF32 R220, R4.reuse, R222, R44 ;  /* 0x000000de04dc723c */ /* 0x040ff6000008102c */
[----:B------:R-:W-:Y:S04]  /*474d0*/  @!UPT UIADD3 URZ, URZ, URZ, URZ ;  /* 0x0000003f3f3ff290 */ /* 0x000fe8000fffe03f */
        /* <DEDUP_REMOVED lines=34> */
[----:B------:R-:W2:Y:S01]  /*47700*/  LDL R67, [R1+0x1838] ;  /* 0x0018380001437983 */ /* 0x000ea20000100800 */
[C---:B------:R-:W-:Y:S03]  /*47710*/  HMMA.1688.F32.TF32 R196, R4.reuse, R198, R28 ;  /* 0x000000c604c4723c */ /* 0x040fe6000008101c */
[----:B------:R-:W3:Y:S04]  /*47720*/  LDL.LU R136, [R1+0x15b0] ;  /* 0x0015b00001887983 */ /* 0x000ee80000300800 */
[----:B------:R-:W3:Y:S01]  /*47730*/  LDL.LU R137, [R1+0x15b4] ;  /* 0x0015b40001897983 */ /* 0x000ee20000300800 */
[C---:B------:R-:W-:Y:S03]  /*47740*/  HMMA.1688.F32.TF32 R192, R4.reuse, R194, R24 ;  /* 0x000000c204c0723c */ /* 0x040fe60000081018 */
[----:B------:R-:W3:Y:S04]  /*47750*/  LDL.LU R138, [R1+0x15b8] ;  /* 0x0015b800018a7983 */ /* 0x000ee80000300800 */
[----:B------:R-:W3:Y:S01]  /*47760*/  LDL.LU R139, [R1+0x15bc] ;  /* 0x0015bc00018b7983 */ /* 0x000ee20000300800 */
[C---:B------:R-:W-:Y:S03]  /*47770*/  HMMA.1688.F32.TF32 R188, R4.reuse, R190, R20 ;  /* 0x000000be04bc723c */ /* 0x040fe60000081014 */
        /* <DEDUP_REMOVED lines=20> */
[----:B------:R-:W-:Y:S04]  /*478c0*/  STL [R1+0x263c], R183 ;  /* 0x00263cb701007387 */ /* 0x000fe80000100800 */
[----:B--2---:R-:W1:Y:S04]  /*478d0*/  LDSM.16.M88.4 R4, [R67+0x20080] ;  /* 0x020080004304783b */ /* 0x004e680000000200 */
[----:B------:R-:W2:Y:S04]  /*478e0*/  LDSM.16.M88.4 R8, [R67+0x21080] ;  /* 0x021080004308783b */ /* 0x000ea80000000200 */
[----:B------:R-:W2:Y:S04]  /*478f0*/  LDSM.16.M88.4 R36, [R67+0x28080] ;  /* 0x028080004324783b */ /* 0x000ea80000000200 */
[----:B------:R-:W-:Y:S04]  /*47900*/  LDSM.16.M88.4 R60, [R67+0x2e080] ;  /* 0x02e08000433c783b */ /* 0x000fe80000000200 */
        /* <DEDUP_REMOVED lines=87> */
[----:B------:R-:W-:Y:S04]  /*47e80*/  LDSM.16.M88.4 R40, [R67+0x29080] ;  /* 0x029080004328783b */ /* 0x000fe80000000200 */
[----:B------:R-:W-:Y:S04]  /*47e90*/  LDSM.16.M88.4 R44, [R67+0x2a080] ;  /* 0x02a08000432c783b */ /* 0x000fe80000000200 */
[----:B------:R-:W-:Y:S04]  /*47ea0*/  LDSM.16.M88.4 R48, [R67+0x2b080] ;  /* 0x02b080004330783b */ /* 0x000fe80000000200 */
[----:B------:R-:W2:Y:S04]  /*47eb0*/  LDSM.16.M88.4 R52, [R67+0x2c080] ;  /* 0x02c080004334783b */ /* 0x000ea80000000200 */
[----:B------:R-:W-:Y:S04]  /*47ec0*/  LDSM.16.M88.4 R56, [R67+0x2d080] ;  /* 0x02d080004338783b */ /* 0x000fe80000000200 */
[----:B------:R-:W4:Y:S01]  /*47ed0*/  LDSM.16.M88.4 R64, [R67+0x2f080] ;  /* 0x02f080004340783b */ /* 0x000f220000000200 */
[C---:B--2---:R-:W-:Y:S08]  /*47ee0*/  HMMA.1688.F32.TF32 R120, R236.reuse, R52, R120 ;  /* 0x00000034ec78723c */ /* 0x044ff00000081078 */
[C---:B---3--:R-:W-:Y:S08]  /*47ef0*/  HMMA.1688.F32.TF32 R112, R236.reuse, R60, R112 ;  /* 0x0000003cec70723c */ /* 0x048ff00000081070 */
[----:B----4-:R-:W-:Y:S11]  /*47f00*/  HMMA.1688.F32.TF32 R108, R236, R64, R108 ;  /* 0x00000040ec6c723c */ /* 0x010ff6000008106c */
[----:B------:R-:W-:Y:S05]  /*47f10*/  @!UPT UIADD3 URZ, URZ, URZ, URZ ;  /* 0x0000003f3f3ff290 */ /* 0x000fea000fffe03f */
[----:B------:R-:W-:Y:S01]  /*47f20*/  IMAD.MOV.U32 R10, RZ, RZ, R112 ;  /* 0x000000ffff0a7224 */ /* 0x000fe200078e0070 */
[----:B------:R-:W-:Y:S01]  /*47f30*/  MOV R182, R115 ;  /* 0x0000007300b67202 */ /* 0x000fe20000000f00 */
[----:B------:R-:W-:Y:S02]  /*47f40*/  IMAD.MOV.U32 R180, RZ, RZ, R113 ;  /* 0x000000ffffb47224 */ /* 0x000fe400078e0071 */
[----:B------:R-:W-:Y:S02]  /*47f50*/  IMAD.MOV.U32 R181, RZ, RZ, R114 ;  /* 0x000000ffffb57224 */ /* 0x000fe400078e0072 */
[----:B------:R-:W-:Y:S02]  /*47f60*/  HMMA.1688.F32.TF32 R112, R240, R4, R104 ;  /* 0x00000004f070723c */ /* 0x000fe40000081068 */
[----:B------:R-:W-:Y:S02]  /*47f70*/  IMAD.MOV.U32 R183, RZ, RZ, R108 ;  /* 0x000000ffffb77224 */ /* 0x000fe400078e006c */
[----:B------:R-:W-:-:S02]  /*47f80*/  IMAD.MOV.U32 R11, RZ, RZ, R109 ;  /* 0x000000ffff0b7224 */ /* 0x000fc400078e006d */
[----:B------:R-:W-:Y:S02]  /*47f90*/  IMAD.MOV.U32 R6, RZ, RZ, R110 ;  /* 0x000000ffff067224 */ /* 0x000fe400078e006e */
        /* <DEDUP_REMOVED lines=42> */
[----:B------:R-:W4:Y:S04]  /*48240*/  LDL.LU R248, [R1+0x12b0] ;  /* 0x0012b00001f87983 */ /* 0x000f280000300800 */
[----:B------:R-:W4:Y:S04]  /*48250*/  LDL.LU R249, [R1+0x12b4] ;  /* 0x0012b40001f97983 */ /* 0x000f280000300800 */
[----:B------:R-:W4:Y:S04]  /*48260*/  LDL.LU R250, [R1+0x12b8] ;  /* 0x0012b80001fa7983 */ /* 0x000f280000300800 */
[----:B------:R-:W4:Y:S04]  /*48270*/  LDL.LU R251, [R1+0x12bc] ;  /* 0x0012bc0001fb7983 */ /* 0x000f280000300800 */
[----:B-1----:R-:W2:Y:S04]  /*48280*/  LDL.LU R68, [R1+0x12c0] ;  /* 0x0012c00001447983 */ /* 0x002ea80000300800 */
[----:B------:R-:W2:Y:S04]  /*48290*/  LDL.LU R69, [R1+0x12c4] ;  /* 0x0012c40001457983 */ /* 0x000ea80000300800 */
[----:B---3--:R-:W2:Y:S04]  /*482a0*/  LDL.LU R70, [R1+0x12c8] ;  /* 0x0012c80001467983 */ /* 0x008ea80000300800 */
[----:B------:R-:W2:Y:S04]  /*482b0*/  LDL.LU R71, [R1+0x12cc] ;  /* 0x0012cc0001477983 */ /* 0x000ea80000300800 */
[----:B------:R-:W3:Y:S04]  /*482c0*/  LDL.LU R76, [R1+0x12e0] ;  /* 0x0012e000014c7983 */ /* 0x000ee80000300800 */
[----:B------:R-:W3:Y:S04]  /*482d0*/  LDL.LU R77, [R1+0x12e4] ;  /* 0x0012e400014d7983 */ /* 0x000ee80000300800 */
[----:B------:R-:W3:Y:S04]  /*482e0*/  LDL.LU R78, [R1+0x12e8] ;  /* 0x0012e800014e7983 */ /* 0x000ee80000300800 */
[----:B------:R-:W3:Y:S01]  /*482f0*/  LDL.LU R79, [R1+0x12ec] ;  /* 0x0012ec00014f7983 */ /* 0x000ee20000300800 */
[----:B------:R-:W-:Y:S03]  /*48300*/  HMMA.1688.F32.TF32 R116, R236, R56, R116 ;  /* 0x00000038ec74723c */ /* 0x000fe60000081074 */
        /* <DEDUP_REMOVED lines=24> */
[----:B------:R-:W-:-:S03]  /*48490*/  MOV R184, R116 ;  /* 0x0000007400b87202 */ /* 0x000fc60000000f00 */
[----:B------:R-:W2:Y:S01]  /*484a0*/  LDL.LU R112, [R1+0x1450] ;  /* 0x0014500001707983 */ /* 0x000ea20000300800 */
[----:B------:R-:W-:-:S03]  /*484b0*/  IMAD.MOV.U32 R185, RZ, RZ, R117 ;  /* 0x000000ffffb97224 */ /* 0x000fc600078e0075 */
[----:B------:R-:W2:Y:S01]  /*484c0*/  LDL.LU R113, [R1+0x1454] ;  /* 0x0014540001717983 */ /* 0x000ea20000300800 */
[----:B------:R-:W-:-:S03]  /*484d0*/  IMAD.MOV.U32 R186, RZ, RZ, R118 ;  /* 0x000000ffffba7224 */ /* 0x000fc600078e0076 */
[----:B------:R-:W2:Y:S01]  /*484e0*/  LDL.LU R114, [R1+0x1458] ;  /* 0x0014580001727983 */ /* 0x000ea20000300800 */
[----:B------:R-:W-:-:S03]  /*484f0*/  IMAD.MOV.U32 R187, RZ, RZ, R119 ;  /* 0x000000ffffbb7224 */ /* 0x000fc600078e0077 */
        /* <DEDUP_REMOVED lines=71> */
[----:B------:R-:W-:Y:S01]  /*48970*/  HMMA.1688.F32.TF32 R164, R236, R48, R164 ;  /* 0x00000030eca4723c */ /* 0x000fe200000810a4 */
[----:B------:R-:W-:Y:S04]  /*48980*/  LDS R236, [R2+0x18100] ;  /* 0x0181000002ec7984 */ /* 0x000fe80000000800 */
[----:B------:R-:W-:Y:S04]  /*48990*/  LDS R238, [R2+0x1a100] ;  /* 0x01a1000002ee7984 */ /* 0x000fe80000000800 */
[----:B------:R-:W-:Y:S04]  /*489a0*/  LDS R237, [R3+0x18100] ;  /* 0x0181000003ed7984 */ /* 0x000fe80000000800 */
[----:B------:R-:W2:Y:S02]  /*489b0*/  LDS R239, [R3+0x1a100] ;  /* 0x01a1000003ef7984 */ /* 0x000ea40000000800 */
[----:B--2---:R-:W-:Y:S08]  /*489c0*/  HMMA.1688.F32.TF32 R176, R236, R16, R176 ;  /* 0x00000010ecb0723c */ /* 0x004ff000000810b0 */
[C---:B---3--:R-:W-:Y:S08]  /*489d0*/  HMMA.1688.F32.TF32 R200, R240.reuse, R52, R204 ;  /* 0x00000034f0c8723c */ /* 0x048ff000000810cc */
[C---:B------:R-:W-:Y:S08]  /*489e0*/  HMMA.1688.F32.TF32 R208, R240.reuse, R56, R208 ;  /* 0x00000038f0d0723c */ /* 0x040ff000000810d0 */
[C---:B----4-:R-:W-:Y:S07]  /*489f0*/  HMMA.1688.F32.TF32 R204, R240.reuse, R60, R212 ;  /* 0x0000003cf0cc723c */ /* 0x050fee00000810d4 */
[----:B------:R-:W-:Y:S04]  /*48a00*/  STL.64 [R1+0x980], R200 ;  /* 0x000980c801007387 */ /* 0x000fe80000100a00 */
[----:B------:R1:W-:Y:S02]  /*48a10*/  STL.64 [R1+0x988], R202 ;  /* 0x000988ca01007387 */ /* 0x0003e40000100a00 */
[----:B-1----:R-:W-:Y:S02]  /*48a20*/  HMMA.1688.F32.TF32 R200, R240, R64, R216 ;  /* 0x00000040f0c8723c */ /* 0x002fe400000810d8 */
        /* <DEDUP_REMOVED lines=9> */
[----:B------:R1:W-:Y:S04]  /*48ac0*/  STL.64 [R1+0x9a8], R202 ;  /* 0x0009a8ca01007387 */ /* 0x0003e80000100a00 */
[----:B------:R-:W-:Y:S04]  /*48ad0*/  LDS R241, [R3+0x18180] ;  /* 0x0181800003f17984 */ /* 0x000fe80000000800 */
[----:B------:R-:W2:Y:S01]  /*48ae0*/  LDS R243, [R3+0x1a180] ;  /* 0x01a1800003f37984 */ /* 0x000ea20000000800 */
[C---:B-1----:R-:W-:Y:S08]  /*48af0*/  HMMA.1688.F32.TF32 R200, R236.reuse, R12, R172 ;  /* 0x0000000cecc8723c */ /* 0x042ff000000810ac */
[C---:B------:R-:W-:Y:S01]  /*48b00*/  HMMA.1688.F32.TF32 R172, R236.reuse, R20, R228 ;  /* 0x00000014ecac723c */ /* 0x040fe200000810e4 */
        /* <DEDUP_REMOVED lines=24> */
[----:B------:R-:W-:Y:S07]  /*48c90*/  STL.64 [R1+0xa28], R178 ;  /* 0x000a28b201007387 */ /* 0x000fee0000100a00 */
[C---:B--2---:R-:W-:Y:S01]  /*48ca0*/  HMMA.1688.F32.TF32 R88, R240.reuse, R4, R80 ;  /* 0x00000004f058723c */ /* 0x044fe20000081050 */
[----:B------:R-:W-:Y:S04]  /*48cb0*/  STL.64 [R1+0xa30], R172 ;  /* 0x000a30ac01007387 */ /* 0x000fe80000100a00 */
[----:B------:R-:W-:Y:S03]  /*48cc0*/  LDS R236, [R2+0x18200] ;  /* 0x0182000002ec7984 */ /* 0x000fe60000000800 */
        /* <DEDUP_REMOVED lines=134> */
[C---:B------:R-:W-:Y:S07]  /*49530*/  HMMA.1688.F32.TF32 R204, R240.reuse, R36, R224 ;  /* 0x00000024f0cc723c */ /* 0x040fee00000810e0 */
[----:B------:R-:W-:Y:S04]  /*49540*/  STL.64 [R1+0x13d0], R200 ;  /* 0x0013d0c801007387 */ /* 0x000fe80000100a00 */
[----:B------:R2:W-:Y:S02]  /*49550*/  STL.64 [R1+0x13d8], R202 ;  /* 0x0013d8ca01007387 */ /* 0x0005e40000100a00 */
[C---:B--2---:R-:W-:Y:S08]  /*49560*/  HMMA.1688.F32.TF32 R200, R240.reuse, R40, R172 ;  /* 0x00000028f0c8723c */ /* 0x044ff000000810ac */
        /* <DEDUP_REMOVED lines=11> */
[----:B------:R2:W-:Y:S05]  /*49620*/  STL.64 [R1+0x1388], R174 ;  /* 0x001388ae01007387 */ /* 0x0005ea0000100a00 */
[----:B--2---:R-:W-:Y:S01]  /*49630*/  HMMA.1688.F32.TF32 R172, R240, R52, R232 ;  /* 0x00000034f0ac723c */ /* 0x004fe200000810e8 */
[----:B------:R-:W-:Y:S04]  /*49640*/  LDS R240, [R2+0x18280] ;  /* 0x0182800002f07984 */ /* 0x000fe80000000800 */
[----:B------:R-:W-:Y:S04]  /*49650*/  LDS R242, [R2+0x1a280] ;  /* 0x01a2800002f27984 */ /* 0x000fe80000000800 */
[----:B------:R-:W-:Y:S04]  /*49660*/  LDS R241, [R3+0x18280] ;  /* 0x0182800003f17984 */ /* 0x000fe80000000800 */
[----:B------:R-:W2:Y:S10]  /*49670*/  LDS R243, [R3+0x1a280] ;  /* 0x01a2800003f37984 */ /* 0x000eb40000000800 */
        /* <DEDUP_REMOVED lines=8> */
[C---:B-1----:R-:W-:Y:S08]  /*49700*/  HMMA.1688.F32.TF32 R116, R236.reuse, R4, R108 ;  /* 0x00000004ec74723c */ /* 0x042ff0000008106c */
[C---:B---3--:R-:W-:Y:S08]  /*49710*/  HMMA.1688.F32.TF32 R112, R236.reuse, R8, R104 ;  /* 0x00000008ec70723c */ /* 0x048ff00000081068 */
        /* <DEDUP_REMOVED lines=36> */
[----:B------:R1:W-:Y:S04]  /*49960*/  STL.64 [R1+0x1280], R68 ;  /* 0x0012804401007387 */ /* 0x0003e80000100a00 */
        /* <DEDUP_REMOVED lines=104> */
[----:B------:R-:W-:Y:S04]  /*49ff0*/  LDS R238, [R2+0x1a300] ;  /* 0x01a3000002ee7984 */ /* 0x000fe80000000800 */
[----:B------:R-:W-:Y:S04]  /*4a000*/  LDS R237, [R3+0x18300] ;  /* 0x0183000003ed7984 */ /* 0x000fe80000000800 */
[----:B------:R-:W1:Y:S04]  /*4a010*/  LDS R239, [R3+0x1a300] ;  /* 0x01a3000003ef7984 */ /* 0x000e680000000800 */
[----:B------:R-:W-:Y:S04]  /*4a020*/  STL.64 [R1+0x1270], R208 ;  /* 0x001270d001007387 */ /* 0x000fe80000100a00 */
[----:B------:R-:W-:Y:S04]  /*4a030*/  STL.64 [R1+0x1278], R210 ;  /* 0x001278d201007387 */ /* 0x000fe80000100a00 */
[----:B------:R-:W-:Y:S04]  /*4a040*/  STL.64 [R1+0x1260], R200 ;  /* 0x001260c801007387 */ /* 0x000fe80000100a00 */
[----:B------:R2:W-:Y:S04]  /*4a050*/  STL.64 [R1+0x1268], R202 ;  /* 0x001268ca01007387 */ /* 0x0005e80000100a00 */
[----:B------:R-:W-:Y:S04]  /*4a060*/  STL.64 [R1+0xab0], R204 ;  /* 0x000ab0cc01007387 */ /* 0x000fe80000100a00 */
[----:B------:R-:W-:Y:S01]  /*4a070*/  STL.64 [R1+0xab8], R206 ;  /* 0x000ab8ce01007387 */ /* 0x000fe20000100a00 */
[C---:B--2---:R-:W-:Y:S03]  /*4a080*/  HMMA.1688.F32.TF32 R200, R240.reuse, R8, R176 ;  /* 0x00000008f0c8723c */ /* 0x044fe600000810b0 */
[----:B------:R-:W-:Y:S04]  /*4a090*/  STL.64 [R1+0x1250], R172 ;  /* 0x001250ac01007387 */ /* 0x000fe80000100a00 */
[----:B------:R2:W-:Y:S01]  /*4a0a0*/  STL.64 [R1+0x1258], R174 ;  /* 0x001258ae01007387 */ /* 0x0005e20000100a00 */
[C---:B------:R-:W-:Y:S08]  /*4a0b0*/  HMMA.1688.F32.TF32 R176, R240.reuse, R12, R228 ;  /* 0x0000000cf0b0723c */ /* 0x040ff000000810e4 */
[C---:B--2---:R-:W-:Y:S08]  /*4a0c0*/  HMMA.1688.F32.TF32 R172, R240.reuse, R16, R232 ;  /* 0x00000010f0ac723c */ /* 0x044ff000000810e8 */
        /* <DEDUP_REMOVED lines=43> */
[----:B------:R1:W-:Y:S04]  /*4a380*/  STL.64 [R1+0x1150], R68 ;  /* 0x0011504401007387 */ /* 0x0003e80000100a00 */
[----:B------:R2:W-:Y:S04]  /*4a390*/  STL.64 [R1+0x1158], R70 ;  /* 0x0011584601007387 */ /* 0x0005e80000100a00 */
[----:B------:R-:W-:Y:S04]  /*4a3a0*/  LDS R241, [R3+0x18380] ;  /* 0x0183800003f17984 */ /* 0x000fe80000000800 */
        /* <DEDUP_REMOVED lines=112> */
[----:B------:R-:W1:Y:S01]  /*4aab0*/  LDS R243, [R3+0x1a380] ;  /* 0x01a3800003f37984 */ /* 0x000e620000000800 */
[C---:B--2---:R-:W-:Y:S11]  /*4aac0*/  HMMA.1688.F32.TF32 R244, R236.reuse, R20, R244 ;  /* 0x00000014ecf4723c */ /* 0x044ff600000810f4 */
[----:B------:R-:W-:Y:S11]  /*4aad0*/  @!UPT UIADD3 URZ, URZ, URZ, URZ ;  /* 0x0000003f3f3ff290 */ /* 0x000ff6000fffe03f */
[----:B------:R-:W-:Y:S01]  /*4aae0*/  @!UPT UIADD3 URZ, URZ, URZ, URZ ;  /* 0x0000003f3f3ff290 */ /* 0x000fe2000fffe03f */
[----:B------:R-:W-:Y:S04]  /*4aaf0*/  STL.64 [R1+0x1120], R244 ;  /* 0x001120f401007387 */ /* 0x000fe80000100a00 */
[----:B------:R2:W-:Y:S04]  /*4ab00*/  STL.64 [R1+0x1128], R246 ;  /* 0x001128f601007387 */ /* 0x0005e80000100a00 */
[----:B--2---:R-:W2:Y:S04]  /*4ab10*/  LDL.LU.64 R246, [R1+0x2810] ;  /* 0x0028100001f67983 */ /* 0x004ea80000300a00 */
[----:B------:R-:W2:Y:S01]  /*4ab20*/  LDL.LU.64 R244, [R1+0x2808] ;  /* 0x0028080001f47983 */ /* 0x000ea20000300a00 */
[C---:B------:R-:W-:Y:S08]  /*4ab30*/  HMMA.1688.F32.TF32 R200, R236.reuse, R24, R200 ;  /* 0x00000018ecc8723c */ /* 0x040ff000000810c8 */
[C---:B---3--:R-:W-:Y:S11]  /*4ab40*/  HMMA.1688.F32.TF32 R204, R236.reuse, R28, R204 ;  /* 0x0000001ceccc723c */ /* 0x048ff600000810cc */
[----:B------:R-:W-:Y:S04]  /*4ab50*/  @!UPT UIADD3 URZ, URZ, URZ, URZ ;  /* 0x0000003f3f3ff290 */ /* 0x000fe8000fffe03f */
[----:B------:R-:W-:Y:S04]  /*4ab60*/  STL.64 [R1+0x1110], R200 ;  /* 0x001110c801007387 */ /* 0x000fe80000100a00 */
[----:B------:R3:W-:Y:S04]  /*4ab70*/  STL.64 [R1+0x1118], R202 ;  /* 0x001118ca01007387 */ /* 0x0007e80000100a00 */
[----:B------:R-:W-:Y:S04]  /*4ab80*/  STL.64 [R1+0x1100], R204 ;  /* 0x001100cc01007387 */ /* 0x000fe80000100a00 */
[----:B------:R1:W-:Y:S01]  /*4ab90*/  STL.64 [R1+0x1108], R206 ;  /* 0x001108ce01007387 */ /* 0x0003e20000100a00 */
[C---:B---3--:R-:W-:Y:S08]  /*4aba0*/  HMMA.1688.F32.TF32 R200, R236.reuse, R32, R208 ;  /* 0x00000020ecc8723c */ /* 0x048ff000000810d0 */
[C---:B-1----:R-:W-:Y:S08]  /*4abb0*/  HMMA.1688.F32.TF32 R204, R236.reuse, R36, R212 ;  /* 0x00000024eccc723c */ /* 0x042ff000000810d4 */
[C---:B------:R-:W-:Y:S07]  /*4abc0*/  HMMA.1688.F32.TF32 R208, R236.reuse, R40, R216 ;  /* 0x00000028ecd0723c */ /* 0x040fee00000810d8 */
[----:B------:R-:W-:Y:S04]  /*4abd0*/  STL.64 [R1+0x10f0], R200 ;  /* 0x0010f0c801007387 */ /* 0x000fe80000100a00 */
[----:B------:R1:W-:Y:S04]  /*4abe0*/  STL.64 [R1+0x10f8], R202 ;  /* 0x0010f8ca01007387 */ /* 0x0003e80000100a00 */
[----:B------:R-:W-:Y:S01]  /*4abf0*/  STL.64 [R1+0x10e0], R204 ;  /* 0x0010e0cc01007387 */ /* 0x000fe20000100a00 */
[C---:B------:R-:W-:Y:S03]  /*4ac00*/  HMMA.1688.F32.TF32 R172, R236.reuse, R52, R172 ;  /* 0x00000034ecac723c */ /* 0x040fe600000810ac */
[----:B------:R3:W-:Y:S05]  /*4ac10*/  STL.64 [R1+0x10e8], R206 ;  /* 0x0010e8ce01007387 */ /* 0x0007ea0000100a00 */
[C---:B-1----:R-:W-:Y:S08]  /*4ac20*/  HMMA.1688.F32.TF32 R200, R236.reuse, R44, R220 ;  /* 0x0000002cecc8723c */ /* 0x042ff000000810dc */
[C---:B---3--:R-:W-:Y:S01]  /*4ac30*/  HMMA.1688.F32.TF32 R204, R236.reuse, R48, R224 ;  /* 0x00000030eccc723c */ /* 0x048fe200000810e0 */
[----:B------:R-:W-:Y:S04]  /*4ac40*/  STL.64 [R1+0x10d0], R208 ;  /* 0x0010d0d001007387 */ /* 0x000fe80000100a00 */
[----:B------:R-:W-:Y:S10]  /*4ac50*/  STL.64 [R1+0x10d8], R210 ;  /* 0x0010d8d201007387 */ /* 0x000ff40000100a00 */
[----:B------:R-:W-:Y:S04]  /*4ac60*/  STL.64 [R1+0x10c0], R200 ;  /* 0x0010c0c801007387 */ /* 0x000fe80000100a00 */
[----:B------:R1:W-:Y:S04]  /*4ac70*/  STL.64 [R1+0x10c8], R202 ;  /* 0x0010c8ca01007387 */ /* 0x0003e80000100a00 */
[----:B------:R-:W-:Y:S04]  /*4ac80*/  STL.64 [R1+0x10b0], R204 ;  /* 0x0010b0cc01007387 */ /* 0x000fe80000100a00 */
[----:B------:R-:W-:Y:S01]  /*4ac90*/  STL.64 [R1+0x10b8], R206 ;  /* 0x0010b8ce01007387 */ /* 0x000fe20000100a00 */
[C---:B-1----:R-:W-:Y:S03]  /*4aca0*/  HMMA.1688.F32.TF32 R200, R236.reuse, R56, R176 ;  /* 0x00000038ecc8723c */ /* 0x042fe600000810b0 */
[----:B------:R-:W-:Y:S04]  /*4acb0*/  STL.64 [R1+0x10a0], R172 ;  /* 0x0010a0ac01007387 */ /* 0x000fe80000100a00 */
[----:B------:R1:W-:Y:S01]  /*4acc0*/  STL.64 [R1+0x10a8], R174 ;  /* 0x0010a8ae01007387 */ /* 0x0003e20000100a00 */
[C---:B------:R-:W-:Y:S08]  /*4acd0*/  HMMA.1688.F32.TF32 R176, R236.reuse, R60, R228 ;  /* 0x0000003cecb0723c */ /* 0x040ff000000810e4 */
[----:B-1----:R-:W-:Y:S01]  /*4ace0*/  HMMA.1688.F32.TF32 R172, R236, R64, R232 ;  /* 0x00000040ecac723c */ /* 0x002fe200000810e8 */
[----:B------:R-:W-:Y:S04]  /*4acf0*/  LDS R236, [R2+0x18400] ;  /* 0x0184000002ec7984 */ /* 0x000fe80000000800 */
[----:B------:R-:W-:Y:S03]  /*4ad00*/  LDS R238, [R2+0x1a400] ;  /* 0x01a4000002ee7984 */ /* 0x000fe60000000800 */
[C---:B------:R-:W-:Y:S08]  /*4ad10*/  HMMA.1688.F32.TF32 R120, R240.reuse, R4, R120 ;  /* 0x00000004f078723c */ /* 0x040ff00000081078 */
[C---:B------:R-:W-:Y:S08]  /*4ad20*/  HMMA.1688.F32.TF32 R116, R240.reuse, R8, R116 ;  /* 0x00000008f074723c */ /* 0x040ff00000081074 */
[C---:B----4-:R-:W-:Y:S08]  /*4ad30*/  HMMA.1688.F32.TF32 R112, R240.reuse, R12, R112 ;  /* 0x0000000cf070723c */ /* 0x050ff00000081070 */
        /* <DEDUP_REMOVED lines=42> */
[C---:B------:R-:W-:Y:S08]  /*4afe0*/  HMMA.1688.F32.TF32 R72, R240.reuse, R56, R68 ;  /* 0x00000038f048723c */ /* 0x040ff00000081044 */
[C---:B---3--:R-:W-:Y:S08]  /*4aff0*/  HMMA.1688.F32.TF32 R76, R240.reuse, R60, R248 ;  /* 0x0000003cf04c723c */ /* 0x048ff000000810f8 */
[----:B--2---:R-:W-:Y:S01]  /*4b000*/  HMMA.1688.F32.TF32 R68, R240, R64, R244 ;  /* 0x00000040f044723c */ /* 0x004fe200000810f4 */
[----:B------:R-:W-:Y:S04]  /*4b010*/  STL.64 [R1+0xfb0], R80 ;  /* 0x000fb05001007387 */ /* 0x000fe80000100a00 */
[----:B------:R-:W-:Y:S04]  /*4b020*/  STL.64 [R1+0xfb8], R82 ;  /* 0x000fb85201007387 */ /* 0x000fe80000100a00 */
[----:B------:R2:W-:Y:S04]  /*4b030*/  STL.64 [R1+0xfa0], R72 ;  /* 0x000fa04801007387 */ /* 0x0005e80000100a00 */
[----:B------:R3:W-:Y:S04]  /*4b040*/  STL.64 [R1+0xfa8], R74 ;  /* 0x000fa84a01007387 */ /* 0x0007e80000100a00 */
[----:B------:R-:W-:Y:S04]  /*4b050*/  LDS R240, [R2+0x18480] ;  /* 0x0184800002f07984 */ /* 0x000fe80000000800 */
        /* <DEDUP_REMOVED lines=118> */
[C---:B------:R-:W-:Y:S11]  /*4b7c0*/  HMMA.1688.F32.TF32 R208, R236.reuse, R12, R208 ;  /* 0x0000000cecd0723c */ /* 0x040ff600000810d0 */
[----:B------:R-:W-:Y:S04]  /*4b7d0*/  @!UPT UIADD3 URZ, URZ, URZ, URZ ;  /* 0x0000003f3f3ff290 */ /* 0x000fe8000fffe03f */
[----:B------:R-:W-:Y:S04]  /*4b7e0*/  STL.64 [R1+0xf80], R200 ;  /* 0x000f80c801007387 */ /* 0x000fe80000100a00 */
[----:B------:R2:W-:Y:S04]  /*4b7f0*/  STL.64 [R1+0xf88], R202 ;  /* 0x000f88ca01007387 */ /* 0x0005e80000100a00 */
[----:B--2---:R-:W2:Y:S04]  /*4b800*/  LDL.LU.64 R202, [R1+0x2800] ;  /* 0x0028000001ca7983 */ /* 0x004ea80000300a00 */
[----:B------:R-:W2:Y:S04]  /*4b810*/  LDL.LU.64 R200, [R1+0x27f8] ;  /* 0x0027f80001c87983 */ /* 0x000ea80000300a00 */
[----:B------:R-:W-:Y:S04]  /*4b820*/  STL.64 [R1+0xf70], R204 ;  /* 0x000f70cc01007387 */ /* 0x000fe80000100a00 */
[----:B------:R3:W-:Y:S04]  /*4b830*/  STL.64 [R1+0xf78], R206 ;  /* 0x000f78ce01007387 */ /* 0x0007e80000100a00 */
[----:B---3--:R-:W3:Y:S04]  /*4b840*/  LDL.LU.64 R206, [R1+0x27f0] ;  /* 0x0027f00001ce7983 */ /* 0x008ee80000300a00 */
[----:B------:R-:W3:Y:S04]  /*4b850*/  LDL.LU.64 R204, [R1+0x27e8] ;  /* 0x0027e80001cc7983 */ /* 0x000ee80000300a00 */
[----:B------:R-:W-:Y:S04]  /*4b860*/  STL.64 [R1+0xf60], R208 ;  /* 0x000f60d001007387 */ /* 0x000fe80000100a00 */
[----:B------:R4:W-:Y:S04]  /*4b870*/  STL.64 [R1+0xf68], R210 ;  /* 0x000f68d201007387 */ /* 0x0009e80000100a00 */
[----:B----4-:R-:W4:Y:S04]  /*4b880*/  LDL.LU.64 R210, [R1+0x27e0] ;  /* 0x0027e00001d27983 */ /* 0x010f280000300a00 */
[----:B------:R-:W4:Y:S04]  /*4b890*/  LDL.LU.64 R208, [R1+0x27d8] ;  /* 0x0027d80001d07983 */ /* 0x000f280000300a00 */
[----:B------:R-:W-:Y:S04]  /*4b8a0*/  STL.64 [R1+0xf50], R248 ;  /* 0x000f50f801007387 */ /* 0x000fe80000100a00 */
        /* <DEDUP_REMOVED lines=9> */
[C---:B------:R-:W-:Y:S08]  /*4b940*/  HMMA.1688.F32.TF32 R212, R236.reuse, R28, R216 ;  /* 0x0000001cecd4723c */ /* 0x040ff000000810d8 */
[C---:B------:R-:W-:Y:S07]  /*4b950*/  HMMA.1688.F32.TF32 R220, R236.reuse, R32, R220 ;  /* 0x00000020ecdc723c */ /* 0x040fee00000810dc */
[----:B------:R-:W-:Y:S01]  /*4b960*/  STL.64 [R1+0xf30], R244 ;  /* 0x000f30f401007387 */ /* 0x000fe20000100a00 */
[C---:B------:R-:W-:Y:S03]  /*4b970*/  HMMA.1688.F32.TF32 R216, R236.reuse, R36, R224 ;  /* 0x00000024ecd8723c */ /* 0x040fe600000810e0 */
[----:B------:R-:W-:Y:S04]  /*4b980*/  STL.64 [R1+0xf38], R246 ;  /* 0x000f38f601007387 */ /* 0x000fe80000100a00 */
[----:B------:R-:W-:Y:S01]  /*4b990*/  STL.64 [R1+0xf20], R212 ;  /* 0x000f20d401007387 */ /* 0x000fe20000100a00 */
[C---:B------:R-:W-:Y:S03]  /*4b9a0*/  HMMA.1688.F32.TF32 R176, R236.reuse, R44, R176 ;  /* 0x0000002cecb0723c */ /* 0x040fe600000810b0 */
[----:B------:R1:W-:Y:S05]  /*4b9b0*/  STL.64 [R1+0xf28], R214 ;  /* 0x000f28d601007387 */ /* 0x0003ea0000100a00 */
        /* <DEDUP_REMOVED lines=15> */
[----:B------:R-:W-:Y:S01]  /*4bab0*/  HMMA.1688.F32.TF32 R120, R236, R64, R112 ;  /* 0x00000040ec78723c */ /* 0x000fe20000081070 */
[----:B------:R-:W-:Y:S04]  /*4bac0*/  STL.64 [R1+0xec0], R212 ;  /* 0x000ec0d401007387 */ /* 0x000fe80000100a00 */
[----:B------:R-:W-:Y:S03]  /*4bad0*/  LDS R236, [R2+0x18500] ;  /* 0x0185000002ec7984 */ /* 0x000fe60000000800 */
[C---:B------:R-:W-:Y:S01]  /*4bae0*/  HMMA.1688.F32.TF32 R116, R240.reuse, R4, R108 ;  /* 0x00000004f074723c */ /* 0x040fe2000008106c */
[----:B------:R-:W-:Y:S04]  /*4baf0*/  LDS R238, [R2+0x1a500] ;  /* 0x01a5000002ee7984 */ /* 0x000fe80000000800 */
[----:B------:R-:W-:Y:S03]  /*4bb00*/  LDS R237, [R3+0x18500] ;  /* 0x0185000003ed7984 */ /* 0x000fe60000000800 */
[C---:B------:R-:W-:Y:S01]  /*4bb10*/  HMMA.1688.F32.TF32 R112, R240.reuse, R8, R104 ;  /* 0x00000008f070723c */ /* 0x040fe20000081068 */
[----:B------:R-:W1:Y:S07]  /*4bb20*/  LDS R239, [R3+0x1a500] ;  /* 0x01a5000003ef7984 */ /* 0x000e6e0000000800 */
        /* <DEDUP_REMOVED lines=29> */
[C---:B--2---:R-:W-:Y:S03]  /*4bd00*/  HMMA.1688.F32.TF32 R72, R240.reuse, R48, R248 ;  /* 0x00000030f048723c */ /* 0x044fe600000810f8 */
        /* <DEDUP_REMOVED lines=110> */
[----:B------:R-:W-:Y:S01]  /*4c3f0*/  HMMA.1688.F32.TF32 R248, R240, R60, R248 ;  /* 0x0000003cf0f8723c */ /* 0x000fe200000810f8 */
[----:B------:R-:W-:Y:S04]  /*4c400*/  LDS R240, [R2+0x18580] ;  /* 0x0185800002f07984 */ /* 0x000fe80000000800 */
[----:B------:R-:W-:Y:S10]  /*4c410*/  LDS R242, [R2+0x1a580] ;  /* 0x01a5800002f27984 */ /* 0x000ff40000000800 */
        /* <DEDUP_REMOVED lines=8> */
[----:B-1----:R-:W4:Y:S04]  /*4c4a0*/  LDL.LU.64 R218, [R1+0x27b0] ;  /* 0x0027b00001da7983 */ /* 0x002f280000300a00 */
[----:B------:R-:W4:Y:S04]  /*4c4b0*/  LDL.LU.64 R216, [R1+0x27a8] ;  /* 0x0027a80001d87983 */ /* 0x000f280000300a00 */
[----:B------:R-:W-:Y:S04]  /*4c4c0*/  STL.64 [R1+0xdd0], R248 ;  /* 0x000dd0f801007387 */ /* 0x000fe80000100a00 */
[----:B------:R-:W-:Y:S04]  /*4c4d0*/  STL.64 [R1+0xdd8], R250 ;  /* 0x000dd8fa01007387 */ /* 0x000fe80000100a00 */
[----:B------:R-:W-:Y:S04]  /*4c4e0*/  STL.64 [R1+0xaa0], R244 ;  /* 0x000aa0f401007387 */ /* 0x000fe80000100a00 */
[----:B------:R1:W-:Y:S02]  /*4c4f0*/  STL.64 [R1+0xaa8], R246 ;  /* 0x000aa8f601007387 */ /* 0x0003e40000100a00 */
[C---:B-1----:R-:W-:Y:S08]  /*4c500*/  HMMA.1688.F32.TF32 R244, R236.reuse, R4, R220 ;  /* 0x00000004ecf4723c */ /* 0x042ff000000810dc */
[C---:B------:R-:W-:Y:S08]  /*4c510*/  HMMA.1688.F32.TF32 R220, R236.reuse, R8, R224 ;  /* 0x00000008ecdc723c */ /* 0x040ff000000810e0 */
[C---:B------:R-:W-:Y:S08]  /*4c520*/  HMMA.1688.F32.TF32 R224, R236.reuse, R12, R172 ;  /* 0x0000000cece0723c */ /* 0x040ff000000810ac */
[C---:B------:R-:W-:Y:S01]  /*4c530*/  HMMA.1688.F32.TF32 R172, R236.reuse, R16, R176 ;  /* 0x00000010ecac723c */ /* 0x040fe200000810b0 */
        /* <DEDUP_REMOVED lines=153> */
[C---:B------:R-:W-:Y:S07]  /*4ced0*/  HMMA.1688.F32.TF32 R244, R240.reuse, R28, R244 ;  /* 0x0000001cf0f4723c */ /* 0x040fee00000810f4 */
[----:B------:R-:W-:Y:S04]  /*4cee0*/  STL.64 [R1+0xb80], R236 ;  /* 0x000b80ec01007387 */ /* 0x000fe80000100a00 */
[----:B------:R1:W-:Y:S01]  /*4cef0*/  STL.64 [R1+0xb88], R238 ;  /* 0x000b88ee01007387 */ /* 0x0003e20000100a00 */
[C---:B------:R-:W-:Y:S08]  /*4cf00*/  HMMA.1688.F32.TF32 R176, R240.reuse, R44, R176 ;  /* 0x0000002cf0b0723c */ /* 0x040ff000000810b0 */
[C---:B-1----:R-:W-:Y:S08]  /*4cf10*/  HMMA.1688.F32.TF32 R236, R240.reuse, R32, R220 ;  /* 0x00000020f0ec723c */ /* 0x042ff000000810dc */
        /* <DEDUP_REMOVED lines=20> */
[C---:B------:R-:W-:Y:S08]  /*4d060*/  HMMA.1688.F32.TF32 R116, R240.reuse, R60, R116 ;  /* 0x0000003cf074723c */ /* 0x040ff00000081074 */
[----:B--2---:R-:W-:Y:S01]  /*4d070*/  HMMA.1688.F32.TF32 R172, R240, R52, R232 ;  /* 0x00000034f0ac723c */ /* 0x004fe200000810e8 */
[----:B------:R-:W-:Y:S01]  /*4d080*/  IMAD.MOV.U32 R246, RZ, RZ, R0 ;  /* 0x000000fffff67224 */ /* 0x000fe200078e0000 */
[----:B------:R-:W-:Y:S01]  /*4d090*/  LDS R240, [R2+0x18680] ;  /* 0x0186800002f07984 */ /* 0x000fe20000000800 */
[----:B------:R-:W-:-:S03]  /*4d0a0*/  IMAD.MOV.U32 R247, RZ, RZ, R252 ;  /* 0x000000fffff77224 */ /* 0x000fc600078e00fc */
[----:B------:R-:W-:Y:S04]  /*4d0b0*/  LDS R242, [R2+0x1a680] ;  /* 0x01a6800002f27984 */ /* 0x000fe80000000800 */
[----:B------:R-:W-:Y:S04]  /*4d0c0*/  LDS R241, [R3+0x18680] ;  /* 0x0186800003f17984 */ /* 0x000fe80000000800 */
[----:B------:R-:W2:Y:S09]  /*4d0d0*/  LDS R243, [R3+0x1a680] ;  /* 0x01a6800003f37984 */ /* 0x000eb20000000800 */
        /* <DEDUP_REMOVED lines=133> */
[----:B------:R-:W-:Y:S07]  /*4d930*/  HMMA.1688.F32.TF32 R236, R236, R64, R228 ;  /* 0x00000040ecec723c */ /* 0x000fee00000810e4 */
        /* <DEDUP_REMOVED lines=16> */
[----:B------:R-:W2:Y:S04]  /*4da40*/  LDL.LU.64 R230, [R1+0x2758] ;  /* 0x0027580001e67983 */ /* 0x000ea80000300a00 */
[----:B------:R-:W2:Y:S04]  /*4da50*/  LDL.LU.64 R228, [R1+0x2750] ;  /* 0x0027500001e47983 */ /* 0x000ea80000300a00 */
[----:B------:R1:W-:Y:S04]  /*4da60*/  STL.64 [R1+0xac0], R236 ;  /* 0x000ac0ec01007387 */ /* 0x0003e80000100a00 */
[----:B------:R-:W-:Y:S04]  /*4da70*/  STL.64 [R1+0xac8], R238 ;  /* 0x000ac8ee01007387 */ /* 0x000fe80000100a00 */
[----:B-1----:R-:W2:Y:S04]  /*4da80*/  LDL.LU R236, [R1+0x290] ;  /* 0x0002900001ec7983 */ /* 0x002ea80000300800 */
[----:B------:R-:W2:Y:S01]  /*4da90*/  LDL.LU R237, [R1+0x294] ;  /* 0x0002940001ed7983 */ /* 0x000ea20000300800 */
        /* <DEDUP_REMOVED lines=8> */
[----:B-1----:R-:W3:Y:S07]  /*4db20*/  LDL.LU.64 R234, [R1+0x2748] ;  /* 0x0027480001ea7983 */ /* 0x002eee0000300a00 */
[C---:B------:R-:W-:Y:S01]  /*4db30*/  HMMA.1688.F32.TF32 R100, R240.reuse, R28, R100 ;  /* 0x0000001cf064723c */ /* 0x040fe20000081064 */
[----:B------:R-:W3:Y:S04]  /*4db40*/  LDL.LU.64 R232, [R1+0x2740] ;  /* 0x0027400001e87983 */ /* 0x000ee80000300a00 */
[----:B------:R-:W-:Y:S03]  /*4db50*/  STL.64 [R1+0x1540], R120 ;  /* 0x0015407801007387 */ /* 0x000fe60000100a00 */
[----:B------:R-:W-:Y:S01]  /*4db60*/  HMMA.1688.F32.TF32 R96, R240, R32, R96 ;  /* 0x00000020f060723c */ /* 0x000fe20000081060 */
[----:B------:R1:W-:Y:S01]  /*4db70*/  STL.64 [R1+0x1548], R122 ;  /* 0x0015487a01007387 */ /* 0x0003e20000100a00 */
[----:B------:R-:W-:Y:S01]  /*4db80*/  MOV R238, R252 ;  /* 0x000000fc00ee7202 */ /* 0x000fe20000000f00 */
[----:B------:R-:W-:-:S05]  /*4db90*/  IMAD.MOV.U32 R239, RZ, RZ, R0 ;  /* 0x000000ffffef7224 */ /* 0x000fca00078e0000 */
[C---:B------:R-:W-:Y:S01]  /*4dba0*/  HMMA.1688.F32.TF32 R92, R240.reuse, R36, R92 ;  /* 0x00000024f05c723c */ /* 0x040fe2000008105c */
[----:B-1----:R-:W3:Y:S04]  /*4dbb0*/  LDL.LU.64 R122, [R1+0x2738] ;  /* 0x00273800017a7983 */ /* 0x002ee80000300a00 */
[----:B------:R-:W3:Y:S04]  /*4dbc0*/  LDL.LU.64 R120, [R1+0x2730] ;  /* 0x0027300001787983 */ /* 0x000ee80000300a00 */
[----:B------:R-:W-:Y:S04]  /*4dbd0*/  STL.64 [R1+0x1530], R116 ;  /* 0x0015307401007387 */ /* 0x000fe80000100a00 */
[----:B------:R1:W-:Y:S01]  /*4dbe0*/  STL.64 [R1+0x1538], R118 ;  /* 0x0015387601007387 */ /* 0x0003e20000100a00 */
[C---:B------:R-:W-:Y:S03]  /*4dbf0*/  HMMA.1688.F32.TF32 R88, R240.reuse, R40, R88 ;  /* 0x00000028f058723c */ /* 0x040fe60000081058 */
        /* <DEDUP_REMOVED lines=37> */
[----:B------:R-:W3:Y:S01]  /*4de50*/  LDL.LU.64 R84, [R1+0x26a0] ;  /* 0x0026a00001547983 */ /* 0x000ee20000300a00 */
[C---:B--2---:R-:W-:Y:S08]  /*4de60*/  HMMA.1688.F32.TF32 R236, R240.reuse, R48, R236 ;  /* 0x00000030f0ec723c */ /* 0x044ff000000810ec */
[----:B------:R-:W-:Y:S11]  /*4de70*/  HMMA.1688.F32.TF32 R240, R240, R64, R68 ;  /* 0x00000040f0f0723c */ /* 0x000ff60000081044 */
[----:B------:R-:W-:Y:S04]  /*4de80*/  @!UPT UIADD3 URZ, URZ, URZ, URZ ;  /* 0x0000003f3f3ff290 */ /* 0x000fe8000fffe03f */
[----:B------:R-:W-:Y:S04]  /*4de90*/  STL.64 [R1+0x14a0], R236 ;  /* 0x0014a0ec01007387 */ /* 0x000fe80000100a00 */
[----:B------:R-:W-:Y:S04]  /*4dea0*/  STL.64 [R1+0x14a8], R238 ;  /* 0x0014a8ee01007387 */ /* 0x000fe80000100a00 */
[----:B------:R-:W-:Y:S04]  /*4deb0*/  STL.64 [R1+0x1490], R80 ;  /* 0x0014905001007387 */ /* 0x000fe80000100a00 */
[----:B------:R1:W-:Y:S04]  /*4dec0*/  STL.64 [R1+0x1498], R82 ;  /* 0x0014985201007387 */ /* 0x0003e80000100a00 */
[----:B------:R-:W-:Y:S04]  /*4ded0*/  LDS R236, [R2+0x18700] ;  /* 0x0187000002ec7984 */ /* 0x000fe80000000800 */
[----:B------:R-:W-:Y:S04]  /*4dee0*/  LDS R238, [R2+0x1a700] ;  /* 0x01a7000002ee7984 */ /* 0x000fe80000000800 */
[----:B-1----:R-:W2:Y:S04]  /*4def0*/  LDL.LU.64 R82, [R1+0x2698] ;  /* 0x0026980001527983 */ /* 0x002ea80000300a00 */
[----:B------:R-:W2:Y:S04]  /*4df00*/  LDL.LU.64 R80, [R1+0x2690] ;  /* 0x0026900001507983 */ /* 0x000ea80000300a00 */
[----:B------:R-:W-:Y:S04]  /*4df10*/  STL.64 [R1+0x1480], R76 ;  /* 0x0014804c01007387 */ /* 0x000fe80000100a00 */
[----:B------:R1:W-:Y:S04]  /*4df20*/  STL.64 [R1+0x1488], R78 ;  /* 0x0014884e01007387 */ /* 0x0003e80000100a00 */
[----:B------:R-:W-:Y:S04]  /*4df30*/  LDS R237, [R3+0x18700] ;  /* 0x0187000003ed7984 */ /* 0x000fe80000000800 */
[----:B------:R-:W4:Y:S04]  /*4df40*/  LDS R239, [R3+0x1a700] ;  /* 0x01a7000003ef7984 */ /* 0x000f280000000800 */
[----:B-1----:R-:W2:Y:S04]  /*4df50*/  LDL.LU.64 R78, [R1+0x2688] ;  /* 0x00268800014e7983 */ /* 0x002ea80000300a00 */
[----:B------:R-:W2:Y:S04]  /*4df60*/  LDL.LU.64 R76, [R1+0x2680] ;  /* 0x00268000014c7983 */ /* 0x000ea80000300a00 */
[----:B------:R-:W-:Y:S04]  /*4df70*/  STL.64 [R1+0x1470], R72 ;  /* 0x0014704801007387 */ /* 0x000fe80000100a00 */
[----:B------:R1:W-:Y:S04]  /*4df80*/  STL.64 [R1+0x1478], R74 ;  /* 0x0014784a01007387 */ /* 0x0003e80000100a00 */
[----:B-1----:R-:W3:Y:S04]  /*4df90*/  LDL.LU.64 R74, [R1+0x2678] ;  /* 0x00267800014a7983 */ /* 0x002ee80000300a00 */
[----:B------:R-:W3:Y:S04]  /*4dfa0*/  LDL.LU.64 R72, [R1+0x2670] ;  /* 0x0026700001487983 */ /* 0x000ee80000300a00 */
[----:B------:R-:W3:Y:S04]  /*4dfb0*/  LDL.LU.64 R70, [R1+0x2668] ;  /* 0x0026680001467983 */ /* 0x000ee80000300a00 */
[----:B------:R-:W3:Y:S01]  /*4dfc0*/  LDL.LU.64 R68, [R1+0x2660] ;  /* 0x0026600001447983 */ /* 0x000ee20000300a00 */
[C---:B----4-:R-:W-:Y:S03]  /*4dfd0*/  HMMA.1688.F32.TF32 R248, R236.reuse, R4, R248 ;  /* 0x00000004ecf8723c */ /* 0x050fe600000810f8 */
[----:B------:R-:W-:Y:S04]  /*4dfe0*/  STL.64 [R1+0x930], R240 ;  /* 0x000930f001007387 */ /* 0x000fe80000100a00 */
[----:B------:R-:W-:Y:S04]  /*4dff0*/  STL.64 [R1+0x938], R242 ;  /* 0x000938f201007387 */ /* 0x000fe80000100a00 */
[----:B------:R-:W-:Y:S04]  /*4e000*/  LDS R240, [R2+0x18780] ;  /* 0x0187800002f07984 */ /* 0x000fe80000000800 */
[----:B------:R-:W-:Y:S04]  /*4e010*/  LDS R242, [R2+0x1a780] ;  /* 0x01a7800002f27984 */ /* 0x000fe80000000800 */
[----:B------:R-:W-:Y:S04]  /*4e020*/  LDS R241, [R3+0x18780] ;  /* 0x0187800003f17984 */ /* 0x000fe80000000800 */
[----:B------:R-:W-:Y:S04]  /*4e030*/  STL.64 [R1+0x920], R248 ;  /* 0x000920f801007387 */ /* 0x000fe80000100a00 */
[----:B------:R1:W-:Y:S04]  /*4e040*/  STL.64 [R1+0x928], R250 ;  /* 0x000928fa01007387 */ /* 0x0003e80000100a00 */
[----:B------:R-:W4:Y:S01]  /*4e050*/  LDS R243, [R3+0x1a780] ;  /* 0x01a7800003f37984 */ /* 0x000f220000000800 */
[C---:B-1----:R-:W-:Y:S11]  /*4e060*/  HMMA.1688.F32.TF32 R248, R236.reuse, R8, R244 ;  /* 0x00000008ecf8723c */ /* 0x042ff600000810f4 */
[----:B------:R-:W-:Y:S11]  /*4e070*/  @!UPT UIADD3 URZ, URZ, URZ, URZ ;  /* 0x0000003f3f3ff290 */ /* 0x000ff6000fffe03f */
[----:B------:R-:W-:Y:S01]  /*4e080*/  @!UPT UIADD3 URZ, URZ, URZ, URZ ;  /* 0x0000003f3f3ff290 */ /* 0x000fe2000fffe03f */
[----:B------:R1:W-:Y:S04]  /*4e090*/  STL.64 [R1+0x8f0], R248 ;  /* 0x0008f0f801007387 */ /* 0x0003e80000100a00 */
[----:B------:R4:W-:Y:S01]  /*4e0a0*/  STL.64 [R1+0x8f8], R250 ;  /* 0x0008f8fa01007387 */ /* 0x0009e20000100a00 */
[----:B-1----:R-:W-:Y:S02]  /*4e0b0*/  IMAD.MOV.U32 R248, RZ, RZ, R10 ;  /* 0x000000fffff87224 */ /* 0x002fe400078e000a */
[----:B------:R-:W-:Y:S02]  /*4e0c0*/  IMAD.MOV.U32 R249, RZ, RZ, R180 ;  /* 0x000000fffff97224 */ /* 0x000fe400078e00b4 */
[----:B----4-:R-:W-:Y:S02]  /*4e0d0*/  IMAD.MOV.U32 R250, RZ, RZ, R181 ;  /* 0x000000fffffa7224 */ /* 0x010fe400078e00b5 */
[----:B------:R-:W-:Y:S01]  /*4e0e0*/  IMAD.MOV.U32 R251, RZ, RZ, R182 ;  /* 0x000000fffffb7224 */ /* 0x000fe200078e00b6 */
[C---:B--2---:R-:W-:Y:S08]  /*4e0f0*/  HMMA.1688.F32.TF32 R76, R236.reuse, R20, R76 ;  /* 0x00000014ec4c723c */ /* 0x044ff0000008104c */
[C---:B---3--:R-:W-:Y:S08]  /*4e100*/  HMMA.1688.F32.TF32 R244, R236.reuse, R12, R68 ;  /* 0x0000000cecf4723c */ /* 0x048ff00000081044 */
        /* <DEDUP_REMOVED lines=12> */
[C---:B-1----:R-:W-:Y:S07]  /*4e1d0*/  HMMA.1688.F32.TF32 R72, R236.reuse, R36, R92 ;  /* 0x00000024ec48723c */ /* 0x042fee000008105c */
        /* <DEDUP_REMOVED lines=22> */
[----:B-1----:R-:W-:Y:S03]  /*4e340*/  HMMA.1688.F32.TF32 R68, R236, R64, R120 ;  /* 0x00000040ec44723c */ /* 0x002fe60000081078 */
[----:B------:R-:W-:Y:S04]  /*4e350*/  STL.64 [R1+0x7c0], R72 ;  /* 0x0007c04801007387 */ /* 0x000fe80000100a00 */
[----:B------:R1:W-:Y:S01]  /*4e360*/  STL.64 [R1+0x7c8], R74 ;  /* 0x0007c84a01007387 */ /* 0x0003e20000100a00 */
[C---:B--2---:R-:W-:Y:S08]  /*4e370*/  HMMA.1688.F32.TF32 R76, R240.reuse, R4, R232 ;  /* 0x00000004f04c723c */ /* 0x044ff000000810e8 */
[C---:B-1----:R-:W-:Y:S07]  /*4e380*/  HMMA.1688.F32.TF32 R72, R240.reuse, R8, R228 ;  /* 0x00000008f048723c */ /* 0x042fee00000810e4 */
[----:B------:R-:W-:Y:S01]  /*4e390*/  STL.64 [R1+0x790], R68 ;  /* 0x0007904401007387 */ /* 0x000fe20000100a00 */
[C---:B------:R-:W-:Y:S03]  /*4e3a0*/  HMMA.1688.F32.TF32 R80, R240.reuse, R12, R176 ;  /* 0x0000000cf050723c */ /* 0x040fe600000810b0 */
[----:B------:R-:W-:Y:S04]  /*4e3b0*/  STL.64 [R1+0x798], R70 ;  /* 0x0007984601007387 */ /* 0x000fe80000100a00 */
[----:B------:R-:W-:Y:S04]  /*4e3c0*/  STL.64 [R1+0x770], R76 ;  /* 0x0007704c01007387 */ /* 0x000fe80000100a00 */
[----:B------:R1:W-:Y:S01]  /*4e3d0*/  STL.64 [R1+0x778], R78 ;  /* 0x0007784e01007387 */ /* 0x0003e20000100a00 */
[----:B------:R-:W-:Y:S01]  /*4e3e0*/  IMAD.MOV.U32 R244, RZ, RZ, R183 ;  /* 0x000000fffff47224 */ /* 0x000fe200078e00b7 */
[----:B------:R-:W-:Y:S01]  /*4e3f0*/  MOV R246, R6 ;  /* 0x0000000600f67202 */ /* 0x000fe20000000f00 */
[----:B------:R-:W-:Y:S01]  /*4e400*/  IMAD.MOV.U32 R245, RZ, RZ, R11 ;  /* 0x000000fffff57224 */ /* 0x000fe200078e000b */
[----:B------:R-:W-:Y:S04]  /*4e410*/  LDS R68, [R2+0x1c000] ;  /* 0x01c0000002447984 */ /* 0x000fe80000000800 */
[----:B------:R-:W-:Y:S01]  /*4e420*/  STL.64 [R1+0x760], R72 ;  /* 0x0007604801007387 */ /* 0x000fe20000100a00 */
[----:B-1----:R-:W-:Y:S03]  /*4e430*/  HMMA.1688.F32.TF32 R76, R240, R16, R172 ;  /* 0x00000010f04c723c */ /* 0x002fe600000810ac */
[----:B------:R1:W-:Y:S01]  /*4e440*/  STL.64 [R1+0x768], R74 ;  /* 0x0007684a01007387 */ /* 0x0003e20000100a00 */
[----:B------:R-:W-:-:S03]  /*4e450*/  IMAD.MOV.U32 R247, RZ, RZ, R7 ;  /* 0x000000fffff77224 */ /* 0x000fc600078e0007 */
[----:B------:R-:W-:Y:S04]  /*4e460*/  LDS R70, [R2+0x1e000] ;  /* 0x01e0000002467984 */ /* 0x000fe80000000800 */
[----:B------:R-:W-:Y:S01]  /*4e470*/  LDS R69, [R3+0x1c000] ;  /* 0x01c0000003457984 */ /* 0x000fe20000000800 */
[C---:B-1----:R-:W-:Y:S03]  /*4e480*/  HMMA.1688.F32.TF32 R72, R240.reuse, R20, R224 ;  /* 0x00000014f048723c */ /* 0x042fe600000810e0 */
[----:B------:R-:W-:Y:S04]  /*4e490*/  STL.64 [R1+0x750], R80 ;  /* 0x0007505001007387 */ /* 0x000fe80000100a00 */
[----:B------:R1:W-:Y:S04]  /*4e4a0*/  STL.64 [R1+0x758], R82 ;  /* 0x0007585201007387 */ /* 0x0003e80000100a00 */
[----:B------:R-:W2:Y:S04]  /*4e4b0*/  LDS R71, [R3+0x1e000] ;  /* 0x01e0000003477984 */ /* 0x000ea80000000800 */
[----:B------:R-:W-:Y:S01]  /*4e4c0*/  STL.64 [R1+0x740], R76 ;  /* 0x0007404c01007387 */ /* 0x000fe20000100a00 */
[C---:B-1----:R-:W-:Y:S03]  /*4e4d0*/  HMMA.1688.F32.TF32 R80, R240.reuse, R24, R220 ;  /* 0x00000018f050723c */ /* 0x042fe600000810dc */
[----:B------:R1:W-:Y:S04]  /*4e4e0*/  STL.64 [R1+0x748], R78 ;  /* 0x0007484e01007387 */ /* 0x0003e80000100a00 */
[----:B------:R-:W-:Y:S04]  /*4e4f0*/  STL.64 [R1+0x730], R72 ;  /* 0x0007304801007387 */ /* 0x000fe80000100a00 */
[----:B------:R3:W-:Y:S01]  /*4e500*/  STL.64 [R1+0x738], R74 ;  /* 0x0007384a01007387 */ /* 0x0007e20000100a00 */
[C---:B-1----:R-:W-:Y:S08]  /*4e510*/  HMMA.1688.F32.TF32 R76, R240.reuse, R28, R216 ;  /* 0x0000001cf04c723c */ /* 0x042ff000000810d8 */
[----:B---3--:R-:W-:Y:S03]  /*4e520*/  HMMA.1688.F32.TF32 R72, R240, R32, R212 ;  /* 0x00000020f048723c */ /* 0x008fe600000810d4 */
[----:B------:R-:W-:Y:S04]  /*4e530*/  STL.64 [R1+0x720], R80 ;  /* 0x0007205001007387 */ /* 0x000fe80000100a00 */
[----:B------:R-:W-:Y:S08]  /*4e540*/  STL.64 [R1+0x728], R82 ;  /* 0x0007285201007387 */ /* 0x000ff00000100a00 */
[----:B------:R1:W-:Y:S04]  /*4e550*/  STL.64 [R1+0x710], R76 ;  /* 0x0007104c01007387 */ /* 0x0003e80000100a00 */
[----:B------:R3:W-:Y:S04]  /*4e560*/  STL.64 [R1+0x718], R78 ;  /* 0x0007184e01007387 */ /* 0x0007e80000100a00 */
[----:B------:R2:W-:Y:S04]  /*4e570*/  STL.64 [R1+0x700], R72 ;  /* 0x0007004801007387 */ /* 0x0005e80000100a00 */
[----:B------:R-:W4:Y:S01]  /*4e580*/  LDL.LU R10, [R1+0x265c] ;  /* 0x00265c00010a7983 */ /* 0x000f220000300800 */
[----:B-1----:R-:W-:-:S03]  /*4e590*/  MOV R76, R184 ;  /* 0x000000b8004c7202 */ /* 0x002fc60000000f00 */
[----:B------:R-:W4:Y:S01]  /*4e5a0*/  LDL.LU R180, [R1+0x2658] ;  /* 0x0026580001b47983 */ /* 0x000f220000300800 */
[----:B------:R-:W-:-:S03]  /*4e5b0*/  IMAD.MOV.U32 R77, RZ, RZ, R185 ;  /* 0x000000ffff4d7224 */ /* 0x000fc600078e00b9 */
[----:B------:R-:W4:Y:S01]  /*4e5c0*/  LDL.LU R181, [R1+0x2654] ;  /* 0x0026540001b57983 */ /* 0x000f220000300800 */
[----:B---3--:R-:W-:-:S03]  /*4e5d0*/  IMAD.MOV.U32 R78, RZ, RZ, R186 ;  /* 0x000000ffff4e7224 */ /* 0x008fc600078e00ba */
        /* <DEDUP_REMOVED lines=12> */
[----:B------:R-:W3:Y:S04]  /*4e6a0*/  LDL.LU R6, [R1+0x2634] ;  /* 0x0026340001067983 */ /* 0x000ee80000300800 */
[----:B------:R-:W3:Y:S01]  /*4e6b0*/  LDL.LU R7, [R1+0x2630] ;  /* 0x0026300001077983 */ /* 0x000ee20000300800 */
[C---:B--2---:R-:W-:Y:S08]  /*4e6c0*/  HMMA.1688.F32.TF32 R88, R68.reuse, R14, R128 ;  /* 0x0000000e4458723c */ /* 0x044ff00000081080 */
[----:B------:R-:W-:Y:S01]  /*4e6d0*/  HMMA.1688.F32.TF32 R76, R68, R58, R76 ;  /* 0x0000003a444c723c */ /* 0x000fe2000008104c */
[----:B------:R-:W-:-:S02]  /*4e6e0*/  IMAD.MOV.U32 R0, RZ, RZ, R74 ;  /* 0x000000ffff007224 */ /* 0x000fc400078e004a */
[----:B------:R-:W-:-:S05]  /*4e6f0*/  IMAD.MOV.U32 R252, RZ, RZ, R75 ;  /* 0x000000fffffc7224 */ /* 0x000fca00078e004b */
[----:B------:R-:W-:Y:S08]  /*4e700*/  HMMA.1688.F32.TF32 R72, R240, R36, R208 ;  /* 0x00000024f048723c */ /* 0x000ff000000810d0 */
[C---:B---3--:R-:W-:Y:S08]  /*4e710*/  HMMA.1688.F32.TF32 R84, R68.reuse, R6, R168 ;  /* 0x000000064454723c */ /* 0x048ff000000810a8 */
[C---:B----4-:R-:W-:Y:S11]  /*4e720*/  HMMA.1688.F32.TF32 R92, R68.reuse, R10, R124 ;  /* 0x0000000a445c723c */ /* 0x050ff6000008107c */
        /* <DEDUP_REMOVED lines=26> */
[C---:B-1----:R-:W-:Y:S01]  /*4e8d0*/  HMMA.1688.F32.TF32 R92, R68.reuse, R46, R160 ;  /* 0x0000002e445c723c */ /* 0x042fe200000810a0 */
[----:B------:R-:W-:Y:S01]  /*4e8e0*/  IMAD.MOV.U32 R28, RZ, RZ, R72 ;  /* 0x000000ffff1c7224 */ /* 0x000fe200078e0048 */
[----:B------:R-:W-:Y:S01]  /*4e8f0*/  MOV R3, R75 ;  /* 0x0000004b00037202 */ /* 0x000fe20000000f00 */
[----:B------:R-:W-:Y:S01]  /*4e900*/  IMAD.MOV.U32 R5, RZ, RZ, R73 ;  /* 0x000000ffff057224 */ /* 0x000fe200078e0049 */
[----:B------:R-:W-:Y:S04]  /*4e910*/  LDS R156, [R2+0x1c300] ;  /* 0x01c30000029c7984 */ /* 0x000fe80000000800 */
[----:B--2---:R-:W-:Y:S01]  /*4e920*/  HMMA.1688.F32.TF32 R88, R68, R50, R164 ;  /* 0x000000324458723c */ /* 0x004fe200000810a4 */
[----:B------:R-:W-:Y:S04]  /*4e930*/  STL.64 [R1+0x3f0], R84 ;  /* 0x0003f05401007387 */ /* 0x000fe80000100a00 */
[----:B------:R1:W-:Y:S01]  /*4e940*/  STL.64 [R1+0x3f8], R86 ;  /* 0x0003f85601007387 */ /* 0x0003e20000100a00 */
[----:B------:R-:W-:-:S03]  /*4e950*/  IMAD.MOV.U32 R4, RZ, RZ, R74 ;  /* 0x000000ffff047224 */ /* 0x000fc600078e004a */
[----:B------:R-:W-:Y:S01]  /*4e960*/  LDS R158, [R2+0x1e300] ;  /* 0x01e30000029e7984 */ /* 0x000fe20000000800 */
        /* <DEDUP_REMOVED lines=14> */
[----:B------:R-:W-:Y:S04]  /*4ea50*/  STL.64 [R1+0xb0], R68 ;  /* 0x0000b04401007387 */ /* 0x000fe80000100a00 */
[----:B------:R-:W-:Y:S04]  /*4ea60*/  STL.64 [R1+0xb8], R70 ;  /* 0x0000b84601007387 */ /* 0x000fe80000100a00 */
        /* <DEDUP_REMOVED lines=84> */
[----:B------:R-:W-:-:S02]  /*4efb0*/  IMAD.MOV.U32 R24, RZ, RZ, R72 ;  /* 0x000000ffff187224 */ /* 0x000fc400078e0048 */
[----:B------:R-:W-:Y:S01]  /*4efc0*/  IMAD.MOV.U32 R25, RZ, RZ, R73 ;  /* 0x000000ffff197224 */ /* 0x000fe200078e0049 */
[----:B------:R-:W-:Y:S01]  /*4efd0*/  LDS R68, [R2+0x1c100] ;  /* 0x01c1000002447984 */ /* 0x000fe20000000800 */
[----:B------:R-:W-:Y:S02]  /*4efe0*/  IMAD.MOV.U32 R32, RZ, RZ, R74 ;  /* 0x000000ffff207224 */ /* 0x000fe400078e004a */
[----:B------:R-:W-:Y:S01]  /*4eff0*/  IMAD.MOV.U32 R29, RZ, RZ, R75 ;  /* 0x000000ffff1d7224 */ /* 0x000fe200078e004b */
[----:B------:R-:W-:Y:S01]  /*4f000*/  LDS R70, [R2+0x1e100] ;  /* 0x01e1000002467984 */ /* 0x000fe20000000800 */
[C---:B------:R-:W-:Y:S11]  /*4f010*/  HMMA.1688.F32.TF32 R72, R240.reuse, R44, R200 ;  /* 0x0000002cf048723c */ /* 0x040ff600000810c8 */
        /* <DEDUP_REMOVED lines=34> */
[----:B------:R-:W-:Y:S07]  /*4f240*/  HMMA.1688.F32.TF32 R72, R240, R64, R180 ;  /* 0x00000040f048723c */ /* 0x000fee00000810b4 */
[----:B------:R-:W-:-:S05]  /*4f250*/  LOP3.LUT R65, R2, 0x20, RZ, 0x3c, !PT ;  /* 0x0000002002417812 */ /* 0x000fca00078e3cff */
[----:B------:R-:W-:Y:S04]  /*4f260*/  LDS R69, [R65+0x1c100] ;  /* 0x01c1000041457984 */ /* 0x000fe80000000800 */
[----:B------:R-:W-:Y:S04]  /*4f270*/  LDS R71, [R65+0x1e100] ;  /* 0x01e1000041477984 */ /* 0x000fe80000000800 */
[----:B------:R-:W-:Y:S04]  /*4f280*/  LDS R157, [R65+0x1c300] ;  /* 0x01c30000419d7984 */ /* 0x000fe80000000800 */
[----:B------:R-:W-:Y:S01]  /*4f290*/  MOV R64, R72 ;  /* 0x0000004800407202 */ /* 0x000fe20000000f00 */
[----:B------:R-:W-:Y:S01]  /*4f2a0*/  IMAD.MOV.U32 R61, RZ, RZ, R73 ;  /* 0x000000ffff3d7224 */ /* 0x000fe200078e0049 */
[----:B------:R-:W-:Y:S01]  /*4f2b0*/  LDS R72, [R2+0x1c080] ;  /* 0x01c0800002487984 */ /* 0x000fe20000000800 */
[----:B------:R-:W-:-:S02]  /*4f2c0*/  IMAD.MOV.U32 R60, RZ, RZ, R74 ;  /* 0x000000ffff3c7224 */ /* 0x000fc400078e004a */
[----:B------:R-:W-:Y:S01]  /*4f2d0*/  IMAD.MOV.U32 R57, RZ, RZ, R75 ;  /* 0x000000ffff397224 */ /* 0x000fe200078e004b */
[----:B------:R-:W-:Y:S04]  /*4f2e0*/  LDS R74, [R2+0x1e080] ;  /* 0x01e08000024a7984 */ /* 0x000fe80000000800 */
[----:B------:R-:W-:Y:S04]  /*4f2f0*/  LDS R73, [R65+0x1c080] ;  /* 0x01c0800041497984 */ /* 0x000fe80000000800 */
[----:B------:R-:W2:Y:S04]  /*4f300*/  LDS R75, [R65+0x1e080] ;  /* 0x01e08000414b7984 */ /* 0x000ea80000000800 */
[----:B------:R-:W-:Y:S01]  /*4f310*/  LDS R159, [R65+0x1e300] ;  /* 0x01e30000419f7984 */ /* 0x000fe20000000800 */
[C---:B--2---:R-:W-:Y:S08]  /*4f320*/  HMMA.1688.F32.TF32 R124, R72.reuse, R6, R220 ;  /* 0x00000006487c723c */ /* 0x044ff000000810dc */
[C---:B------:R-:W-:Y:S08]  /*4f330*/  HMMA.1688.F32.TF32 R132, R72.reuse, R10, R224 ;  /* 0x0000000a4884723c */ /* 0x040ff000000810e0 */
[C---:B------:R-:W-:Y:S07]  /*4f340*/  HMMA.1688.F32.TF32 R128, R72.reuse, R14, R172 ;  /* 0x0000000e4880723c */ /* 0x040fee00000810ac */
        /* <DEDUP_REMOVED lines=11> */
[C---:B------:R-:W-:Y:S08]  /*4f400*/  HMMA.1688.F32.TF32 R120, R72.reuse, R34, R120 ;  /* 0x000000224878723c */ /* 0x040ff00000081078 */
[C---:B-1----:R-:W-:Y:S08]  /*4f410*/  HMMA.1688.F32.TF32 R124, R72.reuse, R30, R236 ;  /* 0x0000001e487c723c */ /* 0x042ff000000810ec */
[C---:B------:R-:W-:Y:S08]  /*4f420*/  HMMA.1688.F32.TF32 R116, R72.reuse, R38, R116 ;  /* 0x000000264874723c */ /* 0x040ff00000081074 */
[C---:B------:R-:W-:Y:S08]  /*4f430*/  HMMA.1688.F32.TF32 R112, R72.reuse, R42, R112 ;  /* 0x0000002a4870723c */ /* 0x040ff00000081070 */
[C---:B------:R-:W-:Y:S08]  /*4f440*/  HMMA.1688.F32.TF32 R248, R72.reuse, R50, R248 ;  /* 0x0000003248f8723c */ /* 0x040ff000000810f8 */
        /* <DEDUP_REMOVED lines=8> */
[----:B----4-:R-:W-:Y:S01]  /*4f4d0*/  HMMA.1688.F32.TF32 R92, R72, R66, R92 ;  /* 0x00000042485c723c */ /* 0x010fe2000008105c */
        /* <DEDUP_REMOVED lines=149> */
[C---:B----4-:R-:W-:Y:S11]  /*4fe30*/  HMMA.1688.F32.TF32 R132, R68.reuse, R34, R200 ;  /* 0x000000224484723c */ /* 0x050ff600000810c8 */
[----:B------:R-:W-:Y:S04]  /*4fe40*/  @!UPT UIADD3 URZ, URZ, URZ, URZ ;  /* 0x0000003f3f3ff290 */ /* 0x000fe8000fffe03f */
[----:B------:R-:W-:Y:S04]  /*4fe50*/  STL.64 [R1+0x390], R128 ;  /* 0x0003908001007387 */ /* 0x000fe80000100a00 */
[----:B------:R2:W-:Y:S04]  /*4fe60*/  STL.64 [R1+0x398], R130 ;  /* 0x0003988201007387 */ /* 0x0005e80000100a00 */
[----:B------:R-:W-:Y:S04]  /*4fe70*/  STL.64 [R1+0x380], R124 ;  /* 0x0003807c01007387 */ /* 0x000fe80000100a00 */
[----:B------:R3:W-:Y:S01]  /*4fe80*/  STL.64 [R1+0x388], R126 ;  /* 0x0003887e01007387 */ /* 0x0007e20000100a00 */
[C---:B--2---:R-:W-:Y:S08]  /*4fe90*/  HMMA.1688.F32.TF32 R128, R68.reuse, R38, R204 ;  /* 0x000000264480723c */ /* 0x044ff000000810cc */
[C---:B---3--:R-:W-:Y:S01]  /*4fea0*/  HMMA.1688.F32.TF32 R124, R68.reuse, R42, R208 ;  /* 0x0000002a447c723c */ /* 0x048fe200000810d0 */
[----:B------:R-:W-:Y:S04]  /*4feb0*/  STL.64 [R1+0x370], R132 ;  /* 0x0003708401007387 */ /* 0x000fe80000100a00 */
[----:B------:R2:W-:Y:S10]  /*4fec0*/  STL.64 [R1+0x378], R134 ;  /* 0x0003788601007387 */ /* 0x0005f40000100a00 */
[----:B------:R-:W-:Y:S01]  /*4fed0*/  STL.64 [R1+0x280], R128 ;  /* 0x0002808001007387 */ /* 0x000fe20000100a00 */
[C---:B--2---:R-:W-:Y:S03]  /*4fee0*/  HMMA.1688.F32.TF32 R132, R68.reuse, R46, R212 ;  /* 0x0000002e4484723c */ /* 0x044fe600000810d4 */
[----:B------:R2:W-:Y:S04]  /*4fef0*/  STL.64 [R1+0x288], R130 ;  /* 0x0002888201007387 */ /* 0x0005e80000100a00 */
[----:B------:R-:W-:Y:S04]  /*4ff00*/  STL.64 [R1+0x270], R124 ;  /* 0x0002707c01007387 */ /* 0x000fe80000100a00 */
[----:B------:R3:W-:Y:S01]  /*4ff10*/  STL.64 [R1+0x278], R126 ;  /* 0x0002787e01007387 */ /* 0x0007e20000100a00 */
[C---:B--2---:R-:W-:Y:S08]  /*4ff20*/  HMMA.1688.F32.TF32 R128, R68.reuse, R50, R216 ;  /* 0x000000324480723c */ /* 0x044ff000000810d8 */
[C---:B---3--:R-:W-:Y:S03]  /*4ff30*/  HMMA.1688.F32.TF32 R124, R68.reuse, R54, R220 ;  /* 0x00000036447c723c */ /* 0x048fe600000810dc */
[----:B------:R-:W-:Y:S04]  /*4ff40*/  STL.64 [R1+0x260], R132 ;  /* 0x0002608401007387 */ /* 0x000fe80000100a00 */
[----:B------:R2:W-:Y:S04]  /*4ff50*/  STL.64 [R1+0x268], R134 ;  /* 0x0002688601007387 */ /* 0x0005e80000100a00 */
[----:B------:R-:W-:Y:S04]  /*4ff60*/  LDS R220, [R2+0x1c280] ;  /* 0x01c2800002dc7984 */ /* 0x000fe80000000800 */
[----:B------:R-:W-:Y:S01]  /*4ff70*/  LDS R222, [R2+0x1e280] ;  /* 0x01e2800002de7984 */ /* 0x000fe20000000800 */
[C---:B--2---:R-:W-:Y:S03]  /*4ff80*/  HMMA.1688.F32.TF32 R132, R68.reuse, R58, R224 ;  /* 0x0000003a4484723c */ /* 0x044fe600000810e0 */
[----:B------:R-:W-:Y:S04]  /*4ff90*/  STL.64 [R1+0x250], R128 ;  /* 0x0002508001007387 */ /* 0x000fe80000100a00 */
[----:B------:R2:W-:Y:S04]  /*4ffa0*/  STL.64 [R1+0x258], R130 ;  /* 0x0002588201007387 */ /* 0x0005e80000100a00 */
[----:B------:R-:W-:Y:S04]  /*4ffb0*/  STL.64 [R1+0x240], R124 ;  /* 0x0002407c01007387 */ /* 0x000fe80000100a00 */
[----:B------:R3:W-:Y:S01]  /*4ffc0*/  STL.64 [R1+0x248], R126 ;  /* 0x0002487e01007387 */ /* 0x0007e20000100a00 */
[C---:B--2---:R-:W-:Y:S03]  /*4ffd0*/  HMMA.1688.F32.TF32 R128, R68.reuse, R62, R172 ;  /* 0x0000003e4480723c */ /* 0x044fe600000810ac */
[----:B------:R-:W-:Y:S04]  /*4ffe0*/  LDS R221, [R65+0x1c280] ;  /* 0x01c2800041dd7984 */ /* 0x000fe80000000800 */
[----:B------:R-:W-:Y:S01]  /*4fff0*/  LDS R223, [R65+0x1e280] ;  /* 0x01e2800041df7984 */ /* 0x000fe20000000800 */
[----:B---3--:R-:W-:Y:S03]  /*50000*/  HMMA.1688.F32.TF32 R124, R68, R66, R176 ;  /* 0x00000042447c723c */ /* 0x008fe600000810b0 */
[----:B------:R-:W-:Y:S04]  /*50010*/  STL.64 [R1+0x230], R132 ;  /* 0x0002308401007387 */ /* 0x000fe80000100a00 */
[----:B------:R-:W-:Y:S04]  /*50020*/  STL.64 [R1+0x238], R134 ;  /* 0x0002388601007387 */ /* 0x000fe80000100a00 */
[----:B------:R-:W-:Y:S04]  /*50030*/  LDS R68, [R2+0x1c200] ;  /* 0x01c2000002447984 */ /* 0x000fe80000000800 */
[----:B------:R-:W-:Y:S04]  /*50040*/  LDS R70, [R2+0x1e200] ;  /* 0x01e2000002467984 */ /* 0x000fe80000000800 */
        /* <DEDUP_REMOVED lines=51> */
[----:B------:R1:W-:Y:S04]  /*50380*/  STL.64 [R1+0x4f0], R80 ;  /* 0x0004f05001007387 */ /* 0x0003e80000100a00 */
[----:B------:R4:W-:Y:S04]  /*50390*/  STL.64 [R1+0x4f8], R82 ;  /* 0x0004f85201007387 */ /* 0x0009e80000100a00 */
        /* <DEDUP_REMOVED lines=97> */
[C---:B------:R-:W-:Y:S11]  /*509b0*/  HMMA.1688.F32.TF32 R72, R68.reuse, R14, R212 ;  /* 0x0000000e4448723c */ /* 0x040ff600000810d4 */
[----:B------:R-:W-:Y:S04]  /*509c0*/  @!UPT UIADD3 URZ, URZ, URZ, URZ ;  /* 0x0000003f3f3ff290 */ /* 0x000fe8000fffe03f */
        /* <DEDUP_REMOVED lines=19> */
[----:B------:R1:W-:Y:S01]  /*50b00*/  STL.64 [R1+0x488], R126 ;  /* 0x0004887e01007387 */ /* 0x0003e20000100a00 */
[C---:B------:R-:W-:Y:S03]  /*50b10*/  HMMA.1688.F32.TF32 R120, R68.reuse, R46, R120 ;  /* 0x0000002e4478723c */ /* 0x040fe60000081078 */
        /* <DEDUP_REMOVED lines=8> */
[----:B------:R-:W-:Y:S04]  /*50ba0*/  STL.64 [R1+0x458], R126 ;  /* 0x0004587e01007387 */ /* 0x000fe80000100a00 */
[----:B------:R-:W-:Y:S04]  /*50bb0*/  STL.64 [R1+0x440], R120 ;  /* 0x0004407801007387 */ /* 0x000fe80000100a00 */
[----:B------:R-:W-:Y:S04]  /*50bc0*/  STL.64 [R1+0x448], R122 ;  /* 0x0004487a01007387 */ /* 0x000fe80000100a00 */
[----:B------:R-:W-:Y:S04]  /*50bd0*/  STL.64 [R1+0x430], R72 ;  /* 0x0004304801007387 */ /* 0x000fe80000100a00 */
[----:B------:R1:W-:Y:S02]  /*50be0*/  STL.64 [R1+0x438], R74 ;  /* 0x0004384a01007387 */ /* 0x0003e40000100a00 */
[C---:B-1----:R-:W-:Y:S08]  /*50bf0*/  HMMA.1688.F32.TF32 R72, R68.reuse, R62, R104 ;  /* 0x0000003e4448723c */ /* 0x042ff00000081068 */
        /* <DEDUP_REMOVED lines=24> */
[----:B------:R1:W-:Y:S04]  /*50d80*/  STL.64 [R1+0x300], R80 ;  /* 0x0003005001007387 */ /* 0x0003e80000100a00 */
[----:B------:R2:W-:Y:S04]  /*50d90*/  STL.64 [R1+0x308], R82 ;  /* 0x0003085201007387 */ /* 0x0005e80000100a00 */
[----:B------:R-:W3:Y:S06]  /*50da0*/  LDL.LU R244, [R1+0x1190] ;  /* 0x0011900001f47983 */ /* 0x000eec0000300800 */
[----:B------:R-:W-:Y:S04]  /*50db0*/  STL.64 [R1+0x2f0], R72 ;  /* 0x0002f04801007387 */ /* 0x000fe80000100a00 */
[----:B------:R-:W-:Y:S04]  /*50dc0*/  STL.64 [R1+0x2f8], R74 ;  /* 0x0002f84a01007387 */ /* 0x000fe80000100a00 */
        /* <DEDUP_REMOVED lines=47> */
[----:B--2---:R-:W2:Y:S04]  /*510c0*/  LDL.LU R82, [R1+0x1148] ;  /* 0x0011480001527983 */ /* 0x004ea80000300800 */
[----:B------:R-:W2:Y:S04]  /*510d0*/  LDL.LU R83, [R1+0x114c] ;  /* 0x00114c0001537983 */ /* 0x000ea80000300800 */
[----:B------:R-:W2:Y:S04]  /*510e0*/  LDL.LU R76, [R1+0x1130] ;  /* 0x00113000014c7983 */ /* 0x000ea80000300800 */
[----:B------:R-:W2:Y:S04]  /*510f0*/  LDL.LU R77, [R1+0x1134] ;  /* 0x00113400014d7983 */ /* 0x000ea80000300800 */
[----:B------:R-:W2:Y:S04]  /*51100*/  LDL.LU R78, [R1+0x1138] ;  /* 0x00113800014e7983 */ /* 0x000ea80000300800 */
[----:B------:R-:W2:Y:S01]  /*51110*/  LDL.LU R79, [R1+0x113c] ;  /* 0x00113c00014f7983 */ /* 0x000ea20000300800 */
        /* <DEDUP_REMOVED lines=13> */
[----:B------:R-:W-:Y:S08]  /*511f0*/  HMMA.1688.F32.TF32 R220, R220, R66, R92 ;  /* 0x00000042dcdc723c */ /* 0x000ff0000008105c */
[C---:B------:R-:W-:Y:S01]  /*51200*/  HMMA.1688.F32.TF32 R216, R156.reuse, R6, R88 ;  /* 0x000000069cd8723c */ /* 0x040fe20000081058 */
[----:B------:R1:W-:Y:S04]  /*51210*/  STL.64 [R1+0x2b0], R112 ;  /* 0x0002b07001007387 */ /* 0x0003e80000100a00 */
[----:B------:R3:W-:Y:S03]  /*51220*/  STL.64 [R1+0x2b8], R114 ;  /* 0x0002b87201007387 */ /* 0x0007e60000100a00 */
[C---:B------:R-:W-:Y:S01]  /*51230*/  HMMA.1688.F32.TF32 R212, R156.reuse, R10, R84 ;  /* 0x0000000a9cd4723c */ /* 0x040fe20000081054 */
[----:B------:R-:W-:Y:S04]  /*51240*/  STL.64 [R1+0x2a0], R72 ;  /* 0x0002a04801007387 */ /* 0x000fe80000100a00 */
[----:B------:R-:W-:Y:S03]  /*51250*/  STL.64 [R1+0x2a8], R74 ;  /* 0x0002a84a01007387 */ /* 0x000fe60000100a00 */
[C---:B--2---:R-:W-:Y:S01]  /*51260*/  HMMA.1688.F32.TF32 R208, R156.reuse, R14, R80 ;  /* 0x0000000e9cd0723c */ /* 0x044fe20000081050 */
        /* <DEDUP_REMOVED lines=34> */
[----:B---3--:R-:W3:Y:S04]  /*51490*/  LDL.LU R114, [R1+0x1108] ;  /* 0x0011080001727983 */ /* 0x008ee80000300800 */
        /* <DEDUP_REMOVED lines=21> */
[C---:B------:R-:W-:Y:S03]  /*515f0*/  HMMA.1688.F32.TF32 R204, R156.reuse, R18, R76 ;  /* 0x000000129ccc723c */ /* 0x040fe6000008104c */
[----:B------:R-:W3:Y:S04]  /*51600*/  LDL.LU R76, [R1+0x1080] ;  /* 0x00108000014c7983 */ /* 0x000ee80000300800 */
[----:B------:R-:W3:Y:S04]  /*51610*/  LDL.LU R77, [R1+0x1084] ;  /* 0x00108400014d7983 */ /* 0x000ee80000300800 */
[----:B------:R-:W3:Y:S04]  /*51620*/  LDL.LU R78, [R1+0x1088] ;  /* 0x00108800014e7983 */ /* 0x000ee80000300800 */
[----:B------:R-:W3:Y:S04]  /*51630*/  LDL.LU R79, [R1+0x108c] ;  /* 0x00108c00014f7983 */ /* 0x000ee80000300800 */
[----:B------:R-:W-:Y:S04]  /*51640*/  LDS R92, [R2+0x1c380] ;  /* 0x01c38000025c7984 */ /* 0x000fe80000000800 */
[----:B------:R-:W-:Y:S04]  /*51650*/  STL.64 [R1+0x2518], R206 ;  /* 0x002518ce01007387 */ /* 0x000fe80000100a00 */
[----:B------:R-:W-:Y:S04]  /*51660*/  STL.64 [R1+0x2510], R204 ;  /* 0x002510cc01007387 */ /* 0x000fe80000100a00 */
[----:B------:R-:W-:Y:S04]  /*51670*/  LDS R94, [R2+0x1e380] ;  /* 0x01e38000025e7984 */ /* 0x000fe80000000800 */
[----:B------:R-:W-:Y:S04]  /*51680*/  LDS R93, [R65+0x1c380] ;  /* 0x01c38000415d7984 */ /* 0x000fe80000000800 */
[----:B------:R-:W1:Y:S01]  /*51690*/  LDS R95, [R65+0x1e380] ;  /* 0x01e38000415f7984 */ /* 0x000e620000000800 */
[C---:B--2---:R-:W-:Y:S08]  /*516a0*/  HMMA.1688.F32.TF32 R164, R156.reuse, R58, R80 ;  /* 0x0000003a9ca4723c */ /* 0x044ff00000081050 */
[C---:B----4-:R-:W-:Y:S08]  /*516b0*/  HMMA.1688.F32.TF32 R180, R156.reuse, R42, R100 ;  /* 0x0000002a9cb4723c */ /* 0x050ff00000081064 */
[C---:B------:R-:W-:Y:S08]  /*516c0*/  HMMA.1688.F32.TF32 R196, R156.reuse, R26, R116 ;  /* 0x0000001a9cc4723c */ /* 0x040ff00000081074 */
[C---:B------:R-:W-:Y:S08]  /*516d0*/  HMMA.1688.F32.TF32 R200, R156.reuse, R22, R120 ;  /* 0x000000169cc8723c */ /* 0x040ff00000081078 */
[C---:B---3--:R-:W-:Y:S08]  /*516e0*/  HMMA.1688.F32.TF32 R192, R156.reuse, R30, R112 ;  /* 0x0000001e9cc0723c */ /* 0x048ff00000081070 */
        /* <DEDUP_REMOVED lines=8> */
[----:B------:R-:W-:Y:S03]  /*51770*/  STL.64 [R1+0x2548], R194 ;  /* 0x002548c201007387 */ /* 0x000fe60000100a00 */
[C---:B------:R-:W-:Y:S01]  /*51780*/  HMMA.1688.F32.TF32 R168, R156.reuse, R54, R84 ;  /* 0x000000369ca8723c */ /* 0x040fe20000081054 */
        /* <DEDUP_REMOVED lines=74> */
[----:B-1----:R-:W-:Y:S08]  /*51c30*/  HMMA.1688.F32.TF32 R136, R92, R22, R112 ;  /* 0x000000165c88723c */ /* 0x002ff00000081070 */
[----:B--2---:R-:W-:Y:S01]  /*51c40*/  HMMA.1688.F32.TF32 R156, R156, R66, R236 ;  /* 0x000000429c9c723c */ /* 0x004fe200000810ec */
[----:B------:R-:W-:Y:S04]  /*51c50*/  LDS R236, [R2+0x1c400] ;  /* 0x01c4000002ec7984 */ /* 0x000fe80000000800 */
[----:B------:R-:W-:Y:S03]  /*51c60*/  LDS R238, [R2+0x1e400] ;  /* 0x01e4000002ee7984 */ /* 0x000fe60000000800 */
[C---:B---3--:R-:W-:Y:S01]  /*51c70*/  HMMA.1688.F32.TF32 R152, R92.reuse, R6, R240 ;  /* 0x000000065c98723c */ /* 0x048fe200000810f0 */
[----:B------:R-:W-:Y:S04]  /*51c80*/  LDS R237, [R65+0x1c400] ;  /* 0x01c4000041ed7984 */ /* 0x000fe80000000800 */
[----:B------:R-:W1:Y:S03]  /*51c90*/  LDS R239, [R65+0x1e400] ;  /* 0x01e4000041ef7984 */ /* 0x000e660000000800 */
[C---:B----4-:R-:W-:Y:S08]  /*51ca0*/  HMMA.1688.F32.TF32 R148, R92.reuse, R10, R232 ;  /* 0x0000000a5c94723c */ /* 0x050ff000000810e8 */
        /* <DEDUP_REMOVED lines=52> */
[----:B------:R-:W3:Y:S01]  /*51ff0*/  LDL.LU R70, [R1+0xf38] ;  /* 0x000f380001467983 */ /* 0x000ee20000300800 */
[C---:B------:R-:W-:Y:S03]  /*52000*/  HMMA.1688.F32.TF32 R132, R92.reuse, R26, R108 ;  /* 0x0000001a5c84723c */ /* 0x040fe6000008106c */
[----:B------:R-:W3:Y:S04]  /*52010*/  LDL.LU R71, [R1+0xf3c] ;  /* 0x000f3c0001477983 */ /* 0x000ee80000300800 */
[----:B------:R-:W3:Y:S01]  /*52020*/  LDL.LU R72, [R1+0xf40] ;  /* 0x000f400001487983 */ /* 0x000ee20000300800 */
[C---:B------:R-:W-:Y:S03]  /*52030*/  HMMA.1688.F32.TF32 R108, R92.reuse, R50, R80 ;  /* 0x000000325c6c723c */ /* 0x040fe60000081050 */
[----:B------:R-:W3:Y:S04]  /*52040*/  LDL.LU R73, [R1+0xf44] ;  /* 0x000f440001497983 */ /* 0x000ee80000300800 */
[----:B------:R-:W3:Y:S04]  /*52050*/  LDL.LU R74, [R1+0xf48] ;  /* 0x000f4800014a7983 */ /* 0x000ee80000300800 */
[----:B------:R-:W3:Y:S01]  /*52060*/  LDL.LU R75, [R1+0xf4c] ;  /* 0x000f4c00014b7983 */ /* 0x000ee20000300800 */
[C---:B------:R-:W-:Y:S03]  /*52070*/  HMMA.1688.F32.TF32 R112, R92.reuse, R46, R84 ;  /* 0x0000002e5c70723c */ /* 0x040fe60000081054 */
        /* <DEDUP_REMOVED lines=17> */
[----:B------:R-:W4:Y:S01]  /*52190*/  LDL.LU R103, [R1+0xfac] ;  /* 0x000fac0001677983 */ /* 0x000f220000300800 */
[C---:B------:R-:W-:Y:S03]  /*521a0*/  HMMA.1688.F32.TF32 R116, R92.reuse, R42, R88 ;  /* 0x0000002a5c74723c */ /* 0x040fe60000081058 */
[----:B------:R-:W4:Y:S04]  /*521b0*/  LDL.LU R232, [R1+0x630] ;  /* 0x0006300001e87983 */ /* 0x000f280000300800 */
[----:B------:R-:W4:Y:S04]  /*521c0*/  LDL.LU R233, [R1+0x634] ;  /* 0x0006340001e97983 */ /* 0x000f280000300800 */
[----:B------:R-:W4:Y:S01]  /*521d0*/  LDL.LU R234, [R1+0x638] ;  /* 0x0006380001ea7983 */ /* 0x000f220000300800 */
[C---:B------:R-:W-:Y:S03]  /*521e0*/  HMMA.1688.F32.TF32 R128, R92.reuse, R30, R104 ;  /* 0x0000001e5c80723c */ /* 0x040fe60000081068 */
        /* <DEDUP_REMOVED lines=30> */
[C---:B-1----:R-:W-:Y:S08]  /*523d0*/  HMMA.1688.F32.TF32 R136, R236.reuse, R30, R188 ;  /* 0x0000001eec88723c */ /* 0x042ff000000810bc */
[C---:B--2---:R-:W-:Y:S11]  /*523e0*/  HMMA.1688.F32.TF32 R140, R236.reuse, R38, R196 ;  /* 0x00000026ec8c723c */ /* 0x044ff600000810c4 */
[----:B------:R-:W-:Y:S04]  /*523f0*/  @!UPT UIADD3 URZ, URZ, URZ, URZ ;  /* 0x0000003f3f3ff290 */ /* 0x000fe8000fffe03f */
[----:B------:R-:W-:Y:S04]  /*52400*/  STL.64 [R1+0x560], R136 ;  /* 0x0005608801007387 */ /* 0x000fe80000100a00 */
[----:B------:R1:W-:Y:S02]  /*52410*/  STL.64 [R1+0x568], R138 ;  /* 0x0005688a01007387 */ /* 0x0003e40000100a00 */
[----:B-1----:R-:W-:Y:S08]  /*52420*/  HMMA.1688.F32.TF32 R136, R236, R42, R200 ;  /* 0x0000002aec88723c */ /* 0x002ff000000810c8 */
[C---:B---3--:R-:W-:Y:S08]  /*52430*/  HMMA.1688.F32.TF32 R96, R92.reuse, R62, R96 ;  /* 0x0000003e5c60723c */ /* 0x048ff00000081060 */
[C---:B----4-:R-:W-:Y:S08]  /*52440*/  HMMA.1688.F32.TF32 R100, R92.reuse, R58, R100 ;  /* 0x0000003a5c64723c */ /* 0x050ff00000081064 */
[----:B------:R-:W-:Y:S01]  /*52450*/  HMMA.1688.F32.TF32 R92, R92, R66, R232 ;  /* 0x000000425c5c723c */ /* 0x000fe200000810e8 */
[----:B------:R-:W-:Y:S04]  /*52460*/  LDS R232, [R2+0x1c480] ;  /* 0x01c4800002e87984 */ /* 0x000fe80000000800 */
[----:B------:R-:W-:Y:S04]  /*52470*/  LDS R234, [R2+0x1e480] ;  /* 0x01e4800002ea7984 */ /* 0x000fe80000000800 */
[----:B------:R-:W-:Y:S04]  /*52480*/  LDS R233, [R65+0x1c480] ;  /* 0x01c4800041e97984 */ /* 0x000fe80000000800 */
[----:B------:R-:W1:Y:S01]  /*52490*/  LDS R235, [R65+0x1e480] ;  /* 0x01e4800041eb7984 */ /* 0x000e620000000800 */
[C---:B------:R-:W-:Y:S11]  /*524a0*/  HMMA.1688.F32.TF32 R144, R236.reuse, R34, R192 ;  /* 0x00000022ec90723c */ /* 0x040ff600000810c0 */
[----:B------:R-:W-:Y:S11]  /*524b0*/  @!UPT UIADD3 URZ, URZ, URZ, URZ ;  /* 0x0000003f3f3ff290 */ /* 0x000ff6000fffe03f */
[----:B------:R-:W-:Y:S01]  /*524c0*/  @!UPT UIADD3 URZ, URZ, URZ, URZ ;  /* 0x0000003f3f3ff290 */ /* 0x000fe2000fffe03f */
        /* <DEDUP_REMOVED lines=106> */
[----:B---3--:R-:W3:Y:S04]  /*52b70*/  LDL.LU R142, [R1+0xe58] ;  /* 0x000e5800018e7983 */ /* 0x008ee80000300800 */
[----:B------:R-:W3:Y:S04]  /*52b80*/  LDL.LU R143, [R1+0xe5c] ;  /* 0x000e5c00018f7983 */ /* 0x000ee80000300800 */
[----:B----4-:R-:W4:Y:S04]  /*52b90*/  LDL.LU R136, [R1+0xe60] ;  /* 0x000e600001887983 */ /* 0x010f280000300800 */
        /* <DEDUP_REMOVED lines=44> */
[----:B------:R-:W1:Y:S01]  /*52e60*/  LDS R239, [R65+0x1e500] ;  /* 0x01e5000041ef7984 */ /* 0x000e620000000800 */
[C---:B--2---:R-:W-:Y:S08]  /*52e70*/  HMMA.1688.F32.TF32 R152, R232.reuse, R38, R152 ;  /* 0x00000026e898723c */ /* 0x044ff00000081098 */
[C---:B------:R-:W-:Y:S08]  /*52e80*/  HMMA.1688.F32.TF32 R148, R232.reuse, R34, R148 ;  /* 0x00000022e894723c */ /* 0x040ff00000081094 */
[C---:B---3--:R-:W-:Y:S08]  /*52e90*/  HMMA.1688.F32.TF32 R140, R232.reuse, R26, R140 ;  /* 0x0000001ae88c723c */ /* 0x048ff0000008108c */
[C---:B----4-:R-:W-:Y:S08]  /*52ea0*/  HMMA.1688.F32.TF32 R136, R232.reuse, R22, R136 ;  /* 0x00000016e888723c */ /* 0x050ff00000081088 */
[C---:B------:R-:W-:Y:S11]  /*52eb0*/  HMMA.1688.F32.TF32 R144, R232.reuse, R30, R144 ;  /* 0x0000001ee890723c */ /* 0x040ff60000081090 */
[----:B------:R-:W-:Y:S04]  /*52ec0*/  @!UPT UIADD3 URZ, URZ, URZ, URZ ;  /* 0x0000003f3f3ff290 */ /* 0x000fe8000fffe03f */
[----:B------:R-:W-:Y:S04]  /*52ed0*/  STL.64 [R1+0x7b0], R136 ;  /* 0x0007b08801007387 */ /* 0x000fe80000100a00 */
[----:B------:R2:W-:Y:S04]  /*52ee0*/  STL.64 [R1+0x7b8], R138 ;  /* 0x0007b88a01007387 */ /* 0x0005e80000100a00 */
[----:B--2---:R2:W5:Y:S04]  /*52ef0*/  LDL.LU.64 R138, [R1+0x2628] ;  /* 0x00262800018a7983 */ /* 0x0045680000300a00 */
[----:B------:R2:W5:Y:S04]  /*52f00*/  LDL.LU.64 R136, [R1+0x2620] ;  /* 0x0026200001887983 */ /* 0x0005680000300a00 */
[----:B------:R-:W-:Y:S04]  /*52f10*/  STL.64 [R1+0x7d0], R140 ;  /* 0x0007d08c01007387 */ /* 0x000fe80000100a00 */
[----:B------:R3:W-:Y:S04]  /*52f20*/  STL.64 [R1+0x7d8], R142 ;  /* 0x0007d88e01007387 */ /* 0x0007e80000100a00 */
[----:B---3--:R2:W5:Y:S04]  /*52f30*/  LDL.LU.64 R142, [R1+0x2618] ;  /* 0x00261800018e7983 */ /* 0x0085680000300a00 */
        /* <DEDUP_REMOVED lines=10> */
[----:B------:R3:W-:Y:S02]  /*52fe0*/  STL.64 [R1+0x8e8], R154 ;  /* 0x0008e89a01007387 */ /* 0x0007e40000100a00 */
[C---:B---3--:R-:W-:Y:S08]  /*52ff0*/  HMMA.1688.F32.TF32 R152, R232.reuse, R42, R156 ;  /* 0x0000002ae898723c */ /* 0x048ff0000008109c */
        /* <DEDUP_REMOVED lines=11> */
[C---:B----4-:R-:W-:Y:S03]  /*530b0*/  HMMA.1688.F32.TF32 R156, R232.reuse, R62, R176 ;  /* 0x0000003ee89c723c */ /* 0x050fe600000810b0 */
[----:B------:R3:W-:Y:S05]  /*530c0*/  STL.64 [R1+0x978], R154 ;  /* 0x0009789a01007387 */ /* 0x0007ea0000100a00 */
[----:B---3--:R-:W-:Y:S06]  /*530d0*/  HMMA.1688.F32.TF32 R152, R232, R66, R180 ;  /* 0x00000042e898723c */ /* 0x008fec00000810b4 */
[----:B------:R-:W-:Y:S04]  /*530e0*/  STL.64 [R1+0x990], R160 ;  /* 0x000990a001007387 */ /* 0x000fe80000100a00 */
[----:B------:R1:W-:Y:S05]  /*530f0*/  STL.64 [R1+0x998], R162 ;  /* 0x000998a201007387 */ /* 0x0003ea0000100a00 */
[----:B------:R-:W-:Y:S04]  /*53100*/  STL.64 [R1+0x9b0], R156 ;  /* 0x0009b09c01007387 */ /* 0x000fe80000100a00 */
[----:B------:R3:W-:Y:S01]  /*53110*/  STL.64 [R1+0x9b8], R158 ;  /* 0x0009b89e01007387 */ /* 0x0007e20000100a00 */
[C---:B-1----:R-:W-:Y:S03]  /*53120*/  HMMA.1688.F32.TF32 R160, R236.reuse, R6, R184 ;  /* 0x00000006eca0723c */ /* 0x042fe600000810b8 */
[----:B------:R-:W-:Y:S04]  /*53130*/  LDS R232, [R2+0x1c580] ;  /* 0x01c5800002e87984 */ /* 0x000fe80000000800 */
[----:B------:R-:W-:Y:S01]  /*53140*/  LDS R234, [R2+0x1e580] ;  /* 0x01e5800002ea7984 */ /* 0x000fe20000000800 */
[C---:B---3--:R-:W-:Y:S03]  /*53150*/  HMMA.1688.F32.TF32 R156, R236.reuse, R10, R188 ;  /* 0x0000000aec9c723c */ /* 0x048fe600000810bc */
[----:B------:R-:W-:Y:S04]  /*53160*/  STL.64 [R1+0x9a0], R152 ;  /* 0x0009a09801007387 */ /* 0x000fe80000100a00 */
[----:B------:R1:W-:Y:S04]  /*53170*/  STL.64 [R1+0x9a8], R154 ;  /* 0x0009a89a01007387 */ /* 0x0003e80000100a00 */
[----:B------:R-:W-:Y:S04]  /*53180*/  LDS R233, [R65+0x1c580] ;  /* 0x01c5800041e97984 */ /* 0x000fe80000000800 */
[----:B------:R-:W3:Y:S01]  /*53190*/  LDS R235, [R65+0x1e580] ;  /* 0x01e5800041eb7984 */ /* 0x000ee20000000800 */
[C---:B-1----:R-:W-:Y:S03]  /*531a0*/  HMMA.1688.F32.TF32 R152, R236.reuse, R14, R192 ;  /* 0x0000000eec98723c */ /* 0x042fe600000810c0 */
[----:B------:R-:W-:Y:S04]  /*531b0*/  STL.64 [R1+0x9c0], R160 ;  /* 0x0009c0a001007387 */ /* 0x000fe80000100a00 */
[----:B------:R1:W-:Y:S04]  /*531c0*/  STL.64 [R1+0x9c8], R162 ;  /* 0x0009c8a201007387 */ /* 0x0003e80000100a00 */
[----:B------:R-:W-:Y:S04]  /*531d0*/  STL.64 [R1+0x9d0], R156 ;  /* 0x0009d09c01007387 */ /* 0x000fe80000100a00 */
[----:B------:R4:W-:Y:S01]  /*531e0*/  STL.64 [R1+0x9d8], R158 ;  /* 0x0009d89e01007387 */ /* 0x0009e20000100a00 */
[C---:B-1----:R-:W-:Y:S07]  /*531f0*/  HMMA.1688.F32.TF32 R160, R236.reuse, R18, R196 ;  /* 0x00000012eca0723c */ /* 0x042fee00000810c4 */
[----:B------:R-:W-:Y:S01]  /*53200*/  STL.64 [R1+0x9e0], R152 ;  /* 0x0009e09801007387 */ /* 0x000fe20000100a00 */
[C---:B----4-:R-:W-:Y:S03]  /*53210*/  HMMA.1688.F32.TF32 R156, R236.reuse, R22, R200 ;  /* 0x00000016ec9c723c */ /* 0x050fe600000810c8 */
        /* <DEDUP_REMOVED lines=128> */
[----:B------:R-:W-:Y:S04]  /*53a20*/  LDS R236, [R2+0x1c600] ;  /* 0x01c6000002ec7984 */ /* 0x000fe80000000800 */
[----:B------:R-:W-:Y:S04]  /*53a30*/  LDS R238, [R2+0x1e600] ;  /* 0x01e6000002ee7984 */ /* 0x000fe80000000800 */
[----:B------:R-:W-:Y:S04]  /*53a40*/  LDS R237, [R65+0x1c600] ;  /* 0x01c6000041ed7984 */ /* 0x000fe80000000800 */
[----:B------:R-:W1:Y:S08]  /*53a50*/  LDS R239, [R65+0x1e600] ;  /* 0x01e6000041ef7984 */ /* 0x000e700000000800 */
[----:B------:R-:W-:Y:S04]  /*53a60*/  STL.64 [R1+0xaf0], R152 ;  /* 0x000af09801007387 */ /* 0x000fe80000100a00 */
[----:B------:R3:W-:Y:S02]  /*53a70*/  STL.64 [R1+0xaf8], R154 ;  /* 0x000af89a01007387 */ /* 0x0007e40000100a00 */
[C---:B---3--:R-:W-:Y:S08]  /*53a80*/  HMMA.1688.F32.TF32 R152, R232.reuse, R6, R156 ;  /* 0x00000006e898723c */ /* 0x048ff0000008109c */
[C---:B------:R-:W-:Y:S08]  /*53a90*/  HMMA.1688.F32.TF32 R160, R232.reuse, R10, R160 ;  /* 0x0000000ae8a0723c */ /* 0x040ff000000810a0 */
[C---:B------:R-:W-:Y:S07]  /*53aa0*/  HMMA.1688.F32.TF32 R156, R232.reuse, R14, R164 ;  /* 0x0000000ee89c723c */ /* 0x040fee00000810a4 */
[----:B------:R-:W-:Y:S04]  /*53ab0*/  STL.64 [R1+0xb20], R152 ;  /* 0x000b209801007387 */ /* 0x000fe80000100a00 */
[----:B------:R2:W-:Y:S02]  /*53ac0*/  STL.64 [R1+0xb28], R154 ;  /* 0x000b289a01007387 */ /* 0x0005e40000100a00 */
[C---:B--2---:R-:W-:Y:S02]  /*53ad0*/  HMMA.1688.F32.TF32 R152, R232.reuse, R18, R168 ;  /* 0x00000012e898723c */ /* 0x044fe400000810a8 */
[----:B------:R-:W-:Y:S04]  /*53ae0*/  STL.64 [R1+0xb30], R160 ;  /* 0x000b30a001007387 */ /* 0x000fe80000100a00 */
[----:B------:R2:W-:Y:S04]  /*53af0*/  STL.64 [R1+0xb38], R162 ;  /* 0x000b38a201007387 */ /* 0x0005e80000100a00 */
[----:B------:R-:W-:Y:S04]  /*53b00*/  STL.64 [R1+0xb40], R156 ;  /* 0x000b409c01007387 */ /* 0x000fe80000100a00 */
[----:B------:R4:W-:Y:S01]  /*53b10*/  STL.64 [R1+0xb48], R158 ;  /* 0x000b489e01007387 */ /* 0x0009e20000100a00 */
[C---:B--2---:R-:W-:Y:S08]  /*53b20*/  HMMA.1688.F32.TF32 R160, R232.reuse, R22, R172 ;  /* 0x00000016e8a0723c */ /* 0x044ff000000810ac */
[----:B------:R-:W-:Y:S01]  /*53b30*/  STL.64 [R1+0xb70], R152 ;  /* 0x000b709801007387 */ /* 0x000fe20000100a00 */
[C---:B----4-:R-:W-:Y:S03]  /*53b40*/  HMMA.1688.F32.TF32 R156, R232.reuse, R26, R176 ;  /* 0x0000001ae89c723c */ /* 0x050fe600000810b0 */
[----:B------:R2:W-:Y:S05]  /*53b50*/  STL.64 [R1+0xb78], R154 ;  /* 0x000b789a01007387 */ /* 0x0005ea0000100a00 */
[C---:B--2---:R-:W-:Y:S06]  /*53b60*/  HMMA.1688.F32.TF32 R152, R232.reuse, R30, R180 ;  /* 0x0000001ee898723c */ /* 0x044fec00000810b4 */
[----:B------:R-:W-:Y:S04]  /*53b70*/  STL.64 [R1+0xb80], R160 ;  /* 0x000b80a001007387 */ /* 0x000fe80000100a00 */
[----:B------:R2:W-:Y:S05]  /*53b80*/  STL.64 [R1+0xb88], R162 ;  /* 0x000b88a201007387 */ /* 0x0005ea0000100a00 */
        /* <DEDUP_REMOVED lines=24> */
[----:B--2---:R-:W-:Y:S07]  /*53d10*/  HMMA.1688.F32.TF32 R152, R232, R66, R216 ;  /* 0x00000042e898723c */ /* 0x004fee00000810d8 */
        /* <DEDUP_REMOVED lines=23> */
[----:B------:R-:W-:Y:S04]  /*53e90*/  STL.64 [R1+0xe58], R162 ;  /* 0x000e58a201007387 */ /* 0x000fe80000100a00 */
        /* <DEDUP_REMOVED lines=104> */
[----:B-1----:R1:W5:Y:S04]  /*54520*/  LDL.LU.64 R154, [R1+0x25e8] ;  /* 0x0025e800019a7983 */ /* 0x0023680000300a00 */
[----:B------:R1:W5:Y:S04]  /*54530*/  LDL.LU.64 R152, [R1+0x25e0] ;  /* 0x0025e00001987983 */ /* 0x0003680000300a00 */
[----:B------:R-:W-:Y:S04]  /*54540*/  STL.64 [R1+0xe10], R156 ;  /* 0x000e109c01007387 */ /* 0x000fe80000100a00 */
[----:B------:R2:W-:Y:S01]  /*54550*/  STL.64 [R1+0xe18], R158 ;  /* 0x000e189e01007387 */ /* 0x0005e20000100a00 */
[C---:B------:R-:W-:Y:S03]  /*54560*/  HMMA.1688.F32.TF32 R172, R236.reuse, R50, R172 ;  /* 0x00000032ecac723c */ /* 0x040fe600000810ac */
[----:B--2---:R1:W5:Y:S04]  /*54570*/  LDL.LU.64 R158, [R1+0x25d8] ;  /* 0x0025d800019e7983 */ /* 0x0043680000300a00 */
[----:B------:R1:W5:Y:S04]  /*54580*/  LDL.LU.64 R156, [R1+0x25d0] ;  /* 0x0025d000019c7983 */ /* 0x0003680000300a00 */
[----:B------:R-:W-:Y:S04]  /*54590*/  STL.64 [R1+0xe00], R160 ;  /* 0x000e00a001007387 */ /* 0x000fe80000100a00 */
[----:B------:R2:W-:Y:S04]  /*545a0*/  STL.64 [R1+0xe08], R162 ;  /* 0x000e08a201007387 */ /* 0x0005e80000100a00 */
[----:B--2---:R1:W5:Y:S04]  /*545b0*/  LDL.LU.64 R162, [R1+0x25c8] ;  /* 0x0025c80001a27983 */ /* 0x0043680000300a00 */
[----:B------:R1:W5:Y:S04]  /*545c0*/  LDL.LU.64 R160, [R1+0x25c0] ;  /* 0x0025c00001a07983 */ /* 0x0003680000300a00 */
[----:B------:R-:W-:Y:S04]  /*545d0*/  STL.64 [R1+0xdf0], R164 ;  /* 0x000df0a401007387 */ /* 0x000fe80000100a00 */
[----:B------:R2:W-:Y:S04]  /*545e0*/  STL.64 [R1+0xdf8], R166 ;  /* 0x000df8a601007387 */ /* 0x0005e80000100a00 */
[----:B--2---:R1:W5:Y:S04]  /*545f0*/  LDL.LU.64 R166, [R1+0x25b8] ;  /* 0x0025b80001a67983 */ /* 0x0043680000300a00 */
[----:B------:R1:W5:Y:S04]  /*54600*/  LDL.LU.64 R164, [R1+0x25b0] ;  /* 0x0025b00001a47983 */ /* 0x0003680000300a00 */
[----:B------:R-:W-:Y:S04]  /*54610*/  STL.64 [R1+0xde0], R168 ;  /* 0x000de0a801007387 */ /* 0x000fe80000100a00 */
[----:B------:R2:W-:Y:S02]  /*54620*/  STL.64 [R1+0xde8], R170 ;  /* 0x000de8aa01007387 */ /* 0x0005e40000100a00 */
[C---:B--2---:R-:W-:Y:S02]  /*54630*/  HMMA.1688.F32.TF32 R168, R236.reuse, R54, R176 ;  /* 0x00000036eca8723c */ /* 0x044fe400000810b0 */
[----:B------:R-:W-:Y:S04]  /*54640*/  STL.64 [R1+0xdd0], R172 ;  /* 0x000dd0ac01007387 */ /* 0x000fe80000100a00 */
[----:B------:R2:W-:Y:S02]  /*54650*/  STL.64 [R1+0xdd8], R174 ;  /* 0x000dd8ae01007387 */ /* 0x0005e40000100a00 */
[C---:B------:R-:W-:Y:S08]  /*54660*/  HMMA.1688.F32.TF32 R176, R236.reuse, R58, R180 ;  /* 0x0000003aecb0723c */ /* 0x040ff000000810b4 */
[C---:B--2---:R-:W-:Y:S07]  /*54670*/  HMMA.1688.F32.TF32 R172, R236.reuse, R62, R184 ;  /* 0x0000003eecac723c */ /* 0x044fee00000810b8 */
[----:B------:R-:W-:Y:S04]  /*54680*/  STL.64 [R1+0xdc0], R168 ;  /* 0x000dc0a801007387 */ /* 0x000fe80000100a00 */
[----:B------:R2:W-:Y:S02]  /*54690*/  STL.64 [R1+0xdc8], R170 ;  /* 0x000dc8aa01007387 */ /* 0x0005e40000100a00 */
[----:B--2---:R-:W-:Y:S02]  /*546a0*/  HMMA.1688.F32.TF32 R168, R236, R66, R188 ;  /* 0x00000042eca8723c */ /* 0x004fe400000810bc */
        /* <DEDUP_REMOVED lines=9> */
[----:B------:R-:W3:Y:S01]  /*54740*/  LDS R239, [R65+0x1e700] ;  /* 0x01e7000041ef7984 */ /* 0x000ee20000000800 */
[C---:B--2---:R-:W-:Y:S03]  /*54750*/  HMMA.1688.F32.TF32 R168, R232.reuse, R6, R240 ;  /* 0x00000006e8a8723c */ /* 0x044fe600000810f0 */
[----:B------:R-:W-:Y:S04]  /*54760*/  LDS R240, [R2+0x1c780] ;  /* 0x01c7800002f07984 */ /* 0x000fe80000000800 */
[----:B------:R-:W-:Y:S01]  /*54770*/  LDS R242, [R2+0x1e780] ;  /* 0x01e7800002f27984 */ /* 0x000fe20000000800 */
[C---:B------:R-:W-:Y:S03]  /*54780*/  HMMA.1688.F32.TF32 R176, R232.reuse, R10, R192 ;  /* 0x0000000ae8b0723c */ /* 0x040fe600000810c0 */
[----:B------:R-:W-:Y:S04]  /*54790*/  LDS R241, [R65+0x1c780] ;  /* 0x01c7800041f17984 */ /* 0x000fe80000000800 */
[----:B------:R-:W2:Y:S01]  /*547a0*/  LDS R243, [R65+0x1e780] ;  /* 0x01e7800041f37984 */ /* 0x000ea20000000800 */
[C---:B------:R-:W-:Y:S07]  /*547b0*/  HMMA.1688.F32.TF32 R172, R232.reuse, R14, R196 ;  /* 0x0000000ee8ac723c */ /* 0x040fee00000810c4 */
[----:B------:R-:W-:Y:S04]  /*547c0*/  STL.64 [R1+0xd20], R168 ;  /* 0x000d20a801007387 */ /* 0x000fe80000100a00 */
[----:B------:R4:W-:Y:S02]  /*547d0*/  STL.64 [R1+0xd28], R170 ;  /* 0x000d28aa01007387 */ /* 0x0009e40000100a00 */
[C---:B----4-:R-:W-:Y:S02]  /*547e0*/  HMMA.1688.F32.TF32 R168, R232.reuse, R18, R200 ;  /* 0x00000012e8a8723c */ /* 0x050fe400000810c8 */
[----:B------:R-:W-:Y:S04]  /*547f0*/  STL.64 [R1+0xd90], R176 ;  /* 0x000d90b001007387 */ /* 0x000fe80000100a00 */
[----:B------:R4:W-:Y:S04]  /*54800*/  STL.64 [R1+0xd98], R178 ;  /* 0x000d98b201007387 */ /* 0x0009e80000100a00 */
[----:B------:R-:W-:Y:S04]  /*54810*/  STL.64 [R1+0xf40], R172 ;  /* 0x000f40ac01007387 */ /* 0x000fe80000100a00 */
[----:B------:R1:W-:Y:S01]  /*54820*/  STL.64 [R1+0xf48], R174 ;  /* 0x000f48ae01007387 */ /* 0x0003e20000100a00 */
[C---:B----4-:R-:W-:Y:S08]  /*54830*/  HMMA.1688.F32.TF32 R176, R232.reuse, R22, R204 ;  /* 0x00000016e8b0723c */ /* 0x050ff000000810cc */
[----:B------:R-:W-:Y:S01]  /*54840*/  STL.64 [R1+0xf70], R168 ;  /* 0x000f70a801007387 */ /* 0x000fe20000100a00 */
[C---:B-1----:R-:W-:Y:S03]  /*54850*/  HMMA.1688.F32.TF32 R172, R232.reuse, R26, R208 ;  /* 0x0000001ae8ac723c */ /* 0x042fe600000810d0 */
        /* <DEDUP_REMOVED lines=23> */
[----:B------:R1:W-:Y:S04]  /*549d0*/  STL.64 [R1+0x10f0], R172 ;  /* 0x0010f0ac01007387 */ /* 0x0003e80000100a00 */
[----:B------:R1:W-:Y:S04]  /*549e0*/  STL.64 [R1+0x10f8], R174 ;  /* 0x0010f8ae01007387 */ /* 0x0003e80000100a00 */
        /* <DEDUP_REMOVED lines=75> */
[----:B----4-:R-:W-:Y:S11]  /*54ea0*/  HMMA.1688.F32.TF32 R232, R232, R66, R176 ;  /* 0x00000042e8e8723c */ /* 0x010ff600000810b0 */
[----:B------:R-:W-:Y:S04]  /*54eb0*/  @!UPT UIADD3 URZ, URZ, URZ, URZ ;  /* 0x0000003f3f3ff290 */ /* 0x000fe8000fffe03f */
[----:B------:R-:W-:Y:S04]  /*54ec0*/  STL.64 [R1+0x1180], R168 ;  /* 0x001180a801007387 */ /* 0x000fe80000100a00 */
[----:B------:R1:W-:Y:S04]  /*54ed0*/  STL.64 [R1+0x1188], R170 ;  /* 0x001188aa01007387 */ /* 0x0003e80000100a00 */
[----:B-1----:R1:W5:Y:S04]  /*54ee0*/  LDL.LU.64 R170, [R1+0x25a8] ;  /* 0x0025a80001aa7983 */ /* 0x0023680000300a00 */
[----:B------:R1:W5:Y:S04]  /*54ef0*/  LDL.LU.64 R168, [R1+0x25a0] ;  /* 0x0025a00001a87983 */ /* 0x0003680000300a00 */
[----:B------:R-:W-:Y:S04]  /*54f00*/  STL.64 [R1+0x1290], R172 ;  /* 0x001290ac01007387 */ /* 0x000fe80000100a00 */
[----:B------:R2:W-:Y:S04]  /*54f10*/  STL.64 [R1+0x1298], R174 ;  /* 0x001298ae01007387 */ /* 0x0005e80000100a00 */
[----:B--2---:R1:W5:Y:S04]  /*54f20*/  LDL.LU.64 R174, [R1+0x2598] ;  /* 0x0025980001ae7983 */ /* 0x0043680000300a00 */
[----:B------:R1:W5:Y:S04]  /*54f30*/  LDL.LU.64 R172, [R1+0x2590] ;  /* 0x0025900001ac7983 */ /* 0x0003680000300a00 */
[----:B------:R1:W5:Y:S04]  /*54f40*/  LDL.LU.64 R178, [R1+0x2588] ;  /* 0x0025880001b27983 */ /* 0x0003680000300a00 */
[----:B------:R1:W5:Y:S04]  /*54f50*/  LDL.LU.64 R176, [R1+0x2580] ;  /* 0x0025800001b07983 */ /* 0x0003680000300a00 */
[----:B------:R2:W-:Y:S04]  /*54f60*/  STL.64 [R1+0x1170], R232 ;  /* 0x001170e801007387 */ /* 0x0005e80000100a00 */
[----:B------:R3:W-:Y:S04]  /*54f70*/  STL.64 [R1+0x1178], R234 ;  /* 0x001178ea01007387 */ /* 0x0007e80000100a00 */
[----:B--2---:R-:W2:Y:S04]  /*54f80*/  LDL.LU R232, [R1+0x850] ;  /* 0x0008500001e87983 */ /* 0x004ea80000300800 */
[----:B------:R-:W2:Y:S04]  /*54f90*/  LDL.LU R233, [R1+0x854] ;  /* 0x0008540001e97983 */ /* 0x000ea80000300800 */
[----:B---3--:R-:W2:Y:S04]  /*54fa0*/  LDL.LU R234, [R1+0x858] ;  /* 0x0008580001ea7983 */ /* 0x008ea80000300800 */
        /* <DEDUP_REMOVED lines=9> */
[----:B---3--:R1:W5:Y:S07]  /*55040*/  LDL.LU.64 R182, [R1+0x2578] ;  /* 0x0025780001b67983 */ /* 0x00836e0000300a00 */
[C---:B------:R-:W-:Y:S01]  /*55050*/  HMMA.1688.F32.TF32 R204, R236.reuse, R30, R204 ;  /* 0x0000001eeccc723c */ /* 0x040fe200000810cc */
[----:B------:R1:W5:Y:S04]  /*55060*/  LDL.LU.64 R180, [R1+0x2570] ;  /* 0x0025700001b47983 */ /* 0x0003680000300a00 */
[----:B------:R-:W-:Y:S03]  /*55070*/  STL.64 [R1+0x1260], R184 ;  /* 0x001260b801007387 */ /* 0x000fe60000100a00 */
[C---:B------:R-:W-:Y:S01]  /*55080*/  HMMA.1688.F32.TF32 R208, R236.reuse, R34, R208 ;  /* 0x00000022ecd0723c */ /* 0x040fe200000810d0 */
[----:B------:R3:W-:Y:S07]  /*55090*/  STL.64 [R1+0x1268], R186 ;  /* 0x001268ba01007387 */ /* 0x0007ee0000100a00 */
[C---:B------:R-:W-:Y:S01]  /*550a0*/  HMMA.1688.F32.TF32 R212, R236.reuse, R42, R212 ;  /* 0x0000002aecd4723c */ /* 0x040fe200000810d4 */
[----:B---3--:R1:W5:Y:S04]  /*550b0*/  LDL.LU.64 R186, [R1+0x2568] ;  /* 0x0025680001ba7983 */ /* 0x0083680000300a00 */
[----:B------:R1:W5:Y:S04]  /*550c0*/  LDL.LU.64 R184, [R1+0x2560] ;  /* 0x0025600001b87983 */ /* 0x0003680000300a00 */
[----:B------:R-:W-:Y:S04]  /*550d0*/  STL.64 [R1+0x1250], R188 ;  /* 0x001250bc01007387 */ /* 0x000fe80000100a00 */
[----:B------:R3:W-:Y:S01]  /*550e0*/  STL.64 [R1+0x1258], R190 ;  /* 0x001258be01007387 */ /* 0x0007e20000100a00 */
[C---:B------:R-:W-:Y:S03]  /*550f0*/  HMMA.1688.F32.TF32 R248, R236.reuse, R46, R248 ;  /* 0x0000002eecf8723c */ /* 0x040fe600000810f8 */
        /* <DEDUP_REMOVED lines=21> */
[----:B------:R1:W5:Y:S01]  /*55250*/  LDL.LU.64 R208, [R1+0x2500] ;  /* 0x0025000001d07983 */ /* 0x0003620000300a00 */
[C---:B--2---:R-:W-:Y:S11]  /*55260*/  HMMA.1688.F32.TF32 R232, R236.reuse, R38, R232 ;  /* 0x00000026ece8723c */ /* 0x044ff600000810e8 */
[----:B------:R-:W-:Y:S11]  /*55270*/  @!UPT UIADD3 URZ, URZ, URZ, URZ ;  /* 0x0000003f3f3ff290 */ /* 0x000ff6000fffe03f */
[----:B------:R-:W-:Y:S01]  /*55280*/  @!UPT UIADD3 URZ, URZ, URZ, URZ ;  /* 0x0000003f3f3ff290 */ /* 0x000fe2000fffe03f */
[----:B------:R-:W-:Y:S04]  /*55290*/  STL.64 [R1+0x11f0], R232 ;  /* 0x0011f0e801007387 */ /* 0x000fe80000100a00 */
[----:B------:R-:W-:Y:S04]  /*552a0*/  STL.64 [R1+0x11f8], R234 ;  /* 0x0011f8ea01007387 */ /* 0x000fe80000100a00 */
[----:B------:R2:W-:Y:S04]  /*552b0*/  STL.64 [R1+0x11e0], R212 ;  /* 0x0011e0d401007387 */ /* 0x0005e80000100a00 */
[----:B------:R3:W-:Y:S04]  /*552c0*/  STL.64 [R1+0x11e8], R214 ;  /* 0x0011e8d601007387 */ /* 0x0007e80000100a00 */
[----:B--2---:R-:W2:Y:S04]  /*552d0*/  LDL.LU R212, [R1+0x770] ;  /* 0x0007700001d47983 */ /* 0x004ea80000300800 */
        /* <DEDUP_REMOVED lines=8> */
[----:B------:R-:W3:Y:S01]  /*55360*/  LDL.LU R251, [R1+0x76c] ;  /* 0x00076c0001fb7983 */ /* 0x000ee20000300800 */
        /* <DEDUP_REMOVED lines=8> */
[C---:B------:R-:W-:Y:S08]  /*553f0*/  HMMA.1688.F32.TF32 R224, R236.reuse, R62, R228 ;  /* 0x0000003eece0723c */ /* 0x040ff000000810e4 */
[----:B----4-:R-:W-:Y:S07]  /*55400*/  HMMA.1688.F32.TF32 R220, R236, R66, R244 ;  /* 0x00000042ecdc723c */ /* 0x010fee00000810f4 */
[----:B------:R1:W-:Y:S04]  /*55410*/  STL.64 [R1+0x11a0], R216 ;  /* 0x0011a0d801007387 */ /* 0x0003e80000100a00 */
[----:B------:R4:W-:Y:S04]  /*55420*/  STL.64 [R1+0x11a8], R218 ;  /* 0x0011a8da01007387 */ /* 0x0009e80000100a00 */
[----:B-1----:R-:W3:Y:S04]  /*55430*/  LDL.LU R216, [R1+0x750] ;  /* 0x0007500001d87983 */ /* 0x002ee80000300800 */
[----:B------:R-:W-:Y:S04]  /*55440*/  STL.64 [R1+0x1190], R224 ;  /* 0x001190e001007387 */ /* 0x000fe80000100a00 */
[----:B------:R-:W-:Y:S04]  /*55450*/  STL.64 [R1+0x1198], R226 ;  /* 0x001198e201007387 */ /* 0x000fe80000100a00 */
[----:B------:R1:W-:Y:S04]  /*55460*/  STL.64 [R1+0x1160], R220 ;  /* 0x001160dc01007387 */ /* 0x0003e80000100a00 */
[----:B------:R1:W-:Y:S04]  /*55470*/  STL.64 [R1+0x1168], R222 ;  /* 0x001168de01007387 */ /* 0x0003e80000100a00 */
        /* <DEDUP_REMOVED lines=20> */
[----:B---3--:R-:W-:Y:S11]  /*555c0*/  HMMA.1688.F32.TF32 R248, R240, R10, R248 ;  /* 0x0000000af0f8723c */ /* 0x008ff600000810f8 */
[----:B------:R-:W-:Y:S04]  /*555d0*/  @!UPT UIADD3 URZ, URZ, URZ, URZ ;  /* 0x0000003f3f3ff290 */ /* 0x000fe8000fffe03f */
[----:B------:R-:W-:Y:S04]  /*555e0*/  STL.64 [R1+0x1140], R212 ;  /* 0x001140d401007387 */ /* 0x000fe80000100a00 */
[----:B------:R1:W-:Y:S04]  /*555f0*/  STL.64 [R1+0x1148], R214 ;  /* 0x001148d601007387 */ /* 0x0003e80000100a00 */
[----:B-1----:R1:W5:Y:S04]  /*55600*/  LDL.LU.64 R214, [R1+0x24f8] ;  /* 0x0024f80001d67983 */ /* 0x0023680000300a00 */
[----:B------:R1:W5:Y:S04]  /*55610*/  LDL.LU.64 R212, [R1+0x24f0] ;  /* 0x0024f00001d47983 */ /* 0x0003680000300a00 */
[----:B------:R2:W-:Y:S04]  /*55620*/  STL.64 [R1+0x1120], R248 ;  /* 0x001120f801007387 */ /* 0x0005e80000100a00 */
[----:B------:R3:W-:Y:S04]  /*55630*/  STL.64 [R1+0x1128], R250 ;  /* 0x001128fa01007387 */ /* 0x0007e80000100a00 */
[----:B--2---:R-:W2:Y:S04]  /*55640*/  LDL.LU R248, [R1+0x700] ;  /* 0x0007000001f87983 */ /* 0x004ea80000300800 */
[----:B------:R-:W2:Y:S01]  /*55650*/  LDL.LU R249, [R1+0x704] ;  /* 0x0007040001f97983 */ /* 0x000ea20000300800 */
[----:B---3--:R-:W-:Y:S01]  /*55660*/  MOV R250, R0 ;  /* 0x0000000000fa7202 */ /* 0x008fe20000000f00 */
[----:B------:R-:W-:-:S02]  /*55670*/  IMAD.MOV.U32 R251, RZ, RZ, R252 ;  /* 0x000000fffffb7224 */ /* 0x000fc400078e00fc */
[----:B------:R-:W3:Y:S04]  /*55680*/  LDL.LU R0, [R1+0x24ec] ;  /* 0x0024ec0001007983 */ /* 0x000ee80000300800 */
[----:B------:R-:W3:Y:S01]  /*55690*/  LDL.LU R252, [R1+0x24e8] ;  /* 0x0024e80001fc7983 */ /* 0x000ee20000300800 */
[C---:B----4-:R-:W-:Y:S08]  /*556a0*/  HMMA.1688.F32.TF32 R216, R240.reuse, R14, R216 ;  /* 0x0000000ef0d8723c */ /* 0x050ff000000810d8 */
[C---:B------:R-:W-:Y:S08]  /*556b0*/  HMMA.1688.F32.TF32 R220, R240.reuse, R18, R220 ;  /* 0x00000012f0dc723c */ /* 0x040ff000000810dc */
[C---:B------:R-:W-:Y:S07]  /*556c0*/  HMMA.1688.F32.TF32 R224, R240.reuse, R22, R224 ;  /* 0x00000016f0e0723c */ /* 0x040fee00000810e0 */
[----:B------:R-:W-:Y:S01]  /*556d0*/  STL.64 [R1+0x1110], R216 ;  /* 0x001110d801007387 */ /* 0x000fe20000100a00 */
[----:B------:R-:W-:Y:S01]  /*556e0*/  HMMA.1688.F32.TF32 R228, R240, R26, R228 ;  /* 0x0000001af0e4723c */ /* 0x000fe200000810e4 */
[----:B------:R-:W-:-:S02]  /*556f0*/  IMAD.MOV.U32 R23, RZ, RZ, R33 ;  /* 0x000000ffff177224 */ /* 0x000fc400078e0021 */
[----:B------:R4:W-:Y:S04]  /*55700*/  STL.64 [R1+0x1118], R218 ;  /* 0x001118da01007387 */ /* 0x0009e80000100a00 */
[----:B------:R-:W-:Y:S01]  /*55710*/  IMAD.MOV.U32 R26, RZ, RZ, R32 ;  /* 0x000000ffff1a7224 */ /* 0x000fe200078e0020 */
[----:B----4-:R1:W5:Y:S01]  /*55720*/  LDL.LU.64 R218, [R1+0x24e0] ;  /* 0x0024e00001da7983 */ /* 0x0103620000300a00 */
[----:B------:R-:W-:Y:S03]  /*55730*/  HMMA.1688.F32.TF32 R244, R240, R30, R244 ;  /* 0x0000001ef0f4723c */ /* 0x000fe600000810f4 */
[----:B------:R1:W5:Y:S04]  /*55740*/  LDL.LU.64 R216, [R1+0x24d8] ;  /* 0x0024d80001d87983 */ /* 0x0003680000300a00 */
[----:B------:R-:W-:Y:S04]  /*55750*/  STL.64 [R1+0x10e0], R220 ;  /* 0x0010e0dc01007387 */ /* 0x000fe80000100a00 */
[----:B------:R4:W-:Y:S01]  /*55760*/  STL.64 [R1+0x10e8], R222 ;  /* 0x0010e8de01007387 */ /* 0x0009e20000100a00 */
[----:B------:R-:W-:-:S03]  /*55770*/  IMAD.MOV.U32 R27, RZ, RZ, R29 ;  /* 0x000000ffff1b7224 */ /* 0x000fc600078e001d */
[----:B----4-:R1:W5:Y:S04]  /*55780*/  LDL.LU.64 R222, [R1+0x24d0] ;  /* 0x0024d00001de7983 */ /* 0x0103680000300a00 */
[----:B------:R1:W5:Y:S04]  /*55790*/  LDL.LU.64 R220, [R1+0x24c8] ;  /* 0x0024c80001dc7983 */ /* 0x0003680000300a00 */
[----:B------:R-:W-:Y:S04]  /*557a0*/  STL.64 [R1+0x10c0], R224 ;  /* 0x0010c0e001007387 */ /* 0x000fe80000100a00 */
[----:B------:R4:W-:Y:S01]  /*557b0*/  STL.64 [R1+0x10c8], R226 ;  /* 0x0010c8e201007387 */ /* 0x0009e20000100a00 */
[----:B------:R-:W-:Y:S01]  /*557c0*/  MOV R29, R5 ;  /* 0x00000005001d7202 */ /* 0x000fe20000000f00 */
[----:B------:R-:W-:-:S02]  /*557d0*/  IMAD.MOV.U32 R30, RZ, RZ, R4 ;  /* 0x000000ffff1e7224 */ /* 0x000fc400078e0004 */
[----:B------:R-:W-:Y:S01]  /*557e0*/  IMAD.MOV.U32 R31, RZ, RZ, R3 ;  /* 0x000000ffff1f7224 */ /* 0x000fe200078e0003 */
[----:B----4-:R1:W5:Y:S04]  /*557f0*/  LDL.LU.64 R226, [R1+0x24c0] ;  /* 0x0024c00001e27983 */ /* 0x0103680000300a00 */
        /* <DEDUP_REMOVED lines=10> */
[----:B----4-:R1:W5:Y:S04]  /*558a0*/  LDL.LU.64 R246, [R1+0x24a0] ;  /* 0x0024a00001f67983 */ /* 0x0103680000300a00 */
[----:B------:R1:W5:Y:S04]  /*558b0*/  LDL.LU.64 R244, [R1+0x2498] ;  /* 0x0024980001f47983 */ /* 0x0003680000300a00 */
[----:B------:R-:W4:Y:S01]  /*558c0*/  LDL.LU R7, [R1+0x185c] ;  /* 0x00185c0001077983 */ /* 0x000f220000300800 */
[----:B------:R-:W-:Y:S02]  /*558d0*/  IMAD.MOV.U32 R10, RZ, RZ, R48 ;  /* 0x000000ffff0a7224 */ /* 0x000fe400078e0030 */
[----:B------:R-:W-:-:S02]  /*558e0*/  IMAD.MOV.U32 R11, RZ, RZ, R45 ;  /* 0x000000ffff0b7224 */ /* 0x000fc400078e002d */
[----:B------:R-:W-:Y:S02]  /*558f0*/  IMAD.MOV.U32 R14, RZ, RZ, R44 ;  /* 0x000000ffff0e7224 */ /* 0x000fe400078e002c */
[----:B------:R-:W-:-:S07]  /*55900*/  IMAD.MOV.U32 R15, RZ, RZ, R41 ;  /* 0x000000ffff0f7224 */ /* 0x000fce00078e0029 */
[C---:B------:R-:W-:Y:S08]  /*55910*/  HMMA.1688.F32.TF32 R12, R240.reuse, R58, R12 ;  /* 0x0000003af00c723c */ /* 0x040ff0000008100c */
[C---:B--2---:R-:W-:Y:S01]  /*55920*/  HMMA.1688.F32.TF32 R32, R240.reuse, R34, R248 ;  /* 0x00000022f020723c */ /* 0x044fe200000810f8 */
[----:B------:R1:W5:Y:S04]  /*55930*/  LDL.LU.64 R250, [R1+0x2490] ;  /* 0x0024900001fa7983 */ /* 0x0003680000300a00 */
[----:B------:R1:W5:Y:S11]  /*55940*/  LDL.LU.64 R248, [R1+0x2488] ;  /* 0x0024880001f87983 */ /* 0x0003760000300a00 */
[----:B------:R-:W-:Y:S07]  /*55950*/  @!UPT UIADD3 URZ, URZ, URZ, URZ ;  /* 0x0000003f3f3ff290 */ /* 0x000fee000fffe03f */
[----:B------:R-:W-:Y:S04]  /*55960*/  STL.64 [R1+0x1040], R32 ;  /* 0x0010402001007387 */ /* 0x000fe80000100a00 */
[----:B------:R2:W-:Y:S02]  /*55970*/  STL.64 [R1+0x1048], R34 ;  /* 0x0010482201007387 */ /* 0x0005e40000100a00 */
[C---:B--2---:R-:W-:Y:S08]  /*55980*/  HMMA.1688.F32.TF32 R32, R240.reuse, R38, R28 ;  /* 0x00000026f020723c */ /* 0x044ff0000008101c */
[C---:B------:R-:W-:Y:S08]  /*55990*/  HMMA.1688.F32.TF32 R28, R240.reuse, R42, R24 ;  /* 0x0000002af01c723c */ /* 0x040ff00000081018 */
[C---:B------:R-:W-:Y:S08]  /*559a0*/  HMMA.1688.F32.TF32 R24, R240.reuse, R46, R20 ;  /* 0x0000002ef018723c */ /* 0x040ff00000081014 */
[C---:B------:R-:W-:Y:S01]  /*559b0*/  HMMA.1688.F32.TF32 R20, R240.reuse, R50, R16 ;  /* 0x00000032f014723c */ /* 0x040fe20000081010 */
[----:B------:R-:W-:Y:S04]  /*559c0*/  STL.64 [R1+0x1010], R32 ;  /* 0x0010102001007387 */ /* 0x000fe80000100a00 */
[----:B------:R-:W-:Y:S04]  /*559d0*/  STL.64 [R1+0x1018], R34 ;  /* 0x0010182201007387 */ /* 0x000fe80000100a00 */
[----:B------:R-:W-:Y:S01]  /*559e0*/  STL.64 [R1+0xfe0], R28 ;  /* 0x000fe01c01007387 */ /* 0x000fe20000100a00 */
[----:B------:R-:W-:Y:S03]  /*559f0*/  HMMA.1688.F32.TF32 R16, R240, R54, R8 ;  /* 0x00000036f010723c */ /* 0x000fe60000081008 */
[----:B------:R-:W-:Y:S04]  /*55a00*/  STL.64 [R1+0xfe8], R30 ;  /* 0x000fe81e01007387 */ /* 0x000fe80000100a00 */
[----:B------:R-:W-:Y:S04]  /*55a10*/  STL.64 [R1+0xfa0], R24 ;  /* 0x000fa01801007387 */ /* 0x000fe80000100a00 */
[----:B------:R2:W-:Y:S04]  /*55a20*/  STL.64 [R1+0xfa8], R26 ;  /* 0x000fa81a01007387 */ /* 0x0005e80000100a00 */
[----:B------:R-:W3:Y:S04]  /*55a30*/  LDL.LU R10, [R1+0x1860] ;  /* 0x00186000010a7983 */ /* 0x000ee80000300800 */
[----:B------:R1:W-:Y:S04]  /*55a40*/  STL.64 [R1+0xf50], R20 ;  /* 0x000f501401007387 */ /* 0x0003e80000100a00 */
[----:B------:R-:W-:Y:S04]  /*55a50*/  STL.64 [R1+0xf58], R22 ;  /* 0x000f581601007387 */ /* 0x000fe80000100a00 */
[----:B------:R-:W3:Y:S01]  /*55a60*/  LDL.LU R5, [R1+0x1864] ;  /* 0x0018640001057983 */ /* 0x000ee20000300800 */
[----:B------:R-:W-:-:S02]  /*55a70*/  IMAD.MOV.U32 R236, RZ, RZ, R56 ;  /* 0x000000ffffec7224 */ /* 0x000fc400078e0038 */
[----:B------:R-:W-:Y:S02]  /*55a80*/  IMAD.MOV.U32 R237, RZ, RZ, R53 ;  /* 0x000000ffffed7224 */ /* 0x000fe400078e0035 */
[----:B------:R-:W-:Y:S02]  /*55a90*/  IMAD.MOV.U32 R238, RZ, RZ, R52 ;  /* 0x000000ffffee7224 */ /* 0x000fe400078e0034 */
[----:B------:R-:W-:Y:S01]  /*55aa0*/  IMAD.MOV.U32 R239, RZ, RZ, R49 ;  /* 0x000000ffffef7224 */ /* 0x000fe200078e0031 */
[----:B------:R-:W-:Y:S04]  /*55ab0*/  STL.64 [R1+0xf20], R16 ;  /* 0x000f201001007387 */ /* 0x000fe80000100a00 */
[----:B------:R1:W-:Y:S02]  /*55ac0*/  STL.64 [R1+0xf28], R18 ;  /* 0x000f281201007387 */ /* 0x0003e40000100a00 */
[----:B--2---:R-:W-:Y:S02]  /*55ad0*/  HMMA.1688.F32.TF32 R24, R240, R62, R236 ;  /* 0x0000003ef018723c */ /* 0x004fe400000810ec */
[----:B-1----:R-:W2:Y:S04]  /*55ae0*/  LDL.LU R21, [R1+0x1868] ;  /* 0x0018680001157983 */ /* 0x002ea80000300800 */
[----:B------:R-:W1:Y:S04]  /*55af0*/  S2R R9, SR_TID.X ;  /* 0x0000000000097919 */ /* 0x000e680000002100 */
[----:B------:R-:W2:Y:S04]  /*55b00*/  LDL.LU R18, [R1+0x186c] ;  /* 0x00186c0001127983 */ /* 0x000ea80000300800 */
[----:B------:R-:W-:Y:S04]  /*55b10*/  STL.64 [R1+0xd80], R12 ;  /* 0x000d800c01007387 */ /* 0x000fe80000100a00 */
[----:B------:R1:W-:Y:S04]  /*55b20*/  STL.64 [R1+0xd88], R14 ;  /* 0x000d880e01007387 */ /* 0x0003e80000100a00 */
[----:B-1----:R-:W2:Y:S04]  /*55b30*/  LDL.LU R14, [R1+0x1870] ;  /* 0x00187000010e7983 */ /* 0x002ea80000300800 */
[----:B------:R-:W2:Y:S04]  /*55b40*/  LDL.LU R11, [R1+0x1874] ;  /* 0x00187400010b7983 */ /* 0x000ea80000300800 */
[----:B------:R-:W-:Y:S01]  /*55b50*/  STL.64 [R1+0x610], R24 ;  /* 0x0006101801007387 */ /* 0x000fe20000100a00 */
[----:B------:R-:W-:-:S03]  /*55b60*/  LOP3.LUT R16, R9, 0x7f, RZ, 0xc0, !PT ;  /* 0x0000007f09107812 */ /* 0x000fc600078ec0ff */
[----:B------:R-:W-:Y:S04]  /*55b70*/  STL.64 [R1+0x618], R26 ;  /* 0x0006181a01007387 */ /* 0x000fe80000100a00 */
[----:B------:R-:W2:Y:S04]  /*55b80*/  LDL.LU R20, [R1+0x1878] ;  /* 0x0018780001147983 */ /* 0x000ea80000300800 */
[----:B------:R-:W2:Y:S04]  /*55b90*/  LDL.LU R19, [R1+0x187c] ;  /* 0x00187c0001137983 */ /* 0x000ea80000300800 */
[----:B------:R-:W2:Y:S04]  /*55ba0*/  LDL.LU R13, [R1+0x1b70] ;  /* 0x001b7000010d7983 */ /* 0x000ea80000300800 */
[----:B------:R-:W2:Y:S01]  /*55bb0*/  LDL.LU R9, [R1+0x1b74] ;  /* 0x001b740001097983 */ /* 0x000ea20000300800 */
[----:B------:R-:W-:-:S05]  /*55bc0*/  IMAD.MOV.U32 R4, RZ, RZ, 0x3f ;  /* 0x0000003fff047424 */ /* 0x000fca00078e00ff */
[----:B------:R-:W-:-:S04]  /*55bd0*/  IADD3 R4, R4, c[0x0][0x180], RZ ;  /* 0x0000600004047a10 */ /* 0x000fc80007ffe0ff */
[----:B------:R-:W-:-:S04]  /*55be0*/  SHF.R.S32.HI R8, RZ, 0x1f, R4 ;  /* 0x0000001fff087819 */ /* 0x000fc80000011404 */
[----:B------:R-:W-:-:S04]  /*55bf0*/  LEA.HI R8, R8, R4, RZ, 0x6 ;  /* 0x0000000408087211 */ /* 0x000fc800078f30ff */
[----:B------:R-:W-:Y:S01]  /*55c00*/  SHF.R.S32.HI R8, RZ, 0x6, R8 ;  /* 0x00000006ff087819 */ /* 0x000fe20000011408 */
[----:B------:R-:W-:-:S03]  /*55c10*/  IMAD.MOV.U32 R4, RZ, RZ, c[0x0][0x188] ;  /* 0x00006200ff047624 */ /* 0x000fc600078e00ff */
[----:B------:R-:W-:Y:S01]  /*55c20*/  IADD3 R8, R8, -0x1, RZ ;  /* 0xffffffff08087810 */ /* 0x000fe20007ffe0ff */
[----:B------:R-:W-:Y:S01]  /*55c30*/  IMAD.MOV.U32 R3, RZ, RZ, c[0x0][0x180] ;  /* 0x00006000ff037624 */ /* 0x000fe200078e00ff */
[C---:B----4-:R-:W-:Y:S01]  /*55c40*/  IADD3 R6, R7.reuse, 0x1, RZ ;  /* 0x0000000107067810 */ /* 0x050fe20007ffe0ff */
[----:B------:R-:W-:Y:S01]  /*55c50*/  BAR.SYNC.DEFER_BLOCKING 0x0 ;  /* 0x0000000000007b1d */ /* 0x000fe20000010000 */
[----:B------:R-:W-:Y:S02]  /*55c60*/  ISETP.GE.AND P0, PT, R7, R8, PT ;  /* 0x000000080700720c */ /* 0x000fe40003f06270 */
[----:B------:R-:W-:Y:S01]  /*55c70*/  SHF.L.U32 R7, R4, 0x6, RZ ;  /* 0x0000000604077819 */ /* 0x000fe200000006ff */
[----:B------:R-:W-:-:S04]  /*55c80*/  IMAD R3, R6, -0x40, R3 ;  /* 0xffffffc006037824 */ /* 0x000fc800078e0203 */
[----:B------:R-:W-:Y:S01]  /*55c90*/  IMAD.SHL.U32 R7, R7, 0x4, RZ ;  /* 0x0000000407077824 */ /* 0x000fe200078e00ff */
[----:B------:R-:W-:-:S04]  /*55ca0*/  ISETP.GT.AND P1, PT, R3, RZ, PT ;  /* 0x000000ff0300720c */ /* 0x000fc80003f24270 */
[----:B------:R-:W-:-:S04]  /*55cb0*/  SEL R4, RZ, 0x4, !P1 ;  /* 0x00000004ff047807 */ /* 0x000fc80004800000 */
[----:B------:R-:W-:-:S04]  /*55cc0*/  SEL R4, R4, RZ, !P0 ;  /* 0x000000ff04047207 */ /* 0x000fc80004000000 */
[----:B------:R-:W-:Y:S01]  /*55cd0*/  ISETP.NE.U32.AND P1, PT, R4, RZ, PT ;  /* 0x000000ff0400720c */ /* 0x000fe20003f25070 */
[----:B------:R-:W-:Y:S01]  /*55ce0*/  IMAD.SHL.U32 R8, R16, 0x4, RZ ;  /* 0x0000000410087824 */ /* 0x000fe200078e00ff */
[----:B---3--:R-:W-:-:S05]  /*55cf0*/  IADD3 R5, P2, R5, R7, RZ ;  /* 0x0000000705057210 */ /* 0x008fca0007f5e0ff */
[----:B------:R-:W-:Y:S01]  /*55d00*/  IMAD.X R10, R10, 0x1, R0, P2 ;  /* 0x000000010a0a7824 */ /* 0x000fe200010e0600 */
[----:B------:R1:W-:Y:S01]  /*55d10*/  STL [R1+0x1864], R5 ;  /* 0x0018640501007387 */ /* 0x0003e20000100800 */
[----:B------:R-:W-:-:S03]  /*55d20*/  IMAD.MOV.U32 R4, RZ, RZ, R5 ;  /* 0x000000ffff047224 */ /* 0x000fc600078e0005 */
[----:B------:R3:W-:Y:S04]  /*55d30*/  STL [R1+0x1860], R10 ;  /* 0x0018600a01007387 */ /* 0x0007e80000100800 */
[----:B------:R-:W4:Y:S01]  /*55d40*/  LDL.LU R17, [R1+0x1b78] ;  /* 0x001b780001117983 */ /* 0x000f220000300800 */
[----:B-1----:R-:W-:-:S03]  /*55d50*/  IMAD.MOV.U32 R5, RZ, RZ, R10 ;  /* 0x000000ffff057224 */ /* 0x002fc600078e000a */
[----:B------:R-:W4:Y:S04]  /*55d60*/  LDL.LU R15, [R1+0x1b7c] ;  /* 0x001b7c00010f7983 */ /* 0x000f280000300800 */
[----:B------:R-:W4:Y:S04]  /*55d70*/  LDL.LU R12, [R1+0x1b80] ;  /* 0x001b8000010c7983 */ /* 0x000f280000300800 */
[----:B---3--:R-:W3:Y:S01]  /*55d80*/  LDL.LU R10, [R1+0x1b84] ;  /* 0x001b8400010a7983 */ /* 0x008ee20000300800 */
[----:B--2---:R-:W-:-:S03]  /*55d90*/  IADD3 R18, P2, R18, R7, RZ ;  /* 0x0000000712127210 */ /* 0x004fc60007f5e0ff */
[----:B------:R-:W-:Y:S01]  /*55da0*/  @!PT LDS RZ, [RZ] ;  /* 0x00000000fffff984 */ /* 0x000fe20000000800 */
[----:B------:R-:W-:Y:S01]  /*55db0*/  @!PT LDS RZ, [RZ] ;  /* 0x00000000fffff984 */ /* 0x000fe20000000800 */
[----:B------:R-:W-:Y:S01]  /*55dc0*/  @!PT LDS RZ, [RZ] ;  /* 0x00000000fffff984 */ /* 0x000fe20000000800 */
[----:B------:R1:W-:Y:S01]  /*55dd0*/  LDGSTS.E [R8], [R4.64], P1 ;  /* 0x0000000004087fae */ /* 0x0003e20008921846 */
[----:B------:R-:W-:-:S03]  /*55de0*/  IADD3.X R21, R21, R0, RZ, P2, !PT ;  /* 0x0000000015157210 */ /* 0x000fc600017fe4ff */
[----:B------:R-:W-:Y:S04]  /*55df0*/  STL [R1+0x186c], R18 ;  /* 0x00186c1201007387 */ /* 0x000fe80000100800 */
[----:B------:R2:W-:Y:S01]  /*55e00*/  STL [R1+0x1868], R21 ;  /* 0x0018681501007387 */ /* 0x0005e20000100800 */
[----:B------:R-:W-:Y:S01]  /*55e10*/  IADD3 R11, P3, R11, R7, RZ ;  /* 0x000000070b0b7210 */ /* 0x000fe20007f7e0ff */
[----:B-1----:R-:W-:Y:S02]  /*55e20*/  IMAD.MOV.U32 R4, RZ, RZ, R18 ;  /* 0x000000ffff047224 */ /* 0x002fe400078e0012 */
[----:B------:R-:W-:Y:S02]  /*55e30*/  IMAD.MOV.U32 R5, RZ, RZ, R21 ;  /* 0x000000ffff057224 */ /* 0x000fe400078e0015 */
[----:B------:R-:W-:Y:S01]  /*55e40*/  IMAD.X R14, R14, 0x1, R0, P3 ;  /* 0x000000010e0e7824 */ /* 0x000fe200018e0600 */
[----:B------:R-:W-:Y:S04]  /*55e50*/  STL [R1+0x1874], R11 ;  /* 0x0018740b01007387 */ /* 0x000fe80000100800 */
[----:B------:R1:W-:Y:S04]  /*55e60*/  STL [R1+0x1870], R14 ;  /* 0x0018700e01007387 */ /* 0x0003e80000100800 */
[----:B--2---:R-:W2:Y:S01]  /*55e70*/  LDL.LU R21, [R1+0x1b88] ;  /* 0x001b880001157983 */ /* 0x004ea20000300800 */
[----:B------:R-:W-:-:S03]  /*55e80*/  ISETP.GT.AND P2, PT, R3, 0x4, PT ;  /* 0x000000040300780c */ /* 0x000fc60003f44270 */
[----:B------:R1:W-:Y:S04]  /*55e90*/  LDGSTS.E [R8+0x200], [R4.64], P1 ;  /* 0x0020000004087fae */ /* 0x0003e80008921846 */
[----:B------:R-:W2:Y:S01]  /*55ea0*/  LDL.LU R18, [R1+0x1b8c] ;  /* 0x001b8c0001127983 */ /* 0x000ea20000300800 */
[-C--:B------:R-:W-:Y:S01]  /*55eb0*/  IADD3 R19, P3, R19, R7.reuse, RZ ;  /* 0x0000000713137210 */ /* 0x080fe20007f7e0ff */
[----:B-1----:R-:W-:Y:S02]  /*55ec0*/  IMAD.MOV.U32 R4, RZ, RZ, R11 ;  /* 0x000000ffff047224 */ /* 0x002fe400078e000b */
[----:B------:R-:W-:Y:S02]  /*55ed0*/  IMAD.MOV.U32 R5, RZ, RZ, R14 ;  /* 0x000000ffff057224 */ /* 0x000fe400078e000e */
[----:B------:R-:W2:Y:S04]  /*55ee0*/  LDL.LU R14, [R1+0x1bf0] ;  /* 0x001bf000010e7983 */ /* 0x000ea80000300800 */
[----:B------:R-:W2:Y:S01]  /*55ef0*/  LDL.LU R11, [R1+0x1bf4] ;  /* 0x001bf400010b7983 */ /* 0x000ea20000300800 */
[----:B------:R-:W-:-:S03]  /*55f00*/  IADD3 R9, P4, R9, R7, RZ ;  /* 0x0000000709097210 */ /* 0x000fc60007f9e0ff */
[----:B------:R1:W-:Y:S01]  /*55f10*/  LDGSTS.E [R8+0x400], [R4.64], P1 ;  /* 0x0040000004087fae */ /* 0x0003e20008921846 */
[----:B------:R-:W-:Y:S01]  /*55f20*/  IADD3.X R20, R20, R0, RZ, P3, !PT ;  /* 0x0000000014147210 */ /* 0x000fe20001ffe4ff */
[----:B------:R-:W-:Y:S01]  /*55f30*/  IMAD.X R13, R13, 0x1, R0, P4 ;  /* 0x000000010d0d7824 */ /* 0x000fe200020e0600 */
[----:B-1----:R-:W-:-:S04]  /*55f40*/  SEL R4, RZ, 0x4, !P2 ;  /* 0x00000004ff047807 */ /* 0x002fc80005000000 */
[----:B------:R-:W-:Y:S01]  /*55f50*/  SEL R4, R4, RZ, !P0 ;  /* 0x000000ff04047207 */ /* 0x000fe20004000000 */
[----:B------:R-:W-:Y:S01]  /*55f60*/  STL [R1+0x187c], R19 ;  /* 0x00187c1301007387 */ /* 0x000fe20000100800 */
[----:B------:R-:W-:Y:S02]  /*55f70*/  IMAD.MOV.U32 R5, RZ, RZ, R20 ;  /* 0x000000ffff057224 */ /* 0x000fe400078e0014 */
[----:B------:R-:W-:Y:S01]  /*55f80*/  ISETP.NE.U32.AND P2, PT, R4, RZ, PT ;  /* 0x000000ff0400720c */ /* 0x000fe20003f45070 */
[----:B------:R-:W-:Y:S01]  /*55f90*/  IMAD.MOV.U32 R4, RZ, RZ, R19 ;  /* 0x000000ffff047224 */ /* 0x000fe200078e0013 */
[----:B------:R1:W-:Y:S04]  /*55fa0*/  STL [R1+0x1878], R20 ;  /* 0x0018781401007387 */ /* 0x0003e80000100800 */
[----:B------:R-:W-:Y:S04]  /*55fb0*/  STL [R1+0x1b74], R9 ;  /* 0x001b740901007387 */ /* 0x000fe80000100800 */
[----:B------:R1:W-:Y:S04]  /*55fc0*/  STL [R1+0x1b70], R13 ;  /* 0x001b700d01007387 */ /* 0x0003e80000100800 */
[----:B-1----:R-:W2:Y:S04]  /*55fd0*/  LDL.LU R20, [R1+0x1bf8] ;  /* 0x001bf80001147983 */ /* 0x002ea80000300800 */
[----:B------:R1:W-:Y:S04]  /*55fe0*/  LDGSTS.E [R8+0x600], [R4.64], P1 ;  /* 0x0060000004087fae */ /* 0x0003e80008921846 */
[----:B------:R-:W2:Y:S01]  /*55ff0*/  LDL.LU R19, [R1+0x1bfc] ;  /* 0x001bfc0001137983 */ /* 0x000ea20000300800 */
[----:B-1----:R-:W-:-:S02]  /*56000*/  IMAD.MOV.U32 R5, RZ, RZ, R13 ;  /* 0x000000ffff057224 */ /* 0x002fc400078e000d */
[----:B------:R-:W-:Y:S01]  /*56010*/  IMAD.MOV.U32 R4, RZ, RZ, R9 ;  /* 0x000000ffff047224 */ /* 0x000fe200078e0009 */
[----:B------:R-:W2:Y:S04]  /*56020*/  LDL.LU R13, [R1+0x1c00] ;  /* 0x001c0000010d7983 */ /* 0x000ea80000300800 */
[----:B------:R-:W2:Y:S04]  /*56030*/  LDL.LU R9, [R1+0x1c04] ;  /* 0x001c040001097983 */ /* 0x000ea80000300800 */
[----:B------:R1:W-:Y:S01]  /*56040*/  LDGSTS.E [R8+0x2000], [R4.64], P2 ;  /* 0x0200000004087fae */ /* 0x0003e20009121846 */
[----:B----4-:R-:W-:-:S04]  /*56050*/  IADD3 R15, P1, R15, R7, RZ ;  /* 0x000000070f0f7210 */ /* 0x010fc80007f3e0ff */
[----:B------:R-:W-:Y:S02]  /*56060*/  IADD3.X R17, R17, R0, RZ, P1, !PT ;  /* 0x0000000011117210 */ /* 0x000fe40000ffe4ff */
[----:B---3--:R-:W-:Y:S01]  /*56070*/  IADD3 R10, P3, R10, R7, RZ ;  /* 0x000000070a0a7210 */ /* 0x008fe20007f7e0ff */
[----:B------:R-:W-:Y:S01]  /*56080*/  STL [R1+0x1b7c], R15 ;  /* 0x001b7c0f01007387 */ /* 0x000fe20000100800 */
[----:B-1----:R-:W-:-:S03]  /*56090*/  IMAD.MOV.U32 R4, RZ, RZ, R15 ;  /* 0x000000ffff047224 */ /* 0x002fc600078e000f */
[----:B------:R-:W-:Y:S01]  /*560a0*/  IMAD.X R12, R12, 0x1, R0, P3 ;  /* 0x000000010c0c7824 */ /* 0x000fe200018e0600 */
[----:B------:R1:W-:Y:S01]  /*560b0*/  STL [R1+0x1b78], R17 ;  /* 0x001b781101007387 */ /* 0x0003e20000100800 */
[----:B------:R-:W-:-:S03]  /*560c0*/  IMAD.MOV.U32 R5, RZ, RZ, R17 ;  /* 0x000000ffff057224 */ /* 0x000fc600078e0011 */
[----:B------:R-:W-:Y:S04]  /*560d0*/  STL [R1+0x1b84], R10 ;  /* 0x001b840a01007387 */ /* 0x000fe80000100800 */
[----:B------:R3:W-:Y:S04]  /*560e0*/  STL [R1+0x1b80], R12 ;  /* 0x001b800c01007387 */ /* 0x0007e80000100800 */
[----:B-1----:R-:W4:Y:S04]  /*560f0*/  LDL.LU R17, [R1+0x1c08] ;  /* 0x001c080001117983 */ /* 0x002f280000300800 */
[----:B------:R1:W-:Y:S04]  /*56100*/  LDGSTS.E [R8+0x2200], [R4.64], P2 ;  /* 0x0220000004087fae */ /* 0x0003e80009121846 */
[----:B------:R-:W4:Y:S01]  /*56110*/  LDL.LU R15, [R1+0x1c0c] ;  /* 0x001c0c00010f7983 */ /* 0x000f220000300800 */
[----:B-1----:R-:W-:-:S02]  /*56120*/  IMAD.MOV.U32 R5, RZ, RZ, R12 ;  /* 0x000000ffff057224 */ /* 0x002fc400078e000c */
[----:B------:R-:W-:Y:S01]  /*56130*/  IMAD.MOV.U32 R4, RZ, RZ, R10 ;  /* 0x000000ffff047224 */ /* 0x000fe200078e000a */
[----:B---3--:R-:W3:Y:S04]  /*56140*/  LDL.LU R12, [R1+0x1c70] ;  /* 0x001c7000010c7983 */ /* 0x008ee80000300800 */
[----:B------:R-:W3:Y:S01]  /*56150*/  LDL.LU R10, [R1+0x1c74] ;  /* 0x001c7400010a7983 */ /* 0x000ee20000300800 */
[----:B------:R-:W-:Y:S02]  /*56160*/  ISETP.GT.AND P1, PT, R3, 0x8, PT ;  /* 0x000000080300780c */ /* 0x000fe40003f24270 */
[----:B--2---:R-:W-:Y:S01]  /*56170*/  IADD3 R18, P3, R18, R7, RZ ;  /* 0x0000000712127210 */ /* 0x004fe20007f7e0ff */
[----:B------:R1:W-:Y:S03]  /*56180*/  LDGSTS.E [R8+0x2400], [R4.64], P2 ;  /* 0x0240000004087fae */ /* 0x0003e60009121846 */
[----:B------:R-:W-:-:S02]  /*56190*/  IADD3.X R21, R21, R0, RZ, P3, !PT ;  /* 0x0000000015157210 */ /* 0x000fc40001ffe4ff */
[----:B-1----:R-:W-:Y:S02]  /*561a0*/  SEL R4, RZ, 0x4, !P1 ;  /* 0x00000004ff047807 */ /* 0x002fe40004800000 */
[----:B------:R-:W-:Y:S02]  /*561b0*/  IADD3 R11, P4, R11, R7, RZ ;  /* 0x000000070b0b7210 */ /* 0x000fe40007f9e0ff */
[----:B------:R-:W-:Y:S01]  /*561c0*/  SEL R4, R4, RZ, !P0 ;  /* 0x000000ff04047207 */ /* 0x000fe20004000000 */
[----:B------:R-:W-:Y:S02]  /*561d0*/  IMAD.MOV.U32 R5, RZ, RZ, R21 ;  /* 0x000000ffff057224 */ /* 0x000fe400078e0015 */
[----:B------:R-:W-:Y:S01]  /*561e0*/  IMAD.X R14, R14, 0x1, R0, P4 ;  /* 0x000000010e0e7824 */ /* 0x000fe200020e0600 */
[----:B------:R-:W-:Y:S01]  /*561f0*/  ISETP.NE.U32.AND P1, PT, R4, RZ, PT ;  /* 0x000000ff0400720c */ /* 0x000fe20003f25070 */
[----:B------:R-:W-:Y:S01]  /*56200*/  IMAD.MOV.U32 R4, RZ, RZ, R18 ;  /* 0x000000ffff047224 */ /* 0x000fe200078e0012 */
[----:B------:R-:W-:Y:S04]  /*56210*/  STL [R1+0x1b8c], R18 ;  /* 0x001b8c1201007387 */ /* 0x000fe80000100800 */
[----:B------:R1:W-:Y:S04]  /*56220*/  STL [R1+0x1b88], R21 ;  /* 0x001b881501007387 */ /* 0x0003e80000100800 */
[----:B------:R-:W-:Y:S04]  /*56230*/  STL [R1+0x1bf4], R11 ;  /* 0x001bf40b01007387 */ /* 0x000fe80000100800 */
[----:B------:R2:W-:Y:S04]  /*56240*/  STL [R1+0x1bf0], R14 ;  /* 0x001bf00e01007387 */ /* 0x0005e80000100800 */
[----:B------:R2:W-:Y:S04]  /*56250*/  LDGSTS.E [R8+0x2600], [R4.64], P2 ;  /* 0x0260000004087fae */ /* 0x0005e80009121846 */
[----:B-1----:R-:W3:Y:S04]  /*56260*/  LDL.LU R21, [R1+0x1c78] ;  /* 0x001c780001157983 */ /* 0x002ee80000300800 */
[----:B------:R-:W3:Y:S01]  /*56270*/  LDL.LU R18, [R1+0x1c7c] ;  /* 0x001c7c0001127983 */ /* 0x000ee20000300800 */
[----:B--2---:R-:W-:-:S02]  /*56280*/  IMAD.MOV.U32 R5, RZ, RZ, R14 ;  /* 0x000000ffff057224 */ /* 0x004fc400078e000e */
[----:B------:R-:W-:Y:S01]  /*56290*/  IMAD.MOV.U32 R4, RZ, RZ, R11 ;  /* 0x000000ffff047224 */ /* 0x000fe200078e000b */
[----:B------:R-:W3:Y:S04]  /*562a0*/  LDL.LU R14, [R1+0x1c80] ;  /* 0x001c8000010e7983 */ /* 0x000ee80000300800 */
[----:B------:R-:W3:Y:S01]  /*562b0*/  LDL.LU R11, [R1+0x1c84] ;  /* 0x001c8400010b7983 */ /* 0x000ee20000300800 */
[----:B------:R-:W-:-:S03]  /*562c0*/  IADD3 R19, P2, R19, R7, RZ ;  /* 0x0000000713137210 */ /* 0x000fc60007f5e0ff */
[----:B------:R1:W-:Y:S01]  /*562d0*/  LDGSTS.E [R8+0x4000], [R4.64], P1 ;  /* 0x0400000004087fae */ /* 0x0003e20008921846 */
[----:B------:R-:W-:-:S03]  /*562e0*/  IADD3.X R20, R20, R0, RZ, P2, !PT ;  /* 0x0000000014147210 */ /* 0x000fc600017fe4ff */
[----:B------:R-:W-:Y:S01]  /*562f0*/  STL [R1+0x1bfc], R19 ;  /* 0x001bfc1301007387 */ /* 0x000fe20000100800 */
[----:B------:R-:W-:Y:S01]  /*56300*/  IADD3 R9, P3, R9, R7, RZ ;  /* 0x0000000709097210 */ /* 0x000fe20007f7e0ff */
[----:B-1----:R-:W-:Y:S02]  /*56310*/  IMAD.MOV.U32 R4, RZ, RZ, R19 ;  /* 0x000000ffff047224 */ /* 0x002fe400078e0013 */
[----:B------:R-:W-:Y:S02]  /*56320*/  IMAD.MOV.U32 R5, RZ, RZ, R20 ;  /* 0x000000ffff057224 */ /* 0x000fe400078e0014 */
[----:B------:R-:W-:Y:S01]  /*56330*/  IMAD.X R13, R13, 0x1, R0, P3 ;  /* 0x000000010d0d7824 */ /* 0x000fe200018e0600 */
[----:B------:R1:W-:Y:S04]  /*56340*/  STL [R1+0x1bf8], R20 ;  /* 0x001bf81401007387 */ /* 0x0003e80000100800 */
[----:B------:R-:W-:Y:S04]  /*56350*/  STL [R1+0x1c04], R9 ;  /* 0x001c040901007387 */ /* 0x000fe80000100800 */
[----:B------:R1:W-:Y:S04]  /*56360*/  STL [R1+0x1c00], R13 ;  /* 0x001c000d01007387 */ /* 0x0003e80000100800 */
[----:B------:R1:W-:Y:S04]  /*56370*/  LDGSTS.E [R8+0x4200], [R4.64], P1 ;  /* 0x0420000004087fae */ /* 0x0003e80008921846 */
[----:B-1----:R-:W3:Y:S04]  /*56380*/  LDL.LU R20, [R1+0x1c88] ;  /* 0x001c880001147983 */ /* 0x002ee80000300800 */
[----:B------:R-:W3:Y:S01]  /*56390*/  LDL.LU R19, [R1+0x1c8c] ;  /* 0x001c8c0001137983 */ /* 0x000ee20000300800 */
[----:B------:R-:W-:-:S02]  /*563a0*/  IMAD.MOV.U32 R5, RZ, RZ, R13 ;  /* 0x000000ffff057224 */ /* 0x000fc400078e000d */
[----:B------:R-:W-:Y:S01]  /*563b0*/  IMAD.MOV.U32 R4, RZ, RZ, R9 ;  /* 0x000000ffff047224 */ /* 0x000fe200078e0009 */
[----:B------:R-:W3:Y:S04]  /*563c0*/  LDL.LU R13, [R1+0x1cf0] ;  /* 0x001cf000010d7983 */ /* 0x000ee80000300800 */
[----:B------:R-:W3:Y:S01]  /*563d0*/  LDL.LU R9, [R1+0x1cf4] ;  /* 0x001cf40001097983 */ /* 0x000ee20000300800 */
[----:B------:R-:W-:-:S03]  /*563e0*/  ISETP.GT.AND P2, PT, R3, 0xc, PT ;  /* 0x0000000c0300780c */ /* 0x000fc60003f44270 */
[----:B------:R1:W-:Y:S02]  /*563f0*/  LDGSTS.E [R8+0x4400], [R4.64], P1 ;  /* 0x0440000004087fae */ /* 0x0003e40008921846 */
[----:B-1----:R-:W-:-:S04]  /*56400*/  SEL R4, RZ, 0x4, !P2 ;  /* 0x00000004ff047807 */ /* 0x002fc80005000000 */
[----:B------:R-:W-:-:S04]  /*56410*/  SEL R4, R4, RZ, !P0 ;  /* 0x000000ff04047207 */ /* 0x000fc80004000000 */
[----:B------:R-:W-:Y:S02]  /*56420*/  ISETP.NE.U32.AND P2, PT, R4, RZ, PT ;  /* 0x000000ff0400720c */ /* 0x000fe40003f45070 */
[----:B----4-:R-:W-:-:S04]  /*56430*/  IADD3 R15, P3, R15, R7, RZ ;  /* 0x000000070f0f7210 */ /* 0x010fc80007f7e0ff */
[----:B------:R-:W-:Y:S01]  /*56440*/  IADD3.X R17, R17, R0, RZ, P3, !PT ;  /* 0x0000000011117210 */ /* 0x000fe20001ffe4ff */
[----:B------:R-:W-:Y:S01]  /*56450*/  IMAD.MOV.U32 R4, RZ, RZ, R15 ;  /* 0x000000ffff047224 */ /* 0x000fe200078e000f */
[----:B------:R-:W-:Y:S03]  /*56460*/  STL [R1+0x1c0c], R15 ;  /* 0x001c0c0f01007387 */ /* 0x000fe60000100800 */
[----:B------:R-:W-:Y:S01]  /*56470*/  IMAD.MOV.U32 R5, RZ, RZ, R17 ;  /* 0x000000ffff057224 */ /* 0x000fe200078e0011 */
[----:B---3--:R-:W-:Y:S01]  /*56480*/  IADD3 R10, P4, R10, R7, RZ ;  /* 0x000000070a0a7210 */ /* 0x008fe20007f9e0ff */
[----:B------:R1:W-:Y:S04]  /*56490*/  STL [R1+0x1c08], R17 ;  /* 0x001c081101007387 */ /* 0x0003e80000100800 */
[----:B------:R-:W-:Y:S01]  /*564a0*/  IMAD.X R12, R12, 0x1, R0, P4 ;  /* 0x000000010c0c7824 */ /* 0x000fe200020e0600 */
[----:B------:R-:W-:Y:S04]  /*564b0*/  STL [R1+0x1c74], R10 ;  /* 0x001c740a01007387 */ /* 0x000fe80000100800 */
[----:B------:R3:W-:Y:S04]  /*564c0*/  STL [R1+0x1c70], R12 ;  /* 0x001c700c01007387 */ /* 0x0007e80000100800 */
[----:B------:R4:W-:Y:S04]  /*564d0*/  LDGSTS.E [R8+0x4600], [R4.64], P1 ;  /* 0x0460000004087fae */ /* 0x0009e80008921846 */
[----:B-1----:R-:W2:Y:S04]  /*564e0*/  LDL.LU R17, [R1+0x1cf8] ;  /* 0x001cf80001117983 */ /* 0x002ea80000300800 */
[----:B------:R-:W2:Y:S01]  /*564f0*/  LDL.LU R15, [R1+0x1cfc] ;  /* 0x001cfc00010f7983 */ /* 0x000ea20000300800 */
[----:B----4-:R-:W-:-:S02]  /*56500*/  IMAD.MOV.U32 R5, RZ, RZ, R12 ;  /* 0x000000ffff057224 */ /* 0x010fc400078e000c */
[----:B------:R-:W-:Y:S01]  /*56510*/  IMAD.MOV.U32 R4, RZ, RZ, R10 ;  /* 0x000000ffff047224 */ /* 0x000fe200078e000a */
[----:B---3--:R-:W3:Y:S04]  /*56520*/  LDL.LU R12, [R1+0x1d00] ;  /* 0x001d0000010c7983 */ /* 0x008ee80000300800 */
[----:B------:R-:W4:Y:S04]  /*56530*/  LDL.LU R10, [R1+0x1d04] ;  /* 0x001d0400010a7983 */ /* 0x000f280000300800 */
[----:B------:R1:W-:Y:S01]  /*56540*/  LDGSTS.E [R8+0x6000], [R4.64], P2 ;  /* 0x0600000004087fae */ /* 0x0003e20009121846 */
[----:B------:R-:W-:-:S04]  /*56550*/  IADD3 R18, P1, R18, R7, RZ ;  /* 0x0000000712127210 */ /* 0x000fc80007f3e0ff */
[----:B------:R-:W-:Y:S02]  /*56560*/  IADD3.X R21, R21, R0, RZ, P1, !PT ;  /* 0x0000000015157210 */ /* 0x000fe40000ffe4ff */
[----:B------:R-:W-:Y:S01]  /*56570*/  IADD3 R11, P3, R11, R7, RZ ;  /* 0x000000070b0b7210 */ /* 0x000fe20007f7e0ff */
[----:B------:R-:W-:Y:S01]  /*56580*/  STL [R1+0x1c7c], R18 ;  /* 0x001c7c1201007387 */ /* 0x000fe20000100800 */
[----:B-1----:R-:W-:-:S03]  /*56590*/  IMAD.MOV.U32 R4, RZ, RZ, R18 ;  /* 0x000000ffff047224 */ /* 0x002fc600078e0012 */
[----:B------:R-:W-:Y:S01]  /*565a0*/  IMAD.X R14, R14, 0x1, R0, P3 ;  /* 0x000000010e0e7824 */ /* 0x000fe200018e0600 */
[----:B------:R1:W-:Y:S01]  /*565b0*/  STL [R1+0x1c78], R21 ;  /* 0x001c781501007387 */ /* 0x0003e20000100800 */
[----:B------:R-:W-:-:S03]  /*565c0*/  IMAD.MOV.U32 R5, RZ, RZ, R21 ;  /* 0x000000ffff057224 */ /* 0x000fc600078e0015 */
[----:B------:R-:W-:Y:S04]  /*565d0*/  STL [R1+0x1c84], R11 ;  /* 0x001c840b01007387 */ /* 0x000fe80000100800 */
[----:B------:R1:W-:Y:S04]  /*565e0*/  STL [R1+0x1c80], R14 ;  /* 0x001c800e01007387 */ /* 0x0003e80000100800 */
[----:B-1----:R-:W3:Y:S01]  /*565f0*/  LDL.LU R21, [R1+0x1d08] ;  /* 0x001d080001157983 */ /* 0x002ee20000300800 */
[----:B------:R-:W-:-:S03]  /*56600*/  ISETP.GT.AND P1, PT, R3, 0x10, PT ;  /* 0x000000100300780c */ /* 0x000fc60003f24270 */
[----:B------:R1:W-:Y:S04]  /*56610*/  LDGSTS.E [R8+0x6200], [R4.64], P2 ;  /* 0x0620000004087fae */ /* 0x0003e80009121846 */
[----:B------:R-:W3:Y:S01]  /*56620*/  LDL.LU R18, [R1+0x1d0c] ;  /* 0x001d0c0001127983 */ /* 0x000ee20000300800 */
[----:B-1----:R-:W-:Y:S02]  /*56630*/  IMAD.MOV.U32 R4, RZ, RZ, R11 ;  /* 0x000000ffff047224 */ /* 0x002fe400078e000b */
[----:B------:R-:W-:Y:S02]  /*56640*/  IMAD.MOV.U32 R5, RZ, RZ, R14 ;  /* 0x000000ffff057224 */ /* 0x000fe400078e000e */
[----:B------:R-:W3:Y:S04]  /*56650*/  LDL.LU R14, [R1+0x1d70] ;  /* 0x001d7000010e7983 */ /* 0x000ee80000300800 */
[----:B------:R-:W3:Y:S01]  /*56660*/  LDL.LU R11, [R1+0x1d74] ;  /* 0x001d7400010b7983 */ /* 0x000ee20000300800 */
[----:B------:R-:W-:-:S03]  /*56670*/  IADD3 R19, P3, R19, R7, RZ ;  /* 0x0000000713137210 */ /* 0x000fc60007f7e0ff */
[----:B------:R1:W-:Y:S01]  /*56680*/  LDGSTS.E [R8+0x6400], [R4.64], P2 ;  /* 0x0640000004087fae */ /* 0x0003e20009121846 */
[----:B------:R-:W-:Y:S02]  /*56690*/  IADD3.X R20, R20, R0, RZ, P3, !PT ;  /* 0x0000000014147210 */ /* 0x000fe40001ffe4ff */
[----:B------:R-:W-:Y:S02]  /*566a0*/  IADD3 R9, P4, R9, R7, RZ ;  /* 0x0000000709097210 */ /* 0x000fe40007f9e0ff */
[----:B-1----:R-:W-:-:S04]  /*566b0*/  SEL R4, RZ, 0x4, !P1 ;  /* 0x00000004ff047807 */ /* 0x002fc80004800000 */
[----:B------:R-:W-:Y:S01]  /*566c0*/  SEL R4, R4, RZ, !P0 ;  /* 0x000000ff04047207 */ /* 0x000fe20004000000 */
[----:B------:R-:W-:Y:S01]  /*566d0*/  IMAD.X R13, R13, 0x1, R0, P4 ;  /* 0x000000010d0d7824 */ /* 0x000fe200020e0600 */
[----:B------:R-:W-:Y:S01]  /*566e0*/  STL [R1+0x1c8c], R19 ;  /* 0x001c8c1301007387 */ /* 0x000fe20000100800 */
[----:B------:R-:W-:Y:S01]  /*566f0*/  IMAD.MOV.U32 R5, RZ, RZ, R20 ;  /* 0x000000ffff057224 */ /* 0x000fe200078e0014 */
[----:B------:R-:W-:Y:S01]  /*56700*/  ISETP.NE.U32.AND P1, PT, R4, RZ, PT ;  /* 0x000000ff0400720c */ /* 0x000fe20003f25070 */
[----:B------:R-:W-:Y:S01]  /*56710*/  IMAD.MOV.U32 R4, RZ, RZ, R19 ;  /* 0x000000ffff047224 */ /* 0x000fe200078e0013 */
[----:B------:R1:W-:Y:S04]  /*56720*/  STL [R1+0x1c88], R20 ;  /* 0x001c881401007387 */ /* 0x0003e80000100800 */
[----:B------:R-:W-:Y:S04]  /*56730*/  STL [R1+0x1cf4], R9 ;  /* 0x001cf40901007387 */ /* 0x000fe80000100800 */
[----:B------:R1:W-:Y:S04]  /*56740*/  STL [R1+0x1cf0], R13 ;  /* 0x001cf00d01007387 */ /* 0x0003e80000100800 */
[----:B-1----:R-:W3:Y:S04]  /*56750*/  LDL.LU R20, [R1+0x1d78] ;  /* 0x001d780001147983 */ /* 0x002ee80000300800 */
[----:B------:R1:W-:Y:S04]  /*56760*/  LDGSTS.E [R8+0x6600], [R4.64], P2 ;  /* 0x0660000004087fae */ /* 0x0003e80009121846 */
[----:B------:R-:W3:Y:S01]  /*56770*/  LDL.LU R19, [R1+0x1d7c] ;  /* 0x001d7c0001137983 */ /* 0x000ee20000300800 */
[----:B-1----:R-:W-:-:S02]  /*56780*/  IMAD.MOV.U32 R5, RZ, RZ, R13 ;  /* 0x000000ffff057224 */ /* 0x002fc400078e000d */
[----:B------:R-:W-:Y:S01]  /*56790*/  IMAD.MOV.U32 R4, RZ, RZ, R9 ;  /* 0x000000ffff047224 */ /* 0x000fe200078e0009 */
[----:B------:R-:W3:Y:S04]  /*567a0*/  LDL.LU R13, [R1+0x1d80] ;  /* 0x001d8000010d7983 */ /* 0x000ee80000300800 */
[----:B------:R-:W3:Y:S04]  /*567b0*/  LDL.LU R9, [R1+0x1d84] ;  /* 0x001d840001097983 */ /* 0x000ee80000300800 */
[----:B------:R1:W-:Y:S01]  /*567c0*/  LDGSTS.E [R8+0x8000], [R4.64], P1 ;  /* 0x0800000004087fae */ /* 0x0003e20008921846 */
[----:B--2---:R-:W-:-:S04]  /*567d0*/  IADD3 R15, P2, R15, R7, RZ ;  /* 0x000000070f0f7210 */ /* 0x004fc80007f5e0ff */
[----:B------:R-:W-:Y:S02]  /*567e0*/  IADD3.X R17, R17, R0, RZ, P2, !PT ;  /* 0x0000000011117210 */ /* 0x000fe400017fe4ff */
[----:B----4-:R-:W-:Y:S01]  /*567f0*/  IADD3 R10, P3, R10, R7, RZ ;  /* 0x000000070a0a7210 */ /* 0x010fe20007f7e0ff */
[----:B------:R-:W-:Y:S01]  /*56800*/  STL [R1+0x1cfc], R15 ;  /* 0x001cfc0f01007387 */ /* 0x000fe20000100800 */
[----:B-1----:R-:W-:-:S03]  /*56810*/  IMAD.MOV.U32 R4, RZ, RZ, R15 ;  /* 0x000000ffff047224 */ /* 0x002fc600078e000f */
[----:B---3--:R-:W-:Y:S01]  /*56820*/  IMAD.X R12, R12, 0x1, R0, P3 ;  /* 0x000000010c0c7824 */ /* 0x008fe200018e0600 */
[----:B------:R1:W-:Y:S01]  /*56830*/  STL [R1+0x1cf8], R17 ;  /* 0x001cf81101007387 */ /* 0x0003e20000100800 */
[----:B------:R-:W-:-:S03]  /*56840*/  IMAD.MOV.U32 R5, RZ, RZ, R17 ;  /* 0x000000ffff057224 */ /* 0x000fc600078e0011 */
[----:B------:R-:W-:Y:S04]  /*56850*/  STL [R1+0x1d04], R10 ;  /* 0x001d040a01007387 */ /* 0x000fe80000100800 */
[----:B------:R2:W-:Y:S04]  /*56860*/  STL [R1+0x1d00], R12 ;  /* 0x001d000c01007387 */ /* 0x0005e80000100800 */
[----:B-1----:R-:W3:Y:S04]  /*56870*/  LDL.LU R17, [R1+0x1d88] ;  /* 0x001d880001117983 */ /* 0x002ee80000300800 */
[----:B------:R1:W-:Y:S04]  /*56880*/  LDGSTS.E [R8+0x8200], [R4.64], P1 ;  /* 0x0820000004087fae */ /* 0x0003e80008921846 */
[----:B------:R-:W4:Y:S01]  /*56890*/  LDL.LU R15, [R1+0x1d8c] ;  /* 0x001d8c00010f7983 */ /* 0x000f220000300800 */
[----:B-1----:R-:W-:-:S02]  /*568a0*/  IMAD.MOV.U32 R5, RZ, RZ, R12 ;  /* 0x000000ffff057224 */ /* 0x002fc400078e000c */
[----:B------:R-:W-:Y:S01]  /*568b0*/  IMAD.MOV.U32 R4, RZ, RZ, R10 ;  /* 0x000000ffff047224 */ /* 0x000fe200078e000a */
[----:B--2---:R-:W2:Y:S04]  /*568c0*/  LDL.LU R12, [R1+0x1df0] ;  /* 0x001df000010c7983 */ /* 0x004ea80000300800 */
[----:B------:R-:W2:Y:S01]  /*568d0*/  LDL.LU R10, [R1+0x1df4] ;  /* 0x001df400010a7983 */ /* 0x000ea20000300800 */
[----:B------:R-:W-:-:S03]  /*568e0*/  ISETP.GT.AND P2, PT, R3, 0x14, PT ;  /* 0x000000140300780c */ /* 0x000fc60003f44270 */
[----:B------:R1:W-:Y:S01]  /*568f0*/  LDGSTS.E [R8+0x8400], [R4.64], P1 ;  /* 0x0840000004087fae */ /* 0x0003e20008921846 */
[----:B------:R-:W-:Y:S02]  /*56900*/  IADD3 R18, P3, R18, R7, RZ ;  /* 0x0000000712127210 */ /* 0x000fe40007f7e0ff */
[----:B-1----:R-:W-:Y:S02]  /*56910*/  SEL R4, RZ, 0x4, !P2 ;  /* 0x00000004ff047807 */ /* 0x002fe40005000000 */
[----:B------:R-:W-:Y:S02]  /*56920*/  IADD3.X R21, R21, R0, RZ, P3, !PT ;  /* 0x0000000015157210 */ /* 0x000fe40001ffe4ff */
[----:B------:R-:W-:Y:S01]  /*56930*/  SEL R4, R4, RZ, !P0 ;  /* 0x000000ff04047207 */ /* 0x000fe20004000000 */
[----:B------:R-:W-:Y:S02]  /*56940*/  STL [R1+0x1d0c], R18 ;  /* 0x001d0c1201007387 */ /* 0x000fe40000100800 */
[----:B------:R-:W-:Y:S01]  /*56950*/  IMAD.MOV.U32 R5, RZ, RZ, R21 ;  /* 0x000000ffff057224 */ /* 0x000fe200078e0015 */
[----:B------:R-:W-:-:S02]  /*56960*/  ISETP.NE.U32.AND P2, PT, R4, RZ, PT ;  /* 0x000000ff0400720c */ /* 0x000fc40003f45070 */
[----:B------:R-:W-:Y:S01]  /*56970*/  IADD3 R11, P4, R11, R7, RZ ;  /* 0x000000070b0b7210 */ /* 0x000fe20007f9e0ff */
[----:B------:R-:W-:Y:S01]  /*56980*/  IMAD.MOV.U32 R4, RZ, RZ, R18 ;  /* 0x000000ffff047224 */ /* 0x000fe200078e0012 */
[----:B------:R1:W-:Y:S03]  /*56990*/  STL [R1+0x1d08], R21 ;  /* 0x001d081501007387 */ /* 0x0003e60000100800 */
[----:B------:R-:W-:Y:S01]  /*569a0*/  IMAD.X R14, R14, 0x1, R0, P4 ;  /* 0x000000010e0e7824 */ /* 0x000fe200020e0600 */
[----:B------:R-:W-:Y:S04]  /*569b0*/  STL [R1+0x1d74], R11 ;  /* 0x001d740b01007387 */ /* 0x000fe80000100800 */
[----:B------:R1:W-:Y:S04]  /*569c0*/  STL [R1+0x1d70], R14 ;  /* 0x001d700e01007387 */ /* 0x0003e80000100800 */
[----:B------:R1:W-:Y:S04]  /*569d0*/  LDGSTS.E [R8+0x8600], [R4.64], P1 ;  /* 0x0860000004087fae */ /* 0x0003e80008921846 */
[----:B-1----:R-:W2:Y:S04]  /*569e0*/  LDL.LU R21, [R1+0x1df8] ;  /* 0x001df80001157983 */ /* 0x002ea80000300800 */
[----:B------:R-:W2:Y:S01]  /*569f0*/  LDL.LU R18, [R1+0x1dfc] ;  /* 0x001dfc0001127983 */ /* 0x000ea20000300800 */
[----:B------:R-:W-:-:S02]  /*56a00*/  IMAD.MOV.U32 R5, RZ, RZ, R14 ;  /* 0x000000ffff057224 */ /* 0x000fc400078e000e */
[----:B------:R-:W-:Y:S01]  /*56a10*/  IMAD.MOV.U32 R4, RZ, RZ, R11 ;  /* 0x000000ffff047224 */ /* 0x000fe200078e000b */
[----:B------:R-:W2:Y:S04]  /*56a20*/  LDL.LU R14, [R1+0x1e00] ;  /* 0x001e0000010e7983 */ /* 0x000ea80000300800 */
[----:B------:R-:W2:Y:S04]  /*56a30*/  LDL.LU R11, [R1+0x1e04] ;  /* 0x001e0400010b7983 */ /* 0x000ea80000300800 */
[----:B------:R1:W-:Y:S01]  /*56a40*/  LDGSTS.E [R8+0xa000], [R4.64], P2 ;  /* 0x0a00000004087fae */ /* 0x0003e20009121846 */
[----:B------:R-:W-:-:S04]  /*56a50*/  IADD3 R19, P1, R19, R7, RZ ;  /* 0x0000000713137210 */ /* 0x000fc80007f3e0ff */
[----:B------:R-:W-:Y:S01]  /*56a60*/  IADD3.X R20, R20, R0, RZ, P1, !PT ;  /* 0x0000000014147210 */ /* 0x000fe20000ffe4ff */
[----:B-1----:R-:W-:Y:S01]  /*56a70*/  IMAD.MOV.U32 R4, RZ, RZ, R19 ;  /* 0x000000ffff047224 */ /* 0x002fe200078e0013 */
[----:B------:R-:W-:Y:S03]  /*56a80*/  STL [R1+0x1d7c], R19 ;  /* 0x001d7c1301007387 */ /* 0x000fe60000100800 */
[----:B------:R-:W-:Y:S01]  /*56a90*/  IMAD.MOV.U32 R5, RZ, RZ, R20 ;  /* 0x000000ffff057224 */ /* 0x000fe200078e0014 */
[----:B------:R-:W-:Y:S01]  /*56aa0*/  IADD3 R9, P3, R9, R7, RZ ;  /* 0x0000000709097210 */ /* 0x000fe20007f7e0ff */
[----:B------:R1:W-:Y:S04]  /*56ab0*/  STL [R1+0x1d78], R20 ;  /* 0x001d781401007387 */ /* 0x0003e80000100800 */
        /* <DEDUP_REMOVED lines=9> */
[----:B------:R-:W2:Y:S01]  /*56b50*/  LDL.LU R9, [R1+0x1e74] ;  /* 0x001e740001097983 */ /* 0x000ea20000300800 */
[----:B------:R-:W-:-:S03]  /*56b60*/  ISETP.GT.AND P1, PT, R3, 0x18, PT ;  /* 0x000000180300780c */ /* 0x000fc60003f24270 */
[----:B------:R1:W-:Y:S02]  /*56b70*/  LDGSTS.E [R8+0xa400], [R4.64], P2 ;  /* 0x0a40000004087fae */ /* 0x0003e40009121846 */
[----:B-1----:R-:W-:-:S04]  /*56b80*/  SEL R4, RZ, 0x4, !P1 ;  /* 0x00000004ff047807 */ /* 0x002fc80004800000 */
[----:B------:R-:W-:-:S04]  /*56b90*/  SEL R4, R4, RZ, !P0 ;  /* 0x000000ff04047207 */ /* 0x000fc80004000000 */
[----:B------:R-:W-:Y:S02]  /*56ba0*/  ISETP.NE.U32.AND P1, PT, R4, RZ, PT ;  /* 0x000000ff0400720c */ /* 0x000fe40003f25070 */
[----:B----4-:R-:W-:-:S04]  /*56bb0*/  IADD3 R15, P3, R15, R7, RZ ;  /* 0x000000070f0f7210 */ /* 0x010fc80007f7e0ff */
[----:B---3--:R-:W-:Y:S01]  /*56bc0*/  IADD3.X R17, R17, R0, RZ, P3, !PT ;  /* 0x0000000011117210 */ /* 0x008fe20001ffe4ff */
[----:B------:R-:W-:Y:S01]  /*56bd0*/  IMAD.MOV.U32 R4, RZ, RZ, R15 ;  /* 0x000000ffff047224 */ /* 0x000fe200078e000f */
[----:B------:R-:W-:Y:S03]  /*56be0*/  STL [R1+0x1d8c], R15 ;  /* 0x001d8c0f01007387 */ /* 0x000fe60000100800 */
[----:B------:R-:W-:Y:S01]  /*56bf0*/  IMAD.MOV.U32 R5, RZ, RZ, R17 ;  /* 0x000000ffff057224 */ /* 0x000fe200078e0011 */
[----:B--2---:R-:W-:Y:S01]  /*56c00*/  IADD3 R10, P4, R10, R7, RZ ;  /* 0x000000070a0a7210 */ /* 0x004fe20007f9e0ff */
[----:B------:R1:W-:Y:S04]  /*56c10*/  STL [R1+0x1d88], R17 ;  /* 0x001d881101007387 */ /* 0x0003e80000100800 */
[----:B------:R-:W-:Y:S01]  /*56c20*/  IMAD.X R12, R12, 0x1, R0, P4 ;  /* 0x000000010c0c7824 */ /* 0x000fe200020e0600 */
[----:B------:R-:W-:Y:S04]  /*56c30*/  STL [R1+0x1df4], R10 ;  /* 0x001df40a01007387 */ /* 0x000fe80000100800 */
[----:B------:R2:W-:Y:S04]  /*56c40*/  STL [R1+0x1df0], R12 ;  /* 0x001df00c01007387 */ /* 0x0005e80000100800 */
[----:B------:R3:W-:Y:S04]  /*56c50*/  LDGSTS.E [R8+0xa600], [R4.64], P2 ;  /* 0x0a60000004087fae */ /* 0x0007e80009121846 */
[----:B-1----:R-:W4:Y:S04]  /*56c60*/  LDL.LU R17, [R1+0x1e78] ;  /* 0x001e780001117983 */ /* 0x002f280000300800 */
[----:B------:R-:W4:Y:S01]  /*56c70*/  LDL.LU R15, [R1+0x1e7c] ;  /* 0x001e7c00010f7983 */ /* 0x000f220000300800 */
[----:B---3--:R-:W-:-:S02]  /*56c80*/  IMAD.MOV.U32 R5, RZ, RZ, R12 ;  /* 0x000000ffff057224 */ /* 0x008fc400078e000c */
[----:B------:R-:W-:Y:S01]  /*56c90*/  IMAD.MOV.U32 R4, RZ, RZ, R10 ;  /* 0x000000ffff047224 */ /* 0x000fe200078e000a */
[----:B--2---:R-:W2:Y:S04]  /*56ca0*/  LDL.LU R12, [R1+0x1e80] ;  /* 0x001e8000010c7983 */ /* 0x004ea80000300800 */
[----:B------:R-:W3:Y:S04]  /*56cb0*/  LDL.LU R10, [R1+0x1e84] ;  /* 0x001e8400010a7983 */ /* 0x000ee80000300800 */
        /* <DEDUP_REMOVED lines=11> */
[----:B-1----:R-:W2:Y:S01]  /*56d70*/  LDL.LU R21, [R1+0x1e88] ;  /* 0x001e880001157983 */ /* 0x002ea20000300800 */
[----:B------:R-:W-:-:S03]  /*56d80*/  ISETP.GT.AND P2, PT, R3, 0x1c, PT ;  /* 0x0000001c0300780c */ /* 0x000fc60003f44270 */
[----:B------:R1:W-:Y:S04]  /*56d90*/  LDGSTS.E [R8+0xc200], [R4.64], P1 ;  /* 0x0c20000004087fae */ /* 0x0003e80008921846 */
[----:B------:R-:W2:Y:S01]  /*56da0*/  LDL.LU R18, [R1+0x1e8c] ;  /* 0x001e8c0001127983 */ /* 0x000ea20000300800 */
[----:B-1----:R-:W-:Y:S02]  /*56db0*/  IMAD.MOV.U32 R4, RZ, RZ, R11 ;  /* 0x000000ffff047224 */ /* 0x002fe400078e000b */
[----:B------:R-:W-:Y:S02]  /*56dc0*/  IMAD.MOV.U32 R5, RZ, RZ, R14 ;  /* 0x000000ffff057224 */ /* 0x000fe400078e000e */
[----:B------:R-:W2:Y:S04]  /*56dd0*/  LDL.LU R14, [R1+0x1ef0] ;  /* 0x001ef000010e7983 */ /* 0x000ea80000300800 */
[----:B------:R-:W2:Y:S04]  /*56de0*/  LDL.LU R11, [R1+0x1ef4] ;  /* 0x001ef400010b7983 */ /* 0x000ea80000300800 */
[----:B------:R1:W-:Y:S01]  /*56df0*/  LDGSTS.E [R8+0xc400], [R4.64], P1 ;  /* 0x0c40000004087fae */ /* 0x0003e20008921846 */
[----:B------:R-:W-:-:S04]  /*56e00*/  IADD3 R19, P3, R19, R7, RZ ;  /* 0x0000000713137210 */ /* 0x000fc80007f7e0ff */
[----:B------:R-:W-:Y:S02]  /*56e10*/  IADD3.X R20, R20, R0, RZ, P3, !PT ;  /* 0x0000000014147210 */ /* 0x000fe40001ffe4ff */
[----:B-1----:R-:W-:Y:S02]  /*56e20*/  SEL R4, RZ, 0x4, !P2 ;  /* 0x00000004ff047807 */ /* 0x002fe40005000000 */
[----:B------:R-:W-:Y:S02]  /*56e30*/  IADD3 R9, P4, R9, R7, RZ ;  /* 0x0000000709097210 */ /* 0x000fe40007f9e0ff */
[----:B------:R-:W-:Y:S01]  /*56e40*/  SEL R4, R4, RZ, !P0 ;  /* 0x000000ff04047207 */ /* 0x000fe20004000000 */
[----:B------:R-:W-:Y:S02]  /*56e50*/  STL [R1+0x1e0c], R19 ;  /* 0x001e0c1301007387 */ /* 0x000fe40000100800 */
[----:B------:R-:W-:Y:S01]  /*56e60*/  IMAD.X R13, R13, 0x1, R0, P4 ;  /* 0x000000010d0d7824 */ /* 0x000fe200020e0600 */
[----:B------:R-:W-:Y:S01]  /*56e70*/  ISETP.NE.U32.AND P2, PT, R4, RZ, PT ;  /* 0x000000ff0400720c */ /* 0x000fe20003f45070 */
[----:B------:R-:W-:Y:S01]  /*56e80*/  IMAD.MOV.U32 R4, RZ, RZ, R19 ;  /* 0x000000ffff047224 */ /* 0x000fe200078e0013 */
[----:B------:R1:W-:Y:S01]  /*56e90*/  STL [R1+0x1e08], R20 ;  /* 0x001e081401007387 */ /* 0x0003e20000100800 */
[----:B------:R-:W-:-:S03]  /*56ea0*/  IMAD.MOV.U32 R5, RZ, RZ, R20 ;  /* 0x000000ffff057224 */ /* 0x000fc600078e0014 */
        /* <DEDUP_REMOVED lines=15> */
[----:B--2---:R-:W-:Y:S01]  /*56fa0*/  IMAD.X R12, R12, 0x1, R0, P3 ;  /* 0x000000010c0c7824 */ /* 0x004fe200018e0600 */
        /* <DEDUP_REMOVED lines=93> */
[----:B------:R-:W-:-:S02]  /*57580*/  IADD3 R19, P3, R19, R7, RZ ;  /* 0x0000000713137210 */ /* 0x000fc40007f7e0ff */
[----:B-1----:R-:W-:Y:S02]  /*57590*/  SEL R4, RZ, 0x4, !P1 ;  /* 0x00000004ff047807 */ /* 0x002fe40004800000 */
[----:B------:R-:W-:Y:S02]  /*575a0*/  IADD3.X R20, R20, R0, RZ, P3, !PT ;  /* 0x0000000014147210 */ /* 0x000fe40001ffe4ff */
        /* <DEDUP_REMOVED lines=36> */
[----:B------:R1:W-:Y:S02]  /*577f0*/  LDGSTS.E [R8+0x14400], [R4.64], P1 ;  /* 0x1440000004087fae */ /* 0x0003e40008921846 */
[----:B-1----:R-:W-:Y:S02]  /*57800*/  SEL R4, RZ, 0x4, !P2 ;  /* 0x00000004ff047807 */ /* 0x002fe40005000000 */
[-C--:B------:R-:W-:Y:S02]  /*57810*/  IADD3 R18, P3, R18, R7.reuse, RZ ;  /* 0x0000000712127210 */ /* 0x080fe40007f7e0ff */
[----:B------:R-:W-:Y:S02]  /*57820*/  SEL R4, R4, RZ, !P0 ;  /* 0x000000ff04047207 */ /* 0x000fe40004000000 */
[----:B------:R-:W-:Y:S02]  /*57830*/  IADD3.X R21, R21, R0, RZ, P3, !PT ;  /* 0x0000000015157210 */ /* 0x000fe40001ffe4ff */
[----:B------:R-:W-:Y:S01]  /*57840*/  ISETP.NE.U32.AND P2, PT, R4, RZ, PT ;  /* 0x000000ff0400720c */ /* 0x000fe20003f45070 */
[----:B------:R-:W-:Y:S01]  /*57850*/  IMAD.MOV.U32 R4, RZ, RZ, R18 ;  /* 0x000000ffff047224 */ /* 0x000fe200078e0012 */
[----:B------:R-:W-:Y:S01]  /*57860*/  IADD3 R11, P4, R11, R7, RZ ;  /* 0x000000070b0b7210 */ /* 0x000fe20007f9e0ff */
[----:B------:R-:W-:Y:S01]  /*57870*/  IMAD.MOV.U32 R5, RZ, RZ, R21 ;  /* 0x000000ffff057224 */ /* 0x000fe200078e0015 */
[----:B------:R-:W-:Y:S03]  /*57880*/  STL [R1+0x200c], R18 ;  /* 0x00200c1201007387 */ /* 0x000fe60000100800 */
[----:B------:R-:W-:Y:S01]  /*57890*/  IMAD.X R14, R14, 0x1, R0, P4 ;  /* 0x000000010e0e7824 */ /* 0x000fe200020e0600 */
[----:B------:R1:W-:Y:S04]  /*578a0*/  STL [R1+0x2008], R21 ;  /* 0x0020081501007387 */ /* 0x0003e80000100800 */
        /* <DEDUP_REMOVED lines=115> */
[----:B------:R-:W-:Y:S01]  /*57fe0*/  STL [R1+0x218c], R18 ;  /* 0x00218c1201007387 */ /* 0x000fe20000100800 */
[----:B------:R-:W-:Y:S01]  /*57ff0*/  IMAD.MOV.U32 R5, RZ, RZ, R21 ;  /* 0x000000ffff057224 */ /* 0x000fe200078e0015 */
[----:B------:R-:W-:-:S02]  /*58000*/  IADD3 R11, P4, R11, R7, RZ ;  /* 0x000000070b0b7210 */ /* 0x000fc40007f9e0ff */
        /* <DEDUP_REMOVED lines=73> */
[----:B------:R-:W-:Y:S01]  /*584a0*/  IADD3 R9, P3, R9, R7, RZ ;  /* 0x0000000709097210 */ /* 0x000fe20007f7e0ff */
[--C-:B------:R-:W-:Y:S01]  /*584b0*/  IMAD.X R20, R20, 0x1, R0.reuse, P4 ;  /* 0x0000000114147824 */ /* 0x100fe200020e0600 */
        /* <DEDUP_REMOVED lines=12> */
[----:B-1----:R-:W-:Y:S01]  /*58580*/  MOV R5, R13 ;  /* 0x0000000d00057202 */ /* 0x002fe20000000f00 */
[----:B------:R-:W-:-:S02]  /*58590*/  IMAD.MOV.U32 R4, RZ, RZ, R9 ;  /* 0x000000ffff047224 */ /* 0x000fc400078e0009 */
[----:B------:R-:W2:Y:S04]  /*585a0*/  LDL.LU R13, [R1+0x1ba0] ;  /* 0x001ba000010d7983 */ /* 0x000ea80000300800 */
[----:B------:R-:W2:Y:S01]  /*585b0*/  LDL.LU R9, [R1+0x1ba4] ;  /* 0x001ba40001097983 */ /* 0x000ea20000300800 */
[----:B------:R-:W-:-:S04]  /*585c0*/  SHF.L.U32 R16, R16, 0x2, RZ ;  /* 0x0000000210107819 */ /* 0x000fc800000006ff */
[----:B------:R-:W-:-:S05]  /*585d0*/  LOP3.LUT R16, R16, 0x20, RZ, 0x3c, !PT ;  /* 0x0000002010107812 */ /* 0x000fca00078e3cff */
[----:B------:R1:W-:Y:S01]  /*585e0*/  LDGSTS.E [R16+0x800], [R4.64], P1 ;  /* 0x0080000004107fae */ /* 0x0003e20008921846 */
[----:B----4-:R-:W-:-:S05]  /*585f0*/  IADD3 R15, P2, R15, R7, RZ ;  /* 0x000000070f0f7210 */ /* 0x010fca0007f5e0ff */
[----:B------:R-:W-:Y:S01]  /*58600*/  IMAD.X R17, R17, 0x1, R0, P2 ;  /* 0x0000000111117824 */ /* 0x000fe200010e0600 */
        /* <DEDUP_REMOVED lines=11> */
[----:B-1----:R-:W-:Y:S01]  /*586c0*/  MOV R5, R12 ;  /* 0x0000000c00057202 */ /* 0x002fe20000000f00 */
[----:B------:R-:W-:-:S02]  /*586d0*/  IMAD.MOV.U32 R4, RZ, RZ, R10 ;  /* 0x000000ffff047224 */ /* 0x000fc400078e000a */
[----:B--2---:R-:W2:Y:S04]  /*586e0*/  LDL.LU R12, [R1+0x1c10] ;  /* 0x001c1000010c7983 */ /* 0x004ea80000300800 */
[----:B------:R-:W2:Y:S01]  /*586f0*/  LDL.LU R10, [R1+0x1c14] ;  /* 0x001c1400010a7983 */ /* 0x000ea20000300800 */
[----:B------:R-:W-:-:S03]  /*58700*/  ISETP.GT.AND P2, PT, R3, 0x5, PT ;  /* 0x000000050300780c */ /* 0x000fc60003f44270 */
[----:B------:R1:W-:Y:S02]  /*58710*/  LDGSTS.E [R16+0xc00], [R4.64], P1 ;  /* 0x00c0000004107fae */ /* 0x0003e40008921846 */
[----:B-1----:R-:W-:Y:S02]  /*58720*/  SEL R4, RZ, 0x4, !P2 ;  /* 0x00000004ff047807 */ /* 0x002fe40005000000 */
[----:B------:R-:W-:Y:S02]  /*58730*/  IADD3 R18, P3, R18, R7, RZ ;  /* 0x0000000712127210 */ /* 0x000fe40007f7e0ff */
[----:B------:R-:W-:-:S03]  /*58740*/  SEL R4, R4, RZ, !P0 ;  /* 0x000000ff04047207 */ /* 0x000fc60004000000 */
[----:B------:R-:W-:Y:S01]  /*58750*/  IMAD.X R21, R21, 0x1, R0, P3 ;  /* 0x0000000115157824 */ /* 0x000fe200018e0600 */
[----:B------:R-:W-:Y:S01]  /*58760*/  ISETP.NE.U32.AND P2, PT, R4, RZ, PT ;  /* 0x000000ff0400720c */ /* 0x000fe20003f45070 */
[----:B------:R-:W-:Y:S01]  /*58770*/  IMAD.MOV.U32 R4, RZ, RZ, R18 ;  /* 0x000000ffff047224 */ /* 0x000fe200078e0012 */
[----:B------:R-:W-:Y:S01]  /*58780*/  STL [R1+0x1b2c], R18 ;  /* 0x001b2c1201007387 */ /* 0x000fe20000100800 */
[----:B------:R-:W-:Y:S01]  /*58790*/  IMAD.MOV.U32 R5, RZ, RZ, R21 ;  /* 0x000000ffff057224 */ /* 0x000fe200078e0015 */
[----:B------:R-:W-:Y:S02]  /*587a0*/  IADD3 R11, P4, R11, R7, RZ ;  /* 0x000000070b0b7210 */ /* 0x000fe40007f9e0ff */
[----:B------:R1:W-:Y:S03]  /*587b0*/  STL [R1+0x1b28], R21 ;  /* 0x001b281501007387 */ /* 0x0003e60000100800 */
[----:B------:R-:W-:Y:S01]  /*587c0*/  IMAD.X R14, R14, 0x1, R0, P4 ;  /* 0x000000010e0e7824 */ /* 0x000fe200020e0600 */
[----:B------:R-:W-:Y:S04]  /*587d0*/  STL [R1+0x1b94], R11 ;  /* 0x001b940b01007387 */ /* 0x000fe80000100800 */
[----:B------:R1:W-:Y:S04]  /*587e0*/  STL [R1+0x1b90], R14 ;  /* 0x001b900e01007387 */ /* 0x0003e80000100800 */
[----:B------:R1:W-:Y:S04]  /*587f0*/  LDGSTS.E [R16+0xe00], [R4.64], P1 ;  /* 0x00e0000004107fae */ /* 0x0003e80008921846 */
[----:B-1----:R-:W2:Y:S04]  /*58800*/  LDL.LU R21, [R1+0x1c18] ;  /* 0x001c180001157983 */ /* 0x002ea80000300800 */
[----:B------:R-:W2:Y:S01]  /*58810*/  LDL.LU R18, [R1+0x1c1c] ;  /* 0x001c1c0001127983 */ /* 0x000ea20000300800 */
[----:B------:R-:W-:Y:S01]  /*58820*/  MOV R5, R14 ;  /* 0x0000000e00057202 */ /* 0x000fe20000000f00 */
[----:B------:R-:W-:-:S02]  /*58830*/  IMAD.MOV.U32 R4, RZ, RZ, R11 ;  /* 0x000000ffff047224 */ /* 0x000fc400078e000b */
[----:B------:R-:W2:Y:S04]  /*58840*/  LDL.LU R14, [R1+0x1c20] ;  /* 0x001c2000010e7983 */ /* 0x000ea80000300800 */
[----:B------:R-:W2:Y:S04]  /*58850*/  LDL.LU R11, [R1+0x1c24] ;  /* 0x001c2400010b7983 */ /* 0x000ea80000300800 */
[----:B------:R1:W-:Y:S01]  /*58860*/  LDGSTS.E [R16+0x2800], [R4.64], P2 ;  /* 0x0280000004107fae */ /* 0x0003e20009121846 */
[----:B------:R-:W-:-:S05]  /*58870*/  IADD3 R19, P1, R19, R7, RZ ;  /* 0x0000000713137210 */ /* 0x000fca0007f3e0ff */
[----:B------:R-:W-:Y:S01]  /*58880*/  IMAD.X R20, R20, 0x1, R0, P1 ;  /* 0x0000000114147824 */ /* 0x000fe200008e0600 */
[----:B------:R-:W-:Y:S01]  /*58890*/  STL [R1+0x1b9c], R19 ;  /* 0x001b9c1301007387 */ /* 0x000fe20000100800 */
[----:B-1----:R-:W-:Y:S01]  /*588a0*/  IMAD.MOV.U32 R4, RZ, RZ, R19 ;  /* 0x000000ffff047224 */ /* 0x002fe200078e0013 */
        /* <DEDUP_REMOVED lines=12> */
[----:B------:R-:W2:Y:S01]  /*58970*/  LDL.LU R9, [R1+0x1c94] ;  /* 0x001c940001097983 */ /* 0x000ea20000300800 */
[----:B------:R-:W-:-:S03]  /*58980*/  ISETP.GT.AND P1, PT, R3, 0x9, PT ;  /* 0x000000090300780c */ /* 0x000fc60003f24270 */
[----:B------:R1:W-:Y:S02]  /*58990*/  LDGSTS.E [R16+0x2c00], [R4.64], P2 ;  /* 0x02c0000004107fae */ /* 0x0003e40009121846 */
[----:B-1----:R-:W-:-:S04]  /*589a0*/  SEL R4, RZ, 0x4, !P1 ;  /* 0x00000004ff047807 */ /* 0x002fc80004800000 */
[----:B------:R-:W-:-:S04]  /*589b0*/  SEL R4, R4, RZ, !P0 ;  /* 0x000000ff04047207 */ /* 0x000fc80004000000 */
[----:B------:R-:W-:Y:S02]  /*589c0*/  ISETP.NE.U32.AND P1, PT, R4, RZ, PT ;  /* 0x000000ff0400720c */ /* 0x000fe40003f25070 */
[----:B----4-:R-:W-:-:S05]  /*589d0*/  IADD3 R15, P3, R15, R7, RZ ;  /* 0x000000070f0f7210 */ /* 0x010fca0007f7e0ff */
[--C-:B---3--:R-:W-:Y:S01]  /*589e0*/  IMAD.X R17, R17, 0x1, R0.reuse, P3 ;  /* 0x0000000111117824 */ /* 0x108fe200018e0600 */
[----:B------:R-:W-:Y:S01]  /*589f0*/  STL [R1+0x1bac], R15 ;  /* 0x001bac0f01007387 */ /* 0x000fe20000100800 */
[----:B------:R-:W-:Y:S01]  /*58a00*/  IMAD.MOV.U32 R4, RZ, RZ, R15 ;  /* 0x000000ffff047224 */ /* 0x000fe200078e000f */
[----:B--2---:R-:W-:Y:S01]  /*58a10*/  IADD3 R10, P4, R10, R7, RZ ;  /* 0x000000070a0a7210 */ /* 0x004fe20007f9e0ff */
[----:B------:R-:W-:Y:S01]  /*58a20*/  IMAD.MOV.U32 R5, RZ, RZ, R17 ;  /* 0x000000ffff057224 */ /* 0x000fe200078e0011 */
[----:B------:R1:W-:Y:S03]  /*58a30*/  STL [R1+0x1ba8], R17 ;  /* 0x001ba81101007387 */ /* 0x0003e60000100800 */
[----:B------:R-:W-:Y:S01]  /*58a40*/  IMAD.X R12, R12, 0x1, R0, P4 ;  /* 0x000000010c0c7824 */ /* 0x000fe200020e0600 */
[----:B------:R-:W-:Y:S04]  /*58a50*/  STL [R1+0x1c14], R10 ;  /* 0x001c140a01007387 */ /* 0x000fe80000100800 */
[----:B------:R2:W-:Y:S04]  /*58a60*/  STL [R1+0x1c10], R12 ;  /* 0x001c100c01007387 */ /* 0x0005e80000100800 */
[----:B------:R3:W-:Y:S04]  /*58a70*/  LDGSTS.E [R16+0x2e00], [R4.64], P2 ;  /* 0x02e0000004107fae */ /* 0x0007e80009121846 */
[----:B-1----:R-:W4:Y:S04]  /*58a80*/  LDL.LU R17, [R1+0x1c98] ;  /* 0x001c980001117983 */ /* 0x002f280000300800 */
[----:B------:R-:W4:Y:S01]  /*58a90*/  LDL.LU R15, [R1+0x1c9c] ;  /* 0x001c9c00010f7983 */ /* 0x000f220000300800 */
[----:B---3--:R-:W-:Y:S01]  /*58aa0*/  MOV R5, R12 ;  /* 0x0000000c00057202 */ /* 0x008fe20000000f00 */
[----:B------:R-:W-:-:S02]  /*58ab0*/  IMAD.MOV.U32 R4, RZ, RZ, R10 ;  /* 0x000000ffff047224 */ /* 0x000fc400078e000a */
[----:B--2---:R-:W2:Y:S04]  /*58ac0*/  LDL.LU R12, [R1+0x1ca0] ;  /* 0x001ca000010c7983 */ /* 0x004ea80000300800 */
[----:B------:R-:W3:Y:S04]  /*58ad0*/  LDL.LU R10, [R1+0x1ca4] ;  /* 0x001ca400010a7983 */ /* 0x000ee80000300800 */
[----:B------:R1:W-:Y:S01]  /*58ae0*/  LDGSTS.E [R16+0x4800], [R4.64], P1 ;  /* 0x0480000004107fae */ /* 0x0003e20008921846 */
[----:B------:R-:W-:-:S05]  /*58af0*/  IADD3 R18, P2, R18, R7, RZ ;  /* 0x0000000712127210 */ /* 0x000fca0007f5e0ff */
[----:B------:R-:W-:Y:S01]  /*58b00*/  IMAD.X R21, R21, 0x1, R0, P2 ;  /* 0x0000000115157824 */ /* 0x000fe200010e0600 */
        /* <DEDUP_REMOVED lines=12> */
[----:B-1----:R-:W-:Y:S01]  /*58bd0*/  IMAD.MOV.U32 R4, RZ, RZ, R11 ;  /* 0x000000ffff047224 */ /* 0x002fe200078e000b */
[----:B------:R-:W-:Y:S02]  /*58be0*/  MOV R5, R14 ;  /* 0x0000000e00057202 */ /* 0x000fe40000000f00 */
[----:B------:R-:W2:Y:S04]  /*58bf0*/  LDL.LU R14, [R1+0x1d10] ;  /* 0x001d1000010e7983 */ /* 0x000ea80000300800 */
[----:B------:R-:W2:Y:S04]  /*58c00*/  LDL.LU R11, [R1+0x1d14] ;  /* 0x001d1400010b7983 */ /* 0x000ea80000300800 */
[----:B------:R1:W-:Y:S01]  /*58c10*/  LDGSTS.E [R16+0x4c00], [R4.64], P1 ;  /* 0x04c0000004107fae */ /* 0x0003e20008921846 */
[----:B------:R-:W-:-:S02]  /*58c20*/  IADD3 R19, P3, R19, R7, RZ ;  /* 0x0000000713137210 */ /* 0x000fc40007f7e0ff */
[----:B-1----:R-:W-:-:S03]  /*58c30*/  SEL R4, RZ, 0x4, !P2 ;  /* 0x00000004ff047807 */ /* 0x002fc60005000000 */
[--C-:B------:R-:W-:Y:S01]  /*58c40*/  IMAD.X R20, R20, 0x1, R0.reuse, P3 ;  /* 0x0000000114147824 */ /* 0x100fe200018e0600 */
        /* <DEDUP_REMOVED lines=16> */
[----:B------:R-:W2:Y:S04]  /*58d50*/  LDL.LU R9, [R1+0x1d24] ;  /* 0x001d240001097983 */ /* 0x000ea80000300800 */
        /* <DEDUP_REMOVED lines=20> */
[----:B-1----:R-:W-:-:S04]  /*58ea0*/  SEL R4, RZ, 0x4, !P1 ;  /* 0x00000004ff047807 */ /* 0x002fc80004800000 */
[----:B------:R-:W-:Y:S02]  /*58eb0*/  SEL R4, R4, RZ, !P0 ;  /* 0x000000ff04047207 */ /* 0x000fe40004000000 */
[----:B------:R-:W-:Y:S02]  /*58ec0*/  IADD3 R18, P3, R18, R7, RZ ;  /* 0x0000000712127210 */ /* 0x000fe40007f7e0ff */
[----:B------:R-:W-:-:S03]  /*58ed0*/  ISETP.NE.U32.AND P1, PT, R4, RZ, PT ;  /* 0x000000ff0400720c */ /* 0x000fc60003f25070 */
[----:B------:R-:W-:Y:S01]  /*58ee0*/  IMAD.X R21, R21, 0x1, R0, P3 ;  /* 0x0000000115157824 */ /* 0x000fe200018e0600 */
[----:B------:R-:W-:Y:S01]  /*58ef0*/  STL [R1+0x1cac], R18 ;  /* 0x001cac1201007387 */ /* 0x000fe20000100800 */
[----:B------:R-:W-:Y:S02]  /*58f00*/  IMAD.MOV.U32 R4, RZ, RZ, R18 ;  /* 0x000000ffff047224 */ /* 0x000fe400078e0012 */
        /* <DEDUP_REMOVED lines=196> */
[----:B------:R-:W-:Y:S02]  /*59b50*/  SEL R4, R4, RZ, !P0 ;  /* 0x000000ff04047207 */ /* 0x000fe40004000000 */
[----:B------:R-:W-:Y:S01]  /*59b60*/  IADD3 R9, P4, R9, R7, RZ ;  /* 0x0000000709097210 */ /* 0x000fe20007f9e0ff */
[----:B------:R-:W-:Y:S01]  /*59b70*/  STL [R1+0x1f2c], R19 ;  /* 0x001f2c1301007387 */ /* 0x000fe20000100800 */
[----:B------:R-:W-:Y:S01]  /*59b80*/  ISETP.NE.U32.AND P2, PT, R4, RZ, PT ;  /* 0x000000ff0400720c */ /* 0x000fe20003f45070 */
[----:B------:R-:W-:Y:S02]  /*59b90*/  IMAD.MOV.U32 R4, RZ, RZ, R19 ;  /* 0x000000ffff047224 */ /* 0x000fe400078e0013 */
[----:B------:R-:W-:Y:S01]  /*59ba0*/  IMAD.X R13, R13, 0x1, R0, P4 ;  /* 0x000000010d0d7824 */ /* 0x000fe200020e0600 */
        /* <DEDUP_REMOVED lines=215> */
[----:B------:R1:W-:Y:S02]  /*5a920*/  STL [R1+0x221c], R18 ;  /* 0x00221c1201007387 */ /* 0x0003e40000100800 */
[----:B-1----:R-:W-:Y:S02]  /*5a930*/  IMAD.MOV.U32 R4, RZ, RZ, R18 ;  /* 0x000000ffff047224 */ /* 0x002fe400078e0012 */
[----:B------:R-:W-:Y:S01]  /*5a940*/  IMAD.X R14, R14, 0x1, R0, P3 ;  /* 0x000000010e0e7824 */ /* 0x000fe200018e0600 */
[----:B------:R-:W-:Y:S01]  /*5a950*/  STL [R1+0x2218], R21 ;  /* 0x0022181501007387 */ /* 0x000fe20000100800 */
[----:B------:R-:W-:-:S03]  /*5a960*/  IMAD.MOV.U32 R5, RZ, RZ, R21 ;  /* 0x000000ffff057224 */ /* 0x000fc600078e0015 */
[----:B------:R-:W-:Y:S04]  /*5a970*/  STL [R1+0x2224], R11 ;  /* 0x0022240b01007387 */ /* 0x000fe80000100800 */
[----:B------:R1:W-:Y:S04]  /*5a980*/  STL [R1+0x2220], R14 ;  /* 0x0022200e01007387 */ /* 0x0003e80000100800 */
[----:B------:R-:W2:Y:S01]  /*5a990*/  LDL.LU R22, [R1+0x22a8] ;  /* 0x0022a80001167983 */ /* 0x000ea20000300800 */
        /* <DEDUP_REMOVED lines=39> */
[----:B------:R-:W3:Y:S04]  /*5ac10*/  LDL.LU R21, [R1+0x1b48] ;  /* 0x001b480001157983 */ /* 0x000ee80000300800 */
[----:B------:R4:W-:Y:S04]  /*5ac20*/  LDGSTS.E [R16+0x1ea00], [R4.64], P2 ;  /* 0x1ea0000004107fae */ /* 0x0009e80009121846 */
[----:B-1----:R-:W3:Y:S01]  /*5ac30*/  LDL.LU R17, [R1+0x1b4c] ;  /* 0x001b4c0001117983 */ /* 0x002ee20000300800 */
[----:B----4-:R-:W-:Y:S01]  /*5ac40*/  MOV R5, R12 ;  /* 0x0000000c00057202 */ /* 0x010fe20000000f00 */
[----:B------:R-:W-:-:S02]  /*5ac50*/  IMAD.MOV.U32 R4, RZ, RZ, R10 ;  /* 0x000000ffff047224 */ /* 0x000fc400078e000a */
[----:B--2---:R-:W2:Y:S04]  /*5ac60*/  LDL.LU R12, [R1+0x1bb0] ;  /* 0x001bb000010c7983 */ /* 0x004ea80000300800 */
[----:B------:R-:W4:Y:S01]  /*5ac70*/  LDL.LU R10, [R1+0x1bb4] ;  /* 0x001bb400010a7983 */ /* 0x000f220000300800 */
[----:B------:R-:W-:-:S03]  /*5ac80*/  ISETP.GT.AND P1, PT, R3, 0x2, PT ;  /* 0x000000020300780c */ /* 0x000fc60003f24270 */
[----:B------:R1:W-:Y:S02]  /*5ac90*/  LDGSTS.E [R16+0x1ec00], [R4.64], P2 ;  /* 0x1ec0000004107fae */ /* 0x0003e40009121846 */
[----:B-1----:R-:W-:-:S04]  /*5aca0*/  SEL R4, RZ, 0x4, !P1 ;  /* 0x00000004ff047807 */ /* 0x002fc80004800000 */
[----:B------:R-:W-:Y:S02]  /*5acb0*/  SEL R4, R4, RZ, !P0 ;  /* 0x000000ff04047207 */ /* 0x000fe40004000000 */
[----:B------:R-:W-:Y:S02]  /*5acc0*/  IADD3 R18, P4, R18, R7, RZ ;  /* 0x0000000712127210 */ /* 0x000fe40007f9e0ff */
[----:B------:R-:W-:-:S03]  /*5acd0*/  ISETP.NE.U32.AND P1, PT, R4, RZ, PT ;  /* 0x000000ff0400720c */ /* 0x000fc60003f25070 */
[----:B------:R-:W-:Y:S01]  /*5ace0*/  IMAD.X R22, R22, 0x1, R0, P4 ;  /* 0x0000000116167824 */ /* 0x000fe200020e0600 */
[----:B------:R1:W-:Y:S01]  /*5acf0*/  STL [R1+0x22ac], R18 ;  /* 0x0022ac1201007387 */ /* 0x0003e20000100800 */
[----:B------:R-:W-:Y:S02]  /*5ad00*/  IMAD.MOV.U32 R4, RZ, RZ, R18 ;  /* 0x000000ffff047224 */ /* 0x000fe400078e0012 */
[----:B------:R-:W-:Y:S01]  /*5ad10*/  IMAD.MOV.U32 R5, RZ, RZ, R22 ;  /* 0x000000ffff057224 */ /* 0x000fe200078e0016 */
[----:B------:R-:W-:Y:S01]  /*5ad20*/  IADD3 R11, P3, R11, R7, RZ ;  /* 0x000000070b0b7210 */ /* 0x000fe20007f7e0ff */
[----:B------:R-:W-:Y:S04]  /*5ad30*/  STL [R1+0x22a8], R22 ;  /* 0x0022a81601007387 */ /* 0x000fe80000100800 */
        /* <DEDUP_REMOVED lines=10> */
[----:B------:R-:W-:-:S05]  /*5ade0*/  LOP3.LUT R15, R8, 0x40, RZ, 0x3c, !PT ;  /* 0x00000040080f7812 */ /* 0x000fca00078e3cff */
        /* <DEDUP_REMOVED lines=23> */
[----:B---3--:R-:W-:-:S05]  /*5af60*/  IADD3 R17, P3, R17, R7, RZ ;  /* 0x0000000711117210 */ /* 0x008fca0007f7e0ff */
[--C-:B------:R-:W-:Y:S01]  /*5af70*/  IMAD.X R21, R21, 0x1, R0.reuse, P3 ;  /* 0x0000000115157824 */ /* 0x100fe200018e0600 */
[----:B------:R-:W-:Y:S01]  /*5af80*/  STL [R1+0x1b4c], R17 ;  /* 0x001b4c1101007387 */ /* 0x000fe20000100800 */
[----:B------:R-:W-:Y:S01]  /*5af90*/  IMAD.MOV.U32 R4, RZ, RZ, R17 ;  /* 0x000000ffff047224 */ /* 0x000fe200078e0011 */
[----:B----4-:R-:W-:Y:S01]  /*5afa0*/  IADD3 R10, P4, R10, R7, RZ ;  /* 0x000000070a0a7210 */ /* 0x010fe20007f9e0ff */
[----:B------:R-:W-:Y:S01]  /*5afb0*/  IMAD.MOV.U32 R5, RZ, RZ, R21 ;  /* 0x000000ffff057224 */ /* 0x000fe200078e0015 */
[----:B------:R1:W-:Y:S03]  /*5afc0*/  STL [R1+0x1b48], R21 ;  /* 0x001b481501007387 */ /* 0x0003e60000100800 */
[----:B--2---:R-:W-:Y:S01]  /*5afd0*/  IMAD.X R12, R12, 0x1, R0, P4 ;  /* 0x000000010c0c7824 */ /* 0x004fe200020e0600 */
        /* <DEDUP_REMOVED lines=13> */
[----:B-1----:R-:W-:Y:S01]  /*5b0b0*/  IMAD.MOV.U32 R4, RZ, RZ, R16 ;  /* 0x000000ffff047224 */ /* 0x002fe200078e0010 */
[----:B------:R-:W-:Y:S01]  /*5b0c0*/  STL [R1+0x1bbc], R16 ;  /* 0x001bbc1001007387 */ /* 0x000fe20000100800 */
[----:B------:R-:W-:Y:S02]  /*5b0d0*/  IMAD.MOV.U32 R5, RZ, RZ, R18 ;  /* 0x000000ffff057224 */ /* 0x000fe400078e0012 */
[----:B------:R-:W-:Y:S01]  /*5b0e0*/  IMAD.X R14, R14, 0x1, R0, P3 ;  /* 0x000000010e0e7824 */ /* 0x000fe200018e0600 */
[----:B------:R1:W-:Y:S04]  /*5b0f0*/  STL [R1+0x1bb8], R18 ;  /* 0x001bb81201007387 */ /* 0x0003e80000100800 */
[----:B------:R-:W-:Y:S04]  /*5b100*/  STL [R1+0x1bc4], R11 ;  /* 0x001bc40b01007387 */ /* 0x000fe80000100800 */
[----:B------:R1:W-:Y:S01]  /*5b110*/  STL [R1+0x1bc0], R14 ;  /* 0x001bc00e01007387 */ /* 0x0003e20000100800 */
[----:B------:R-:W-:-:S03]  /*5b120*/  ISETP.GT.AND P1, PT, R3, 0xa, PT ;  /* 0x0000000a0300780c */ /* 0x000fc60003f24270 */
[----:B------:R1:W-:Y:S04]  /*5b130*/  LDGSTS.E [R15+0x3200], [R4.64], P2 ;  /* 0x03200000040f7fae */ /* 0x0003e80009121846 */
[----:B-1----:R-:W2:Y:S04]  /*5b140*/  LDL.LU R18, [R1+0x1c48] ;  /* 0x001c480001127983 */ /* 0x002ea80000300800 */
[----:B------:R-:W2:Y:S01]  /*5b150*/  LDL.LU R16, [R1+0x1c4c] ;  /* 0x001c4c0001107983 */ /* 0x000ea20000300800 */
[----:B------:R-:W-:Y:S01]  /*5b160*/  IMAD.MOV.U32 R4, RZ, RZ, R11 ;  /* 0x000000ffff047224 */ /* 0x000fe200078e000b */
[----:B------:R-:W-:-:S02]  /*5b170*/  MOV R5, R14 ;  /* 0x0000000e00057202 */ /* 0x000fc40000000f00 */
[----:B------:R-:W2:Y:S04]  /*5b180*/  LDL.LU R14, [R1+0x1cb0] ;  /* 0x001cb000010e7983 */ /* 0x000ea80000300800 */
[----:B------:R-:W2:Y:S04]  /*5b190*/  LDL.LU R11, [R1+0x1cb4] ;  /* 0x001cb400010b7983 */ /* 0x000ea80000300800 */
[----:B------:R1:W-:Y:S01]  /*5b1a0*/  LDGSTS.E [R15+0x3400], [R4.64], P2 ;  /* 0x03400000040f7fae */ /* 0x0003e20009121846 */
[----:B------:R-:W-:Y:S02]  /*5b1b0*/  IADD3 R19, P3, R19, R7, RZ ;  /* 0x0000000713137210 */ /* 0x000fe40007f7e0ff */
        /* <DEDUP_REMOVED lines=40> */
[----:B------:R-:W-:-:S04]  /*5b440*/  SEL R4, R4, RZ, !P0 ;  /* 0x000000ff04047207 */ /* 0x000fc80004000000 */
[----:B------:R-:W-:Y:S02]  /*5b450*/  ISETP.NE.U32.AND P2, PT, R4, RZ, PT ;  /* 0x000000ff0400720c */ /* 0x000fe40003f45070 */
[----:B------:R-:W-:-:S05]  /*5b460*/  IADD3 R16, P3, R16, R7, RZ ;  /* 0x0000000710107210 */ /* 0x000fca0007f7e0ff */
[----:B------:R-:W-:Y:S01]  /*5b470*/  IMAD.X R18, R18, 0x1, R0, P3 ;  /* 0x0000000112127824 */ /* 0x000fe200018e0600 */
[----:B------:R-:W-:Y:S01]  /*5b480*/  IADD3 R11, P4, R11, R7, RZ ;  /* 0x000000070b0b7210 */ /* 0x000fe20007f9e0ff */
[----:B------:R-:W-:Y:S01]  /*5b490*/  STL [R1+0x1c4c], R16 ;  /* 0x001c4c1001007387 */ /* 0x000fe20000100800 */
[----:B------:R-:W-:-:S03]  /*5b4a0*/  IMAD.MOV.U32 R4, RZ, RZ, R16 ;  /* 0x000000ffff047224 */ /* 0x000fc600078e0010 */
        /* <DEDUP_REMOVED lines=490> */
[----:B------:R-:W2:Y:S01]  /*5d350*/  LDL.LU R14, [R1+0x1b60] ;  /* 0x001b6000010e7983 */ /* 0x000ea20000300800 */
[----:B------:R-:W2:Y:S03]  /*5d360*/  LDL.LU R11, [R1+0x1b64] ;  /* 0x001b6400010b7983 */ /* 0x000ea60000300800 */
[----:B------:R1:W-:Y:S01]  /*5d370*/  LDGSTS.E [R15+0x1f000], [R4.64], P2 ;  /* 0x1f000000040f7fae */ /* 0x0003e20009121846 */
[----:B------:R-:W-:-:S05]  /*5d380*/  IADD3 R19, P1, R19, R7, RZ ;  /* 0x0000000713137210 */ /* 0x000fca0007f3e0ff */
[----:B------:R-:W-:Y:S02]  /*5d390*/  IMAD.X R20, R20, 0x1, R0, P1 ;  /* 0x0000000114147824 */ /* 0x000fe400008e0600 */
[----:B-1----:R-:W-:Y:S01]  /*5d3a0*/  IMAD.MOV.U32 R4, RZ, RZ, R19 ;  /* 0x000000ffff047224 */ /* 0x002fe200078e0013 */
[----:B------:R-:W-:Y:S01]  /*5d3b0*/  STL [R1+0x22bc], R19 ;  /* 0x0022bc1301007387 */ /* 0x000fe20000100800 */
[----:B------:R-:W-:Y:S01]  /*5d3c0*/  IADD3 R9, P3, R9, R7, RZ ;  /* 0x0000000709097210 */ /* 0x000fe20007f7e0ff */
[----:B------:R-:W-:Y:S02]  /*5d3d0*/  IMAD.MOV.U32 R5, RZ, RZ, R20 ;  /* 0x000000ffff057224 */ /* 0x000fe400078e0014 */
[----:B------:R1:W-:Y:S02]  /*5d3e0*/  STL [R1+0x22b8], R20 ;  /* 0x0022b81401007387 */ /* 0x0003e40000100800 */
[----:B------:R-:W-:Y:S02]  /*5d3f0*/  IMAD.X R13, R13, 0x1, R0, P3 ;  /* 0x000000010d0d7824 */ /* 0x000fe400018e0600 */
[----:B------:R-:W-:Y:S04]  /*5d400*/  STL [R1+0x22c4], R9 ;  /* 0x0022c40901007387 */ /* 0x000fe80000100800 */
[----:B------:R1:W-:Y:S04]  /*5d410*/  LDGSTS.E [R15+0x1f200], [R4.64], P2 ;  /* 0x1f200000040f7fae */ /* 0x0003e80009121846 */
[----:B------:R1:W-:Y:S04]  /*5d420*/  STL [R1+0x22c0], R13 ;  /* 0x0022c00d01007387 */ /* 0x0003e80000100800 */
[----:B-1----:R-:W2:Y:S01]  /*5d430*/  LDL.LU R20, [R1+0x1b68] ;  /* 0x001b680001147983 */ /* 0x002ea20000300800 */
[----:B------:R-:W2:Y:S01]  /*5d440*/  LDL.LU R19, [R1+0x1b6c] ;  /* 0x001b6c0001137983 */ /* 0x000ea20000300800 */
[----:B------:R-:W-:Y:S01]  /*5d450*/  MOV R5, R13 ;  /* 0x0000000d00057202 */ /* 0x000fe20000000f00 */
[----:B------:R-:W-:Y:S01]  /*5d460*/  IMAD.MOV.U32 R4, RZ, RZ, R9 ;  /* 0x000000ffff047224 */ /* 0x000fe200078e0009 */
[----:B------:R-:W2:Y:S01]  /*5d470*/  LDL.LU R13, [R1+0x1bd0] ;  /* 0x001bd000010d7983 */ /* 0x000ea20000300800 */
[----:B------:R-:W2:Y:S01]  /*5d480*/  LDL.LU R9, [R1+0x1bd4] ;  /* 0x001bd40001097983 */ /* 0x000ea20000300800 */
[----:B------:R-:W-:-:S02]  /*5d490*/  ISETP.GT.AND P1, PT, R3, 0x3, PT ;  /* 0x000000030300780c */ /* 0x000fc40003f24270 */
[----:B------:R1:W-:Y:S02]  /*5d4a0*/  LDGSTS.E [R15+0x1f400], [R4.64], P2 ;  /* 0x1f400000040f7fae */ /* 0x0003e40009121846 */
[----:B-1----:R-:W-:-:S04]  /*5d4b0*/  SEL R4, RZ, 0x4, !P1 ;  /* 0x00000004ff047807 */ /* 0x002fc80004800000 */
[----:B------:R-:W-:-:S04]  /*5d4c0*/  SEL R4, R4, RZ, !P0 ;  /* 0x000000ff04047207 */ /* 0x000fc80004000000 */
[----:B------:R-:W-:Y:S02]  /*5d4d0*/  ISETP.NE.U32.AND P1, PT, R4, RZ, PT ;  /* 0x000000ff0400720c */ /* 0x000fe40003f25070 */
[----:B------:R-:W-:Y:S02]  /*5d4e0*/  LOP3.LUT R8, R8, 0x60, RZ, 0x3c, !PT ;  /* 0x0000006008087812 */ /* 0x000fe400078e3cff */
[----:B----4-:R-:W-:-:S05]  /*5d4f0*/  IADD3 R17, P4, R17, R7, RZ ;  /* 0x0000000711117210 */ /* 0x010fca0007f9e0ff */
[--C-:B---3--:R-:W-:Y:S02]  /*5d500*/  IMAD.X R21, R21, 0x1, R0.reuse, P4 ;  /* 0x0000000115157824 */ /* 0x108fe400020e0600 */
[----:B------:R-:W-:Y:S01]  /*5d510*/  IMAD.MOV.U32 R4, RZ, RZ, R17 ;  /* 0x000000ffff047224 */ /* 0x000fe200078e0011 */
[----:B------:R1:W-:Y:S01]  /*5d520*/  STL [R1+0x22cc], R17 ;  /* 0x0022cc1101007387 */ /* 0x0003e20000100800 */
[----:B--2---:R-:W-:Y:S01]  /*5d530*/  IADD3 R10, P3, R10, R7, RZ ;  /* 0x000000070a0a7210 */ /* 0x004fe20007f7e0ff */
[----:B------:R-:W-:Y:S02]  /*5d540*/  IMAD.MOV.U32 R5, RZ, RZ, R21 ;  /* 0x000000ffff057224 */ /* 0x000fe400078e0015 */
[----:B------:R-:W-:Y:S02]  /*5d550*/  STL [R1+0x22c8], R21 ;  /* 0x0022c81501007387 */ /* 0x000fe40000100800 */
[----:B------:R-:W-:Y:S02]  /*5d560*/  IMAD.X R12, R12, 0x1, R0, P3 ;  /* 0x000000010c0c7824 */ /* 0x000fe400018e0600 */
[----:B------:R-:W-:Y:S04]  /*5d570*/  STL [R1+0x1b54], R10 ;  /* 0x001b540a01007387 */ /* 0x000fe80000100800 */
[----:B------:R2:W-:Y:S04]  /*5d580*/  LDGSTS.E [R15+0x1f600], [R4.64], P2 ;  /* 0x1f600000040f7fae */ /* 0x0005e80009121846 */
[----:B------:R3:W-:Y:S01]  /*5d590*/  STL [R1+0x1b50], R12 ;  /* 0x001b500c01007387 */ /* 0x0007e20000100800 */
[----:B-1----:R-:W4:Y:S03]  /*5d5a0*/  LDL.LU R17, [R1+0x1bd8] ;  /* 0x001bd80001117983 */ /* 0x002f260000300800 */
[----:B--2---:R-:W2:Y:S01]  /*5d5b0*/  LDL.LU R15, [R1+0x1bdc] ;  /* 0x001bdc00010f7983 */ /* 0x004ea20000300800 */
[----:B------:R-:W-:Y:S01]  /*5d5c0*/  MOV R5, R12 ;  /* 0x0000000c00057202 */ /* 0x000fe20000000f00 */
[----:B------:R-:W-:-:S02]  /*5d5d0*/  IMAD.MOV.U32 R4, RZ, RZ, R10 ;  /* 0x000000ffff047224 */ /* 0x000fc400078e000a */
[----:B---3--:R-:W3:Y:S01]  /*5d5e0*/  LDL.LU R12, [R1+0x1be0] ;  /* 0x001be000010c7983 */ /* 0x008ee20000300800 */
[----:B------:R-:W3:Y:S04]  /*5d5f0*/  LDL.LU R10, [R1+0x1be4] ;  /* 0x001be400010a7983 */ /* 0x000ee80000300800 */
[----:B------:R1:W-:Y:S01]  /*5d600*/  LDGSTS.E [R8+0x1800], [R4.64], P1 ;  /* 0x0180000004087fae */ /* 0x0003e20008921846 */
[----:B------:R-:W-:-:S05]  /*5d610*/  IADD3 R16, P2, R16, R7, RZ ;  /* 0x0000000710107210 */ /* 0x000fca0007f5e0ff */
[----:B------:R-:W-:Y:S01]  /*5d620*/  IMAD.X R18, R18, 0x1, R0, P2 ;  /* 0x0000000112127824 */ /* 0x000fe200010e0600 */
[----:B------:R-:W-:Y:S01]  /*5d630*/  IADD3 R11, P3, R11, R7, RZ ;  /* 0x000000070b0b7210 */ /* 0x000fe20007f7e0ff */
[----:B-1----:R-:W-:Y:S02]  /*5d640*/  IMAD.MOV.U32 R4, RZ, RZ, R16 ;  /* 0x000000ffff047224 */ /* 0x002fe400078e0010 */
[----:B------:R-:W-:Y:S01]  /*5d650*/  IMAD.MOV.U32 R5, RZ, RZ, R18 ;  /* 0x000000ffff057224 */ /* 0x000fe200078e0012 */
[----:B------:R-:W-:Y:S01]  /*5d660*/  STL [R1+0x1b5c], R16 ;  /* 0x001b5c1001007387 */ /* 0x000fe20000100800 */
[----:B------:R-:W-:Y:S02]  /*5d670*/  IMAD.X R14, R14, 0x1, R0, P3 ;  /* 0x000000010e0e7824 */ /* 0x000fe400018e0600 */
[----:B------:R1:W-:Y:S01]  /*5d680*/  STL [R1+0x1b58], R18 ;  /* 0x001b581201007387 */ /* 0x0003e20000100800 */
[----:B------:R-:W-:Y:S02]  /*5d690*/  STL [R1+0x1b64], R11 ;  /* 0x001b640b01007387 */ /* 0x000fe40000100800 */
[----:B------:R1:W-:Y:S02]  /*5d6a0*/  STL [R1+0x1b60], R14 ;  /* 0x001b600e01007387 */ /* 0x0003e40000100800 */
[----:B------:R1:W-:Y:S01]  /*5d6b0*/  LDGSTS.E [R8+0x1a00], [R4.64], P1 ;  /* 0x01a0000004087fae */ /* 0x0003e20008921846 */
[----:B------:R-:W-:-:S03]  /*5d6c0*/  ISETP.GT.AND P2, PT, R3, 0x7, PT ;  /* 0x000000070300780c */ /* 0x000fc60003f44270 */
[----:B-1----:R-:W4:Y:S01]  /*5d6d0*/  LDL.LU R18, [R1+0x1be8] ;  /* 0x001be80001127983 */ /* 0x002f220000300800 */
[----:B------:R-:W4:Y:S02]  /*5d6e0*/  LDL.LU R16, [R1+0x1bec] ;  /* 0x001bec0001107983 */ /* 0x000f240000300800 */
[----:B------:R-:W-:Y:S01]  /*5d6f0*/  IMAD.MOV.U32 R4, RZ, RZ, R11 ;  /* 0x000000ffff047224 */ /* 0x000fe200078e000b */
[----:B------:R-:W-:Y:S02]  /*5d700*/  MOV R5, R14 ;  /* 0x0000000e00057202 */ /* 0x000fe40000000f00 */
[----:B------:R-:W4:Y:S01]  /*5d710*/  LDL.LU R14, [R1+0x1c50] ;  /* 0x001c5000010e7983 */ /* 0x000f220000300800 */
[----:B------:R-:W4:Y:S03]  /*5d720*/  LDL.LU R11, [R1+0x1c54] ;  /* 0x001c5400010b7983 */ /* 0x000f260000300800 */
[----:B------:R1:W-:Y:S02]  /*5d730*/  LDGSTS.E [R8+0x1c00], [R4.64], P1 ;  /* 0x01c0000004087fae */ /* 0x0003e40008921846 */
[----:B-1----:R-:W-:-:S02]  /*5d740*/  SEL R4, RZ, 0x4, !P2 ;  /* 0x00000004ff047807 */ /* 0x002fc40005000000 */
[----:B------:R-:W-:Y:S02]  /*5d750*/  IADD3 R19, P3, R19, R7, RZ ;  /* 0x0000000713137210 */ /* 0x000fe40007f7e0ff */
[----:B------:R-:W-:-:S03]  /*5d760*/  SEL R4, R4, RZ, !P0 ;  /* 0x000000ff04047207 */ /* 0x000fc60004000000 */
[--C-:B------:R-:W-:Y:S01]  /*5d770*/  IMAD.X R20, R20, 0x1, R0.reuse, P3 ;  /* 0x0000000114147824 */ /* 0x100fe200018e0600 */
[----:B------:R-:W-:Y:S02]  /*5d780*/  IADD3 R9, P4, R9, R7, RZ ;  /* 0x0000000709097210 */ /* 0x000fe40007f9e0ff */
[----:B------:R-:W-:Y:S01]  /*5d790*/  ISETP.NE.U32.AND P2, PT, R4, RZ, PT ;  /* 0x000000ff0400720c */ /* 0x000fe20003f45070 */
[----:B------:R-:W-:Y:S01]  /*5d7a0*/  STL [R1+0x1b6c], R19 ;  /* 0x001b6c1301007387 */ /* 0x000fe20000100800 */
[----:B------:R-:W-:Y:S02]  /*5d7b0*/  IMAD.MOV.U32 R4, RZ, RZ, R19 ;  /* 0x000000ffff047224 */ /* 0x000fe400078e0013 */
[----:B------:R-:W-:Y:S02]  /*5d7c0*/  IMAD.X R13, R13, 0x1, R0, P4 ;  /* 0x000000010d0d7824 */ /* 0x000fe400020e0600 */
[----:B------:R-:W-:Y:S01]  /*5d7d0*/  IMAD.MOV.U32 R5, RZ, RZ, R20 ;  /* 0x000000ffff057224 */ /* 0x000fe200078e0014 */
[----:B------:R1:W-:Y:S01]  /*5d7e0*/  STL [R1+0x1b68], R20 ;  /* 0x001b681401007387 */ /* 0x0003e20000100800 */
[----:B------:R-:W-:Y:S02]  /*5d7f0*/  STL [R1+0x1bd4], R9 ;  /* 0x001bd40901007387 */ /* 0x000fe40000100800 */
[----:B------:R1:W-:Y:S01]  /*5d800*/  STL [R1+0x1bd0], R13 ;  /* 0x001bd00d01007387 */ /* 0x0003e20000100800 */
[----:B------:R1:W-:Y:S04]  /*5d810*/  LDGSTS.E [R8+0x1e00], [R4.64], P1 ;  /* 0x01e0000004087fae */ /* 0x0003e80008921846 */
[----:B-1----:R-:W4:Y:S01]  /*5d820*/  LDL.LU R20, [R1+0x1c58] ;  /* 0x001c580001147983 */ /* 0x002f220000300800 */
[----:B------:R-:W4:Y:S01]  /*5d830*/  LDL.LU R19, [R1+0x1c5c] ;  /* 0x001c5c0001137983 */ /* 0x000f220000300800 */
[----:B------:R-:W-:Y:S01]  /*5d840*/  MOV R5, R13 ;  /* 0x0000000d00057202 */ /* 0x000fe20000000f00 */
[----:B------:R-:W-:Y:S01]  /*5d850*/  IMAD.MOV.U32 R4, RZ, RZ, R9 ;  /* 0x000000ffff047224 */ /* 0x000fe200078e0009 */
[----:B------:R-:W4:Y:S01]  /*5d860*/  LDL.LU R13, [R1+0x1c60] ;  /* 0x001c6000010d7983 */ /* 0x000f220000300800 */
[----:B------:R-:W4:Y:S03]  /*5d870*/  LDL.LU R9, [R1+0x1c64] ;  /* 0x001c640001097983 */ /* 0x000f260000300800 */
[----:B------:R1:W-:Y:S01]  /*5d880*/  LDGSTS.E [R8+0x3800], [R4.64], P2 ;  /* 0x0380000004087fae */ /* 0x0003e20009121846 */
[----:B--2---:R-:W-:-:S02]  /*5d890*/  IADD3 R15, P1, R15, R7, RZ ;  /* 0x000000070f0f7210 */ /* 0x004fc40007f3e0ff */
[----:B---3--:R-:W-:-:S03]  /*5d8a0*/  IADD3 R10, P3, R10, R7, RZ ;  /* 0x000000070a0a7210 */ /* 0x008fc60007f7e0ff */
[--C-:B----4-:R-:W-:Y:S02]  /*5d8b0*/  IMAD.X R17, R17, 0x1, R0.reuse, P1 ;  /* 0x0000000111117824 */ /* 0x110fe400008e0600 */
[----:B-1----:R-:W-:Y:S01]  /*5d8c0*/  IMAD.MOV.U32 R4, RZ, RZ, R15 ;  /* 0x000000ffff047224 */ /* 0x002fe200078e000f */
[----:B------:R-:W-:Y:S01]  /*5d8d0*/  STL [R1+0x1bdc], R15 ;  /* 0x001bdc0f01007387 */ /* 0x000fe20000100800 */
        /* <DEDUP_REMOVED lines=8> */
[----:B---3--:R-:W-:Y:S01]  /*5d960*/  MOV R5, R12 ;  /* 0x0000000c00057202 */ /* 0x008fe20000000f00 */
[----:B------:R-:W-:Y:S01]  /*5d970*/  IMAD.MOV.U32 R4, RZ, RZ, R10 ;  /* 0x000000ffff047224 */ /* 0x000fe200078e000a */
[----:B--2---:R-:W2:Y:S01]  /*5d980*/  LDL.LU R12, [R1+0x1cd0] ;  /* 0x001cd000010c7983 */ /* 0x004ea20000300800 */
[----:B------:R-:W3:Y:S01]  /*5d990*/  LDL.LU R10, [R1+0x1cd4] ;  /* 0x001cd400010a7983 */ /* 0x000ee20000300800 */
[----:B------:R-:W-:-:S02]  /*5d9a0*/  ISETP.GT.AND P1, PT, R3, 0xb, PT ;  /* 0x0000000b0300780c */ /* 0x000fc40003f24270 */
[----:B------:R1:W-:Y:S02]  /*5d9b0*/  LDGSTS.E [R8+0x3c00], [R4.64], P2 ;  /* 0x03c0000004087fae */ /* 0x0003e40009121846 */
[----:B-1----:R-:W-:-:S04]  /*5d9c0*/  SEL R4, RZ, 0x4, !P1 ;  /* 0x00000004ff047807 */ /* 0x002fc80004800000 */
[----:B------:R-:W-:-:S04]  /*5d9d0*/  SEL R4, R4, RZ, !P0 ;  /* 0x000000ff04047207 */ /* 0x000fc80004000000 */
[----:B------:R-:W-:Y:S02]  /*5d9e0*/  ISETP.NE.U32.AND P1, PT, R4, RZ, PT ;  /* 0x000000ff0400720c */ /* 0x000fe40003f25070 */
[----:B------:R-:W-:-:S05]  /*5d9f0*/  IADD3 R16, P3, R16, R7, RZ ;  /* 0x0000000710107210 */ /* 0x000fca0007f7e0ff */
[----:B------:R-:W-:Y:S01]  /*5da00*/  IMAD.X R18, R18, 0x1, R0, P3 ;  /* 0x0000000112127824 */ /* 0x000fe200018e0600 */
[-C--:B------:R-:W-:Y:S01]  /*5da10*/  IADD3 R11, P4, R11, R7.reuse, RZ ;  /* 0x000000070b0b7210 */ /* 0x080fe20007f9e0ff */
[----:B------:R-:W-:Y:S01]  /*5da20*/  STL [R1+0x1bec], R16 ;  /* 0x001bec1001007387 */ /* 0x000fe20000100800 */
[----:B------:R-:W-:Y:S02]  /*5da30*/  IMAD.MOV.U32 R4, RZ, RZ, R16 ;  /* 0x000000ffff047224 */ /* 0x000fe400078e0010 */
[----:B------:R-:W-:Y:S02]  /*5da40*/  IMAD.MOV.U32 R5, RZ, RZ, R18 ;  /* 0x000000ffff057224 */ /* 0x000fe400078e0012 */
[----:B------:R-:W-:Y:S01]  /*5da50*/  IMAD.X R14, R14, 0x1, R0, P4 ;  /* 0x000000010e0e7824 */ /* 0x000fe200020e0600 */
[----:B------:R1:W-:Y:S01]  /*5da60*/  STL [R1+0x1be8], R18 ;  /* 0x001be81201007387 */ /* 0x0003e20000100800 */
[----:B------:R-:W-:Y:S03]  /*5da70*/  STL [R1+0x1c54], R11 ;  /* 0x001c540b01007387 */ /* 0x000fe60000100800 */
[----:B------:R1:W-:Y:S04]  /*5da80*/  LDGSTS.E [R8+0x3e00], [R4.64], P2 ;  /* 0x03e0000004087fae */ /* 0x0003e80009121846 */
[----:B------:R1:W-:Y:S04]  /*5da90*/  STL [R1+0x1c50], R14 ;  /* 0x001c500e01007387 */ /* 0x0003e80000100800 */
[----:B-1----:R-:W2:Y:S01]  /*5daa0*/  LDL.LU R18, [R1+0x1cd8] ;  /* 0x001cd80001127983 */ /* 0x002ea20000300800 */
[----:B------:R-:W2:Y:S01]  /*5dab0*/  LDL.LU R16, [R1+0x1cdc] ;  /* 0x001cdc0001107983 */ /* 0x000ea20000300800 */
[----:B------:R-:W-:Y:S01]  /*5dac0*/  MOV R5, R14 ;  /* 0x0000000e00057202 */ /* 0x000fe20000000f00 */
[----:B------:R-:W-:Y:S01]  /*5dad0*/  IMAD.MOV.U32 R4, RZ, RZ, R11 ;  /* 0x000000ffff047224 */ /* 0x000fe200078e000b */
[----:B------:R-:W2:Y:S01]  /*5dae0*/  LDL.LU R14, [R1+0x1ce0] ;  /* 0x001ce000010e7983 */ /* 0x000ea20000300800 */
[----:B------:R-:W2:Y:S03]  /*5daf0*/  LDL.LU R11, [R1+0x1ce4] ;  /* 0x001ce400010b7983 */ /* 0x000ea60000300800 */
        /* <DEDUP_REMOVED lines=11> */
[----:B------:R1:W-:Y:S04]  /*5dbb0*/  LDGSTS.E [R8+0x5a00], [R4.64], P1 ;  /* 0x05a0000004087fae */ /* 0x0003e80008921846 */
        /* <DEDUP_REMOVED lines=11> */
[----:B----4-:R-:W-:-:S05]  /*5dc70*/  IADD3 R15, P3, R15, R7, RZ ;  /* 0x000000070f0f7210 */ /* 0x010fca0007f7e0ff */
[--C-:B------:R-:W-:Y:S01]  /*5dc80*/  IMAD.X R17, R17, 0x1, R0.reuse, P3 ;  /* 0x0000000111117824 */ /* 0x100fe200018e0600 */
[-C--:B---3--:R-:W-:Y:S01]  /*5dc90*/  IADD3 R10, P4, R10, R7.reuse, RZ ;  /* 0x000000070a0a7210 */ /* 0x088fe20007f9e0ff */
[----:B------:R-:W-:Y:S01]  /*5dca0*/  STL [R1+0x1c6c], R15 ;  /* 0x001c6c0f01007387 */ /* 0x000fe20000100800 */
[----:B------:R-:W-:Y:S02]  /*5dcb0*/  IMAD.MOV.U32 R4, RZ, RZ, R15 ;  /* 0x000000ffff047224 */ /* 0x000fe400078e000f */
[----:B------:R-:W-:Y:S02]  /*5dcc0*/  IMAD.MOV.U32 R5, RZ, RZ, R17 ;  /* 0x000000ffff057224 */ /* 0x000fe400078e0011 */
[----:B--2---:R-:W-:Y:S01]  /*5dcd0*/  IMAD.X R12, R12, 0x1, R0, P4 ;  /* 0x000000010c0c7824 */ /* 0x004fe200020e0600 */
[----:B------:R1:W-:Y:S01]  /*5dce0*/  STL [R1+0x1c68], R17 ;  /* 0x001c681101007387 */ /* 0x0003e20000100800 */
[----:B------:R-:W-:Y:S03]  /*5dcf0*/  STL [R1+0x1cd4], R10 ;  /* 0x001cd40a01007387 */ /* 0x000fe60000100800 */
[----:B------:R2:W-:Y:S04]  /*5dd00*/  LDGSTS.E [R8+0x5e00], [R4.64], P1 ;  /* 0x05e0000004087fae */ /* 0x0005e80008921846 */
[----:B------:R3:W-:Y:S04]  /*5dd10*/  STL [R1+0x1cd0], R12 ;  /* 0x001cd00c01007387 */ /* 0x0007e80000100800 */
[----:B-1----:R-:W4:Y:S01]  /*5dd20*/  LDL.LU R17, [R1+0x1d58] ;  /* 0x001d580001117983 */ /* 0x002f220000300800 */
[----:B------:R-:W4:Y:S01]  /*5dd30*/  LDL.LU R15, [R1+0x1d5c] ;  /* 0x001d5c00010f7983 */ /* 0x000f220000300800 */
[----:B--2---:R-:W-:Y:S01]  /*5dd40*/  MOV R5, R12 ;  /* 0x0000000c00057202 */ /* 0x004fe20000000f00 */
[----:B------:R-:W-:Y:S01]  /*5dd50*/  IMAD.MOV.U32 R4, RZ, RZ, R10 ;  /* 0x000000ffff047224 */ /* 0x000fe200078e000a */
[----:B---3--:R-:W2:Y:S01]  /*5dd60*/  LDL.LU R12, [R1+0x1d60] ;  /* 0x001d6000010c7983 */ /* 0x008ea20000300800 */
[----:B------:R-:W3:Y:S03]  /*5dd70*/  LDL.LU R10, [R1+0x1d64] ;  /* 0x001d6400010a7983 */ /* 0x000ee60000300800 */
[----:B------:R1:W-:Y:S01]  /*5dd80*/  LDGSTS.E [R8+0x7800], [R4.64], P2 ;  /* 0x0780000004087fae */ /* 0x0003e20009121846 */
[----:B------:R-:W-:-:S02]  /*5dd90*/  IADD3 R16, P1, R16, R7, RZ ;  /* 0x0000000710107210 */ /* 0x000fc40007f3e0ff */
[----:B------:R-:W-:-:S03]  /*5dda0*/  IADD3 R11, P3, R11, R7, RZ ;  /* 0x000000070b0b7210 */ /* 0x000fc60007f7e0ff */
[----:B------:R-:W-:Y:S02]  /*5ddb0*/  IMAD.X R18, R18, 0x1, R0, P1 ;  /* 0x0000000112127824 */ /* 0x000fe400008e0600 */
[----:B-1----:R-:W-:Y:S01]  /*5ddc0*/  IMAD.MOV.U32 R4, RZ, RZ, R16 ;  /* 0x000000ffff047224 */ /* 0x002fe200078e0010 */
[----:B------:R-:W-:Y:S01]  /*5ddd0*/  STL [R1+0x1cdc], R16 ;  /* 0x001cdc1001007387 */ /* 0x000fe20000100800 */
[----:B------:R-:W-:Y:S02]  /*5dde0*/  IMAD.X R14, R14, 0x1, R0, P3 ;  /* 0x000000010e0e7824 */ /* 0x000fe400018e0600 */
[----:B------:R-:W-:Y:S01]  /*5ddf0*/  IMAD.MOV.U32 R5, RZ, RZ, R18 ;  /* 0x000000ffff057224 */ /* 0x000fe200078e0012 */
[----:B------:R1:W-:Y:S01]  /*5de00*/  STL [R1+0x1cd8], R18 ;  /* 0x001cd81201007387 */ /* 0x0003e20000100800 */
[----:B------:R-:W-:Y:S02]  /*5de10*/  STL [R1+0x1ce4], R11 ;  /* 0x001ce40b01007387 */ /* 0x000fe40000100800 */
[----:B------:R1:W-:Y:S01]  /*5de20*/  STL [R1+0x1ce0], R14 ;  /* 0x001ce00e01007387 */ /* 0x0003e20000100800 */
[----:B------:R1:W-:Y:S01]  /*5de30*/  LDGSTS.E [R8+0x7a00], [R4.64], P2 ;  /* 0x07a0000004087fae */ /* 0x0003e20009121846 */
[----:B------:R-:W-:-:S03]  /*5de40*/  ISETP.GT.AND P1, PT, R3, 0x13, PT ;  /* 0x000000130300780c */ /* 0x000fc60003f24270 */
[----:B-1----:R-:W2:Y:S01]  /*5de50*/  LDL.LU R18, [R1+0x1d68] ;  /* 0x001d680001127983 */ /* 0x002ea20000300800 */
[----:B------:R-:W2:Y:S02]  /*5de60*/  LDL.LU R16, [R1+0x1d6c] ;  /* 0x001d6c0001107983 */ /* 0x000ea40000300800 */
[----:B------:R-:W-:Y:S01]  /*5de70*/  IMAD.MOV.U32 R4, RZ, RZ, R11 ;  /* 0x000000ffff047224 */ /* 0x000fe200078e000b */
[----:B------:R-:W-:Y:S02]  /*5de80*/  MOV R5, R14 ;  /* 0x0000000e00057202 */ /* 0x000fe40000000f00 */
[----:B------:R-:W2:Y:S01]  /*5de90*/  LDL.LU R14, [R1+0x1dd0] ;  /* 0x001dd000010e7983 */ /* 0x000ea20000300800 */
[----:B------:R-:W2:Y:S03]  /*5dea0*/  LDL.LU R11, [R1+0x1dd4] ;  /* 0x001dd400010b7983 */ /* 0x000ea60000300800 */
[----:B------:R1:W-:Y:S02]  /*5deb0*/  LDGSTS.E [R8+0x7c00], [R4.64], P2 ;  /* 0x07c0000004087fae */ /* 0x0003e40009121846 */
[----:B-1----:R-:W-:-:S02]  /*5dec0*/  SEL R4, RZ, 0x4, !P1 ;  /* 0x00000004ff047807 */ /* 0x002fc40004800000 */
[-C--:B------:R-:W-:Y:S02]  /*5ded0*/  IADD3 R19, P3, R19, R7.reuse, RZ ;  /* 0x0000000713137210 */ /* 0x080fe40007f7e0ff */
[----:B------:R-:W-:Y:S02]  /*5dee0*/  SEL R4, R4, RZ, !P0 ;  /* 0x000000ff04047207 */ /* 0x000fe40004000000 */
[----:B------:R-:W-:Y:S01]  /*5def0*/  IADD3 R9, P4, R9, R7, RZ ;  /* 0x0000000709097210 */ /* 0x000fe20007f9e0ff */
[--C-:B------:R-:W-:Y:S01]  /*5df00*/  IMAD.X R20, R20, 0x1, R0.reuse, P3 ;  /* 0x0000000114147824 */ /* 0x100fe200018e0600 */
[----:B------:R-:W-:Y:S01]  /*5df10*/  ISETP.NE.U32.AND P1, PT, R4, RZ, PT ;  /* 0x000000ff0400720c */ /* 0x000fe20003f25070 */
[----:B------:R-:W-:Y:S02]  /*5df20*/  STL [R1+0x1cec], R19 ;  /* 0x001cec1301007387 */ /* 0x000fe40000100800 */
[----:B------:R-:W-:Y:S02]  /*5df30*/  IMAD.X R13, R13, 0x1, R0, P4 ;  /* 0x000000010d0d7824 */ /* 0x000fe400020e0600 */
[----:B------:R-:W-:-:S02]  /*5df40*/  IMAD.MOV.U32 R4, RZ, RZ, R19 ;  /* 0x000000ffff047224 */ /* 0x000fc400078e0013 */
[----:B------:R-:W-:Y:S01]  /*5df50*/  IMAD.MOV.U32 R5, RZ, RZ, R20 ;  /* 0x000000ffff057224 */ /* 0x000fe200078e0014 */
[----:B------:R1:W-:Y:S01]  /*5df60*/  STL [R1+0x1ce8], R20 ;  /* 0x001ce81401007387 */ /* 0x0003e20000100800 */
[----:B------:R-:W-:Y:S02]  /*5df70*/  STL [R1+0x1d54], R9 ;  /* 0x001d540901007387 */ /* 0x000fe40000100800 */
[----:B------:R1:W-:Y:S01]  /*5df80*/  STL [R1+0x1d50], R13 ;  /* 0x001d500d01007387 */ /* 0x0003e20000100800 */
[----:B------:R1:W-:Y:S04]  /*5df90*/  LDGSTS.E [R8+0x7e00], [R4.64], P2 ;  /* 0x07e0000004087fae */ /* 0x0003e80009121846 */
[----:B-1----:R-:W2:Y:S01]  /*5dfa0*/  LDL.LU R20, [R1+0x1dd8] ;  /* 0x001dd80001147983 */ /* 0x002ea20000300800 */
[----:B------:R-:W2:Y:S01]  /*5dfb0*/  LDL.LU R19, [R1+0x1ddc] ;  /* 0x001ddc0001137983 */ /* 0x000ea20000300800 */
[----:B------:R-:W-:Y:S01]  /*5dfc0*/  MOV R5, R13 ;  /* 0x0000000d00057202 */ /* 0x000fe20000000f00 */
[----:B------:R-:W-:Y:S01]  /*5dfd0*/  IMAD.MOV.U32 R4, RZ, RZ, R9 ;  /* 0x000000ffff047224 */ /* 0x000fe200078e0009 */
[----:B------:R-:W2:Y:S01]  /*5dfe0*/  LDL.LU R13, [R1+0x1de0] ;  /* 0x001de000010d7983 */ /* 0x000ea20000300800 */
[----:B------:R-:W2:Y:S03]  /*5dff0*/  LDL.LU R9, [R1+0x1de4] ;  /* 0x001de40001097983 */ /* 0x000ea60000300800 */
[----:B------:R1:W-:Y:S01]  /*5e000*/  LDGSTS.E [R8+0x9800], [R4.64], P1 ;  /* 0x0980000004087fae */ /* 0x0003e20008921846 */
[----:B----4-:R-:W-:-:S02]  /*5e010*/  IADD3 R15, P2, R15, R7, RZ ;  /* 0x000000070f0f7210 */ /* 0x010fc40007f5e0ff */
[----:B---3--:R-:W-:-:S03]  /*5e020*/  IADD3 R10, P3, R10, R7, RZ ;  /* 0x000000070a0a7210 */ /* 0x008fc60007f7e0ff */
[--C-:B------:R-:W-:Y:S02]  /*5e030*/  IMAD.X R17, R17, 0x1, R0.reuse, P2 ;  /* 0x0000000111117824 */ /* 0x100fe400010e0600 */
[----:B-1----:R-:W-:Y:S01]  /*5e040*/  IMAD.MOV.U32 R4, RZ, RZ, R15 ;  /* 0x000000ffff047224 */ /* 0x002fe200078e000f */
[----:B------:R-:W-:Y:S01]  /*5e050*/  STL [R1+0x1d5c], R15 ;  /* 0x001d5c0f01007387 */ /* 0x000fe20000100800 */
[----:B--2---:R-:W-:Y:S02]  /*5e060*/  IMAD.X R12, R12, 0x1, R0, P3 ;  /* 0x000000010c0c7824 */ /* 0x004fe400018e0600 */
        /* <DEDUP_REMOVED lines=137> */
[--C-:B------:R-:W-:Y:S01]  /*5e900*/  IMAD.X R18, R18, 0x1, R0.reuse, P3 ;  /* 0x0000000112127824 */ /* 0x100fe200018e0600 */
[-C--:B------:R-:W-:Y:S01]  /*5e910*/  IADD3 R11, P4, R11, R7.reuse, RZ ;  /* 0x000000070b0b7210 */ /* 0x080fe20007f9e0ff */
[----:B------:R-:W-:Y:S03]  /*5e920*/  STL [R1+0x1eec], R16 ;  /* 0x001eec1001007387 */ /* 0x000fe60000100800 */
[----:B------:R1:W-:Y:S02]  /*5e930*/  STL [R1+0x1ee8], R18 ;  /* 0x001ee81201007387 */ /* 0x0003e40000100800 */
[----:B------:R-:W-:Y:S02]  /*5e940*/  IMAD.X R14, R14, 0x1, R0, P4 ;  /* 0x000000010e0e7824 */ /* 0x000fe400020e0600 */
[----:B------:R-:W-:Y:S02]  /*5e950*/  IMAD.MOV.U32 R4, RZ, RZ, R16 ;  /* 0x000000ffff047224 */ /* 0x000fe400078e0010 */
[----:B------:R-:W-:Y:S01]  /*5e960*/  IMAD.MOV.U32 R5, RZ, RZ, R18 ;  /* 0x000000ffff057224 */ /* 0x000fe200078e0012 */
[----:B------:R-:W-:Y:S01]  /*5e970*/  STL [R1+0x1f54], R11 ;  /* 0x001f540b01007387 */ /* 0x000fe20000100800 */
[----:B------:R1:W-:Y:S03]  /*5e980*/  STL [R1+0x1f50], R14 ;  /* 0x001f500e01007387 */ /* 0x0003e60000100800 */
[----:B-1----:R-:W2:Y:S01]  /*5e990*/  LDL.LU R18, [R1+0x1fd8] ;  /* 0x001fd80001127983 */ /* 0x002ea20000300800 */
[----:B------:R-:W2:Y:S03]  /*5e9a0*/  LDL.LU R16, [R1+0x1fdc] ;  /* 0x001fdc0001107983 */ /* 0x000ea60000300800 */
[----:B------:R1:W-:Y:S02]  /*5e9b0*/  LDGSTS.E [R8+0xfe00], [R4.64], P2 ;  /* 0x0fe0000004087fae */ /* 0x0003e40009121846 */
[----:B-1----:R-:W-:Y:S01]  /*5e9c0*/  MOV R5, R14 ;  /* 0x0000000e00057202 */ /* 0x002fe20000000f00 */
        /* <DEDUP_REMOVED lines=44> */
[----:B------:R-:W-:-:S05]  /*5ec90*/  IADD3 R16, P1, R16, R7, RZ ;  /* 0x0000000710107210 */ /* 0x000fca0007f3e0ff */
[----:B------:R-:W-:Y:S02]  /*5eca0*/  IMAD.X R18, R18, 0x1, R0, P1 ;  /* 0x0000000112127824 */ /* 0x000fe400008e0600 */
[----:B-1----:R-:W-:Y:S01]  /*5ecb0*/  IMAD.MOV.U32 R4, RZ, RZ, R16 ;  /* 0x000000ffff047224 */ /* 0x002fe200078e0010 */
[----:B------:R-:W-:Y:S01]  /*5ecc0*/  STL [R1+0x1fdc], R16 ;  /* 0x001fdc1001007387 */ /* 0x000fe20000100800 */
[----:B------:R-:W-:Y:S01]  /*5ecd0*/  IMAD.MOV.U32 R5, RZ, RZ, R18 ;  /* 0x000000ffff057224 */ /* 0x000fe200078e0012 */
[----:B------:R-:W-:Y:S02]  /*5ece0*/  IADD3 R11, P3, R11, R7, RZ ;  /* 0x000000070b0b7210 */ /* 0x000fe40007f7e0ff */
[----:B------:R1:W-:Y:S04]  /*5ecf0*/  STL [R1+0x1fd8], R18 ;  /* 0x001fd81201007387 */ /* 0x0003e80000100800 */
[----:B------:R1:W-:Y:S01]  /*5ed00*/  LDGSTS.E [R8+0x13a00], [R4.64], P2 ;  /* 0x13a0000004087fae */ /* 0x0003e20009121846 */
[----:B------:R-:W-:-:S03]  /*5ed10*/  IMAD.X R14, R14, 0x1, R0, P3 ;  /* 0x000000010e0e7824 */ /* 0x000fc600018e0600 */
[----:B------:R-:W-:Y:S01]  /*5ed20*/  STL [R1+0x1fe4], R11 ;  /* 0x001fe40b01007387 */ /* 0x000fe20000100800 */
[----:B------:R-:W-:-:S03]  /*5ed30*/  ISETP.GT.AND P1, PT, R3, 0x2b, PT ;  /* 0x0000002b0300780c */ /* 0x000fc60003f24270 */
[----:B------:R1:W-:Y:S02]  /*5ed40*/  STL [R1+0x1fe0], R14 ;  /* 0x001fe00e01007387 */ /* 0x0003e40000100800 */
[----:B-1----:R-:W2:Y:S02]  /*5ed50*/  LDL.LU R18, [R1+0x2068] ;  /* 0x0020680001127983 */ /* 0x002ea40000300800 */
[----:B------:R-:W2:Y:S01]  /*5ed60*/  LDL.LU R16, [R1+0x206c] ;  /* 0x00206c0001107983 */ /* 0x000ea20000300800 */
        /* <DEDUP_REMOVED lines=51> */
[----:B------:R-:W-:Y:S02]  /*5f0a0*/  IMAD.MOV.U32 R4, RZ, RZ, R16 ;  /* 0x000000ffff047224 */ /* 0x000fe400078e0010 */
        /* <DEDUP_REMOVED lines=39> */
[----:B------:R-:W-:Y:S03]  /*5f320*/  STL [R1+0x20ec], R15 ;  /* 0x0020ec0f01007387 */ /* 0x000fe60000100800 */
[----:B------:R1:W-:Y:S02]  /*5f330*/  STL [R1+0x20e8], R17 ;  /* 0x0020e81101007387 */ /* 0x0003e40000100800 */
[----:B--2---:R-:W-:Y:S02]  /*5f340*/  IMAD.X R12, R12, 0x1, R0, P4 ;  /* 0x000000010c0c7824 */ /* 0x004fe400020e0600 */
[----:B------:R-:W-:Y:S02]  /*5f350*/  IMAD.MOV.U32 R4, RZ, RZ, R15 ;  /* 0x000000ffff047224 */ /* 0x000fe400078e000f */
[----:B------:R-:W-:Y:S01]  /*5f360*/  IMAD.MOV.U32 R5, RZ, RZ, R17 ;  /* 0x000000ffff057224 */ /* 0x000fe200078e0011 */
[----:B------:R-:W-:Y:S01]  /*5f370*/  STL [R1+0x2154], R10 ;  /* 0x0021540a01007387 */ /* 0x000fe20000100800 */
[----:B------:R2:W-:Y:S03]  /*5f380*/  STL [R1+0x2150], R12 ;  /* 0x0021500c01007387 */ /* 0x0005e60000100800 */
[----:B-1----:R-:W3:Y:S01]  /*5f390*/  LDL.LU R17, [R1+0x21d8] ;  /* 0x0021d80001117983 */ /* 0x002ee20000300800 */
[----:B------:R-:W4:Y:S03]  /*5f3a0*/  LDL.LU R15, [R1+0x21dc] ;  /* 0x0021dc00010f7983 */ /* 0x000f260000300800 */
[----:B------:R1:W-:Y:S02]  /*5f3b0*/  LDGSTS.E [R8+0x17e00], [R4.64], P2 ;  /* 0x17e0000004087fae */ /* 0x0003e40009121846 */
[----:B-1----:R-:W-:Y:S01]  /*5f3c0*/  MOV R5, R12 ;  /* 0x0000000c00057202 */ /* 0x002fe20000000f00 */
[----:B------:R-:W-:Y:S01]  /*5f3d0*/  IMAD.MOV.U32 R4, RZ, RZ, R10 ;  /* 0x000000ffff047224 */ /* 0x000fe200078e000a */
[----:B--2---:R-:W2:Y:S01]  /*5f3e0*/  LDL.LU R12, [R1+0x21e0] ;  /* 0x0021e000010c7983 */ /* 0x004ea20000300800 */
[----:B------:R-:W2:Y:S03]  /*5f3f0*/  LDL.LU R10, [R1+0x21e4] ;  /* 0x0021e400010a7983 */ /* 0x000ea60000300800 */
[----:B------:R1:W-:Y:S01]  /*5f400*/  LDGSTS.E [R8+0x19800], [R4.64], P1 ;  /* 0x1980000004087fae */ /* 0x0003e20008921846 */
[----:B------:R-:W-:-:S02]  /*5f410*/  IADD3 R16, P2, R16, R7, RZ ;  /* 0x0000000710107210 */ /* 0x000fc40007f5e0ff */
[----:B------:R-:W-:-:S03]  /*5f420*/  IADD3 R11, P3, R11, R7, RZ ;  /* 0x000000070b0b7210 */ /* 0x000fc60007f7e0ff */
[----:B------:R-:W-:Y:S01]  /*5f430*/  IMAD.X R18, R18, 0x1, R0, P2 ;  /* 0x0000000112127824 */ /* 0x000fe200010e0600 */
[----:B------:R-:W-:Y:S01]  /*5f440*/  STL [R1+0x215c], R16 ;  /* 0x00215c1001007387 */ /* 0x000fe20000100800 */
[----:B-1----:R-:W-:Y:S02]  /*5f450*/  IMAD.MOV.U32 R4, RZ, RZ, R16 ;  /* 0x000000ffff047224 */ /* 0x002fe400078e0010 */
        /* <DEDUP_REMOVED lines=19> */
[----:B------:R-:W-:Y:S03]  /*5f590*/  STL [R1+0x216c], R19 ;  /* 0x00216c1301007387 */ /* 0x000fe60000100800 */
[----:B------:R-:W-:Y:S01]  /*5f5a0*/  IMAD.X R13, R13, 0x1, R0, P4 ;  /* 0x000000010d0d7824 */ /* 0x000fe200020e0600 */
[----:B------:R-:W-:Y:S01]  /*5f5b0*/  ISETP.NE.U32.AND P2, PT, R4, RZ, PT ;  /* 0x000000ff0400720c */ /* 0x000fe20003f45070 */
[----:B------:R1:W-:Y:S01]  /*5f5c0*/  STL [R1+0x2168], R20 ;  /* 0x0021681401007387 */ /* 0x0003e20000100800 */
[----:B------:R-:W-:-:S02]  /*5f5d0*/  IMAD.MOV.U32 R4, RZ, RZ, R19 ;  /* 0x000000ffff047224 */ /* 0x000fc400078e0013 */
[----:B------:R-:W-:Y:S02]  /*5f5e0*/  IMAD.MOV.U32 R5, RZ, RZ, R20 ;  /* 0x000000ffff057224 */ /* 0x000fe400078e0014 */
[----:B------:R-:W-:Y:S01]  /*5f5f0*/  STL [R1+0x21d4], R9 ;  /* 0x0021d40901007387 */ /* 0x000fe20000100800 */
[----:B------:R1:W-:Y:S04]  /*5f600*/  STL [R1+0x21d0], R13 ;  /* 0x0021d00d01007387 */ /* 0x0003e80000100800 */
        /* <DEDUP_REMOVED lines=8> */
[----:B----4-:R-:W-:-:S05]  /*5f690*/  IADD3 R15, P1, R15, R7, RZ ;  /* 0x000000070f0f7210 */ /* 0x010fca0007f3e0ff */
[--C-:B---3--:R-:W-:Y:S02]  /*5f6a0*/  IMAD.X R17, R17, 0x1, R0.reuse, P1 ;  /* 0x0000000111117824 */ /* 0x108fe400008e0600 */
[----:B-1----:R-:W-:Y:S01]  /*5f6b0*/  IMAD.MOV.U32 R4, RZ, RZ, R15 ;  /* 0x000000ffff047224 */ /* 0x002fe200078e000f */
[----:B------:R1:W-:Y:S01]  /*5f6c0*/  STL [R1+0x21dc], R15 ;  /* 0x0021dc0f01007387 */ /* 0x0003e20000100800 */
[----:B------:R-:W-:Y:S01]  /*5f6d0*/  IMAD.MOV.U32 R5, RZ, RZ, R17 ;  /* 0x000000ffff057224 */ /* 0x000fe200078e0011 */
[----:B--2---:R-:W-:Y:S02]  /*5f6e0*/  IADD3 R10, P3, R10, R7, RZ ;  /* 0x000000070a0a7210 */ /* 0x004fe40007f7e0ff */
[----:B------:R-:W-:Y:S04]  /*5f6f0*/  STL [R1+0x21d8], R17 ;  /* 0x0021d81101007387 */ /* 0x000fe80000100800 */
[----:B------:R2:W-:Y:S01]  /*5f700*/  LDGSTS.E [R8+0x1ba00], [R4.64], P2 ;  /* 0x1ba0000004087fae */ /* 0x0005e20009121846 */
[----:B------:R-:W-:-:S03]  /*5f710*/  IMAD.X R12, R12, 0x1, R0, P3 ;  /* 0x000000010c0c7824 */ /* 0x000fc600018e0600 */
[----:B------:R-:W-:Y:S04]  /*5f720*/  STL [R1+0x21e4], R10 ;  /* 0x0021e40a01007387 */ /* 0x000fe80000100800 */
[----:B------:R3:W-:Y:S01]  /*5f730*/  STL [R1+0x21e0], R12 ;  /* 0x0021e00c01007387 */ /* 0x0007e20000100800 */
[----:B-1----:R-:W4:Y:S01]  /*5f740*/  LDL.LU R15, [R1+0x2268] ;  /* 0x00226800010f7983 */ /* 0x002f220000300800 */
[----:B--2---:R-:W-:Y:S02]  /*5f750*/  MOV R5, R12 ;  /* 0x0000000c00057202 */ /* 0x004fe40000000f00 */
[----:B---3--:R-:W2:Y:S01]  /*5f760*/  LDL.LU R12, [R1+0x226c] ;  /* 0x00226c00010c7983 */ /* 0x008ea20000300800 */
[----:B------:R-:W3:Y:S02]  /*5f770*/  LDL.LU R17, [R1+0x22d4] ;  /* 0x0022d40001117983 */ /* 0x000ee40000300800 */
[----:B------:R-:W-:Y:S01]  /*5f780*/  IMAD.MOV.U32 R4, RZ, RZ, R10 ;  /* 0x000000ffff047224 */ /* 0x000fe200078e000a */
[----:B------:R-:W-:Y:S01]  /*5f790*/  ISETP.GT.AND P1, PT, R3, 0x3b, PT ;  /* 0x0000003b0300780c */ /* 0x000fe20003f24270 */
[----:B------:R-:W3:Y:S04]  /*5f7a0*/  LDL.LU R10, [R1+0x22dc] ;  /* 0x0022dc00010a7983 */ /* 0x000ee80000300800 */
[----:B------:R1:W-:Y:S02]  /*5f7b0*/  LDGSTS.E [R8+0x1bc00], [R4.64], P2 ;  /* 0x1bc0000004087fae */ /* 0x0003e40009121846 */
[----:B-1----:R-:W-:-:S04]  /*5f7c0*/  SEL R4, RZ, 0x4, !P1 ;  /* 0x00000004ff047807 */ /* 0x002fc80004800000 */
[----:B------:R-:W-:-:S04]  /*5f7d0*/  SEL R4, R4, RZ, !P0 ;  /* 0x000000ff04047207 */ /* 0x000fc80004000000 */
[----:B------:R-:W-:Y:S02]  /*5f7e0*/  ISETP.NE.U32.AND P1, PT, R4, RZ, PT ;  /* 0x000000ff0400720c */ /* 0x000fe40003f25070 */
[----:B------:R-:W-:-:S05]  /*5f7f0*/  IADD3 R16, P3, R16, R7, RZ ;  /* 0x0000000710107210 */ /* 0x000fca0007f7e0ff */
[----:B------:R-:W-:Y:S01]  /*5f800*/  IMAD.X R18, R18, 0x1, R0, P3 ;  /* 0x0000000112127824 */ /* 0x000fe200018e0600 */
[----:B------:R-:W-:Y:S01]  /*5f810*/  STL [R1+0x21ec], R16 ;  /* 0x0021ec1001007387 */ /* 0x000fe20000100800 */
[----:B------:R-:W-:-:S03]  /*5f820*/  IADD3 R11, P4, R11, R7, RZ ;  /* 0x000000070b0b7210 */ /* 0x000fc60007f9e0ff */
[----:B------:R1:W-:Y:S01]  /*5f830*/  STL [R1+0x21e8], R18 ;  /* 0x0021e81201007387 */ /* 0x0003e20000100800 */
[----:B------:R-:W-:Y:S02]  /*5f840*/  IMAD.MOV.U32 R5, RZ, RZ, R18 ;  /* 0x000000ffff057224 */ /* 0x000fe400078e0012 */
[----:B------:R-:W-:Y:S02]  /*5f850*/  IMAD.MOV.U32 R4, RZ, RZ, R16 ;  /* 0x000000ffff047224 */ /* 0x000fe400078e0010 */
[----:B------:R-:W-:Y:S01]  /*5f860*/  IMAD.X R14, R14, 0x1, R0, P4 ;  /* 0x000000010e0e7824 */ /* 0x000fe200020e0600 */
[----:B------:R-:W-:Y:S04]  /*5f870*/  STL [R1+0x2254], R11 ;  /* 0x0022540b01007387 */ /* 0x000fe80000100800 */
[----:B------:R1:W-:Y:S04]  /*5f880*/  LDGSTS.E [R8+0x1be00], [R4.64], P2 ;  /* 0x1be0000004087fae */ /* 0x0003e80009121846 */
[----:B-1----:R-:W3:Y:S01]  /*5f890*/  LDL.LU R18, [R1+0x22d0] ;  /* 0x0022d00001127983 */ /* 0x002ee20000300800 */
[----:B------:R1:W-:Y:S02]  /*5f8a0*/  STL [R1+0x2250], R14 ;  /* 0x0022500e01007387 */ /* 0x0003e40000100800 */
[----:B------:R-:W3:Y:S01]  /*5f8b0*/  LDL.LU R16, [R1+0x22d8] ;  /* 0x0022d80001107983 */ /* 0x000ee20000300800 */
[----:B------:R-:W-:Y:S01]  /*5f8c0*/  MOV R5, R14 ;  /* 0x0000000e00057202 */ /* 0x000fe20000000f00 */
[----:B------:R-:W-:Y:S01]  /*5f8d0*/  IMAD.MOV.U32 R4, RZ, RZ, R11 ;  /* 0x000000ffff047224 */ /* 0x000fe200078e000b */
[----:B-1----:R-:W3:Y:S01]  /*5f8e0*/  LDL.LU R14, [R1+0x22e0] ;  /* 0x0022e000010e7983 */ /* 0x002ee20000300800 */
[----:B------:R-:W3:Y:S03]  /*5f8f0*/  LDL.LU R11, [R1+0x22e4] ;  /* 0x0022e400010b7983 */ /* 0x000ee60000300800 */
        /* <DEDUP_REMOVED lines=8> */
[----:B------:R-:W-:Y:S01]  /*5f980*/  STL [R1+0x2258], R20 ;  /* 0x0022581401007387 */ /* 0x000fe20000100800 */
[----:B------:R-:W-:Y:S04]  /*5f990*/  STL [R1+0x2264], R9 ;  /* 0x0022640901007387 */ /* 0x000fe80000100800 */
[----:B------:R1:W-:Y:S01]  /*5f9a0*/  LDGSTS.E [R8+0x1da00], [R4.64], P1 ;  /* 0x1da0000004087fae */ /* 0x0003e20008921846 */
[----:B------:R1:W-:Y:S02]  /*5f9b0*/  STL [R1+0x2260], R13 ;  /* 0x0022600d01007387 */ /* 0x0003e40000100800 */
[----:B-1----:R-:W-:Y:S01]  /*5f9c0*/  MOV R5, R13 ;  /* 0x0000000d00057202 */ /* 0x002fe20000000f00 */
[----:B------:R-:W-:Y:S01]  /*5f9d0*/  IMAD.MOV.U32 R4, RZ, RZ, R9 ;  /* 0x000000ffff047224 */ /* 0x000fe200078e0009 */
[----:B------:R-:W3:Y:S01]  /*5f9e0*/  LDL.LU R13, [R1+0x22e8] ;  /* 0x0022e800010d7983 */ /* 0x000ee20000300800 */
[----:B------:R-:W3:Y:S01]  /*5f9f0*/  LDL.LU R9, [R1+0x22ec] ;  /* 0x0022ec0001097983 */ /* 0x000ee20000300800 */
[----:B------:R-:W-:-:S02]  /*5fa00*/  ISETP.GT.AND P2, PT, R3, 0x3f, PT ;  /* 0x0000003f0300780c */ /* 0x000fc40003f44270 */
[----:B------:R1:W-:Y:S02]  /*5fa10*/  LDGSTS.E [R8+0x1dc00], [R4.64], P1 ;  /* 0x1dc0000004087fae */ /* 0x0003e40008921846 */
[----:B-1----:R-:W-:-:S04]  /*5fa20*/  SEL R4, RZ, 0x4, !P2 ;  /* 0x00000004ff047807 */ /* 0x002fc80005000000 */
[----:B------:R-:W-:-:S04]  /*5fa30*/  SEL R4, R4, RZ, !P0 ;  /* 0x000000ff04047207 */ /* 0x000fc80004000000 */
[----:B------:R-:W-:Y:S02]  /*5fa40*/  ISETP.NE.U32.AND P2, PT, R4, RZ, PT ;  /* 0x000000ff0400720c */ /* 0x000fe40003f45070 */
[----:B--2---:R-:W-:-:S05]  /*5fa50*/  IADD3 R12, P3, R12, R7, RZ ;  /* 0x000000070c0c7210 */ /* 0x004fca0007f7e0ff */
[----:B----4-:R-:W-:Y:S02]  /*5fa60*/  IMAD.X R15, R15, 0x1, R0, P3 ;  /* 0x000000010f0f7824 */ /* 0x010fe400018e0600 */
[----:B------:R-:W-:Y:S02]  /*5fa70*/  IMAD.MOV.U32 R4, RZ, RZ, R12 ;  /* 0x000000ffff047224 */ /* 0x000fe400078e000c */
[----:B------:R-:W-:Y:S01]  /*5fa80*/  IMAD.MOV.U32 R5, RZ, RZ, R15 ;  /* 0x000000ffff057224 */ /* 0x000fe200078e000f */
[----:B------:R-:W-:Y:S01]  /*5fa90*/  STL [R1+0x226c], R12 ;  /* 0x00226c0c01007387 */ /* 0x000fe20000100800 */
[----:B------:R1:W-:Y:S03]  /*5faa0*/  STL [R1+0x2268], R15 ;  /* 0x0022680f01007387 */ /* 0x0003e60000100800 */
[----:B------:R2:W-:Y:S01]  /*5fab0*/  LDGSTS.E [R8+0x1de00], [R4.64], P1 ;  /* 0x1de0000004087fae */ /* 0x0005e20008921846 */
[----:B---3--:R-:W-:-:S03]  /*5fac0*/  IADD3 R17, P1, R17, R7, RZ ;  /* 0x0000000711117210 */ /* 0x008fc60007f3e0ff */
[----:B-1----:R-:W3:Y:S01]  /*5fad0*/  LDL.LU R15, [R1+0x1880] ;  /* 0x00188000010f7983 */ /* 0x002ee20000300800 */
[----:B------:R-:W4:Y:S02]  /*5fae0*/  LDL.LU R12, [R1+0x1884] ;  /* 0x00188400010c7983 */ /* 0x000f240000300800 */
[----:B------:R-:W3:Y:S02]  /*5faf0*/  LDL.LU R20, [R1+0x18a0] ;  /* 0x0018a00001147983 */ /* 0x000ee40000300800 */
[----:B------:R-:W3:Y:S01]  /*5fb00*/  LDL.LU R19, [R1+0x18a4] ;  /* 0x0018a40001137983 */ /* 0x000ee20000300800 */
[----:B------:R1:W-:Y:S01]  /*5fb10*/  STL [R1+0x22d4], R17 ;  /* 0x0022d41101007387 */ /* 0x0003e20000100800 */
[----:B--2---:R-:W-:-:S03]  /*5fb20*/  MOV R4, R17 ;  /* 0x0000001100047202 */ /* 0x004fc60000000f00 */
[----:B-1----:R-:W1:Y:S01]  /*5fb30*/  S2R R17, SR_TID.X ;  /* 0x0000000000117919 */ /* 0x002e620000002100 */
[-C--:B------:R-:W-:Y:S02]  /*5fb40*/  IADD3 R10, P3, R10, R7.reuse, RZ ;  /* 0x000000070a0a7210 */ /* 0x080fe40007f7e0ff */
[----:B-1----:R-:W-:Y:S01]  /*5fb50*/  LOP3.LUT R17, R17, 0x3f, RZ, 0xc0, !PT ;  /* 0x0000003f11117812 */ /* 0x002fe200078ec0ff */
[--C-:B------:R-:W-:Y:S02]  /*5fb60*/  IMAD.X R18, R18, 0x1, R0.reuse, P1 ;  /* 0x0000000112127824 */ /* 0x100fe400008e0600 */
[----:B------:R-:W-:Y:S02]  /*5fb70*/  IMAD.X R16, R16, 0x1, R0, P3 ;  /* 0x0000000110107824 */ /* 0x000fe400018e0600 */
[----:B------:R-:W-:Y:S01]  /*5fb80*/  IMAD.MOV.U32 R5, RZ, RZ, R18 ;  /* 0x000000ffff057224 */ /* 0x000fe200078e0012 */
[----:B------:R-:W-:Y:S01]  /*5fb90*/  STL [R1+0x22d0], R18 ;  /* 0x0022d01201007387 */ /* 0x000fe20000100800 */
[----:B------:R-:W-:Y:S02]  /*5fba0*/  STL [R1+0x22dc], R10 ;  /* 0x0022dc0a01007387 */ /* 0x000fe40000100800 */
[----:B------:R1:W-:Y:S01]  /*5fbb0*/  STL [R1+0x22d8], R16 ;  /* 0x0022d81001007387 */ /* 0x0003e20000100800 */
[----:B------:R2:W-:Y:S01]  /*5fbc0*/  LDGSTS.E [R8+0x1f800], [R4.64], P2 ;  /* 0x1f80000004087fae */ /* 0x0005e20009121846 */
[----:B------:R-:W-:-:S05]  /*5fbd0*/  IADD3 R11, P1, R11, R7, RZ ;  /* 0x000000070b0b7210 */ /* 0x000fca0007f3e0ff */
[----:B------:R-:W-:Y:S02]  /*5fbe0*/  IMAD.X R14, R14, 0x1, R0, P1 ;  /* 0x000000010e0e7824 */ /* 0x000fe400008e0600 */
[----:B--2---:R-:W-:Y:S02]  /*5fbf0*/  IMAD.MOV.U32 R5, RZ, RZ, R16 ;  /* 0x000000ffff057224 */ /* 0x004fe400078e0010 */
[----:B-1----:R-:W2:Y:S01]  /*5fc00*/  LDL.LU R16, [R1+0x18c4] ;  /* 0x0018c40001107983 */ /* 0x002ea20000300800 */
[----:B------:R-:W-:Y:S02]  /*5fc10*/  IMAD.MOV.U32 R4, RZ, RZ, R10 ;  /* 0x000000ffff047224 */ /* 0x000fe400078e000a */
[----:B------:R-:W2:Y:S02]  /*5fc20*/  LDL.LU R10, [R1+0x18e4] ;  /* 0x0018e400010a7983 */ /* 0x000ea40000300800 */
[----:B------:R-:W2:Y:S01]  /*5fc30*/  LDL.LU R18, [R1+0x18c0] ;  /* 0x0018c00001127983 */ /* 0x000ea20000300800 */
[----:B------:R1:W-:Y:S01]  /*5fc40*/  STL [R1+0x22e4], R11 ;  /* 0x0022e40b01007387 */ /* 0x0003e20000100800 */
[----:B------:R-:W-:Y:S01]  /*5fc50*/  ISETP.GE.AND P1, PT, R17, R3, PT ;  /* 0x000000031100720c */ /* 0x000fe20003f26270 */
[----:B------:R-:W-:Y:S02]  /*5fc60*/  STL [R1+0x22e0], R14 ;  /* 0x0022e00e01007387 */ /* 0x000fe40000100800 */
[----:B------:R-:W2:Y:S01]  /*5fc70*/  LDL.LU R17, [R1+0x18e0] ;  /* 0x0018e00001117983 */ /* 0x000ea20000300800 */
[----:B------:R1:W-:Y:S02]  /*5fc80*/  LDGSTS.E [R8+0x1fa00], [R4.64], P2 ;  /* 0x1fa0000004087fae */ /* 0x0003e40009121846 */
[----:B-1----:R-:W-:Y:S01]  /*5fc90*/  IMAD.MOV.U32 R4, RZ, RZ, R11 ;  /* 0x000000ffff047224 */ /* 0x002fe200078e000b */
[----:B------:R-:W-:-:S05]  /*5fca0*/  MOV R5, R14 ;  /* 0x0000000e00057202 */ /* 0x000fca0000000f00 */
[----:B------:R1:W-:Y:S01]  /*5fcb0*/  LDGSTS.E [R8+0x1fc00], [R4.64], P2 ;  /* 0x1fc0000004087fae */ /* 0x0003e20009121846 */
[----:B------:R-:W-:-:S03]  /*5fcc0*/  IADD3 R9, P3, R9, R7, RZ ;  /* 0x0000000709097210 */ /* 0x000fc60007f7e0ff */
[----:B------:R-:W2:Y:S01]  /*5fcd0*/  LDL.LU R7, [R1+0x1904] ;  /* 0x0019040001077983 */ /* 0x000ea20000300800 */
[----:B------:R-:W2:Y:S02]  /*5fce0*/  LDL.LU R11, [R1+0x1924] ;  /* 0x00192400010b7983 */ /* 0x000ea40000300800 */
[----:B------:R-:W-:Y:S01]  /*5fcf0*/  IMAD.X R13, R13, 0x1, R0, P3 ;  /* 0x000000010d0d7824 */ /* 0x000fe200018e0600 */
[----:B------:R1:W-:Y:S02]  /*5fd00*/  STL [R1+0x22ec], R9 ;  /* 0x0022ec0901007387 */ /* 0x0003e40000100800 */
[----:B-1----:R-:W-:Y:S02]  /*5fd10*/  IMAD.MOV.U32 R4, RZ, RZ, R9 ;  /* 0x000000ffff047224 */ /* 0x002fe400078e0009 */
[----:B------:R1:W-:Y:S01]  /*5fd20*/  STL [R1+0x22e8], R13 ;  /* 0x0022e80d01007387 */ /* 0x0003e20000100800 */
[----:B------:R-:W-:-:S03]  /*5fd30*/  IMAD.MOV.U32 R5, RZ, RZ, R13 ;  /* 0x000000ffff057224 */ /* 0x000fc600078e000d */
[----:B------:R-:W2:Y:S01]  /*5fd40*/  LDL.LU R9, [R1+0x1900] ;  /* 0x0019000001097983 */ /* 0x000ea20000300800 */
[----:B------:R-:W-:-:S03]  /*5fd50*/  SEL R3, RZ, 0x4, P1 ;  /* 0x00000004ff037807 */ /* 0x000fc60000800000 */
[----:B------:R1:W-:Y:S04]  /*5fd60*/  LDGSTS.E [R8+0x1fe00], [R4.64], P2 ;  /* 0x1fe0000004087fae */ /* 0x0003e80009121846 */
[----:B-1----:R-:W2:Y:S01]  /*5fd70*/  LDL.LU R13, [R1+0x1920] ;  /* 0x00192000010d7983 */ /* 0x002ea20000300800 */
[----:B------:R-:W2:Y:S01]  /*5fd80*/  LDL.LU R14, [R1+0x1944] ;  /* 0x00194400010e7983 */ /* 0x000ea20000300800 */
[----:B------:R-:W-:Y:S01]  /*5fd90*/  SEL R3, R3, RZ, !P0 ;  /* 0x000000ff03037207 */ /* 0x000fe20004000000 */
[----:B------:R-:W0:Y:S03]  /*5fda0*/  LDGDEPBAR ;  /* 0x00000000000079af */ /* 0x000e260000000000 */
[----:B------:R-:W-:Y:S01]  /*5fdb0*/  ISETP.NE.U32.AND P0, PT, R3, RZ, PT ;  /* 0x000000ff0300720c */ /* 0x000fe20003f05070 */
[----:B------:R-:W2:Y:S01]  /*5fdc0*/  LDL.LU R8, [R1+0x1964] ;  /* 0x0019640001087983 */ /* 0x000ea20000300800 */
[----:B----4-:R-:W-:-:S02]  /*5fdd0*/  IADD3 R12, P1, R12, UR8, RZ ;  /* 0x000000080c0c7c10 */ /* 0x010fc4000ff3e0ff */
[----:B---3--:R-:W-:Y:S02]  /*5fde0*/  IADD3 R19, P2, R19, UR8, RZ ;  /* 0x0000000813137c10 */ /* 0x008fe4000ff5e0ff */
[----:B------:R-:W-:Y:S02]  /*5fdf0*/  IADD3.X R15, R15, UR5, RZ, P1, !PT ;  /* 0x000000050f0f7c10 */ /* 0x000fe40008ffe4ff */
[----:B------:R-:W-:Y:S01]  /*5fe00*/  IADD3.X R20, R20, UR5, RZ, P2, !PT ;  /* 0x0000000514147c10 */ /* 0x000fe200097fe4ff */
[----:B------:R-:W-:Y:S02]  /*5fe10*/  STL [R1+0x1884], R12 ;  /* 0x0018840c01007387 */ /* 0x000fe40000100800 */
[----:B------:R1:W-:Y:S02]  /*5fe20*/  STL [R1+0x1880], R15 ;  /* 0x0018800f01007387 */ /* 0x0003e40000100800 */
[----:B------:R-:W-:Y:S02]  /*5fe30*/  STL [R1+0x18a4], R19 ;  /* 0x0018a41301007387 */ /* 0x000fe40000100800 */
[----:B------:R-:W-:-:S02]  /*5fe40*/  IMAD.MOV.U32 R4, RZ, RZ, R12 ;  /* 0x000000ffff047224 */ /* 0x000fc400078e000c */
[----:B------:R-:W-:Y:S01]  /*5fe50*/  IMAD.MOV.U32 R5, RZ, RZ, R15 ;  /* 0x000000ffff057224 */ /* 0x000fe200078e000f */
[----:B------:R-:W-:Y:S04]  /*5fe60*/  STL [R1+0x18a0], R20 ;  /* 0x0018a01401007387 */ /* 0x000fe80000100800 */
[----:B------:R3:W-:Y:S04]  /*5fe70*/  LDGSTS.E [R252+0x20000], [R4.64], P0 ;  /* 0x2000000004fc7fae */ /* 0x0007e80008121846 */
[----:B-1----:R-:W4:Y:S01]  /*5fe80*/  LDL.LU R15, [R1+0x1940] ;  /* 0x00194000010f7983 */ /* 0x002f220000300800 */
[----:B------:R-:W4:Y:S01]  /*5fe90*/  LDL.LU R12, [R1+0x1960] ;  /* 0x00196000010c7983 */ /* 0x000f220000300800 */
[----:B---3--:R-:W-:Y:S01]  /*5fea0*/  MOV R4, R19 ;  /* 0x0000001300047202 */ /* 0x008fe20000000f00 */
[----:B------:R-:W-:-:S05]  /*5feb0*/  IMAD.MOV.U32 R5, RZ, RZ, R20 ;  /* 0x000000ffff057224 */ /* 0x000fca00078e0014 */
[----:B------:R1:W-:Y:S01]  /*5fec0*/  LDGSTS.E [R252+0x20800], [R4.64], P0 ;  /* 0x2080000004fc7fae */ /* 0x0003e20008121846 */
[----:B--2---:R-:W-:Y:S02]  /*5fed0*/  IADD3 R16, P1, R16, UR8, RZ ;  /* 0x0000000810107c10 */ /* 0x004fe4000ff3e0ff */
[----:B------:R-:W-:Y:S02]  /*5fee0*/  IADD3 R10, P2, R10, UR8, RZ ;  /* 0x000000080a0a7c10 */ /* 0x000fe4000ff5e0ff */
[----:B------:R-:W-:Y:S01]  /*5fef0*/  IADD3.X R18, R18, UR5, RZ, P1, !PT ;  /* 0x0000000512127c10 */ /* 0x000fe20008ffe4ff */
[----:B------:R2:W-:Y:S01]  /*5ff00*/  STL [R1+0x18c4], R16 ;  /* 0x0018c41001007387 */ /* 0x0005e20000100800 */
[----:B-1----:R-:W-:Y:S01]  /*5ff10*/  IMAD.MOV.U32 R4, RZ, RZ, R16 ;  /* 0x000000ffff047224 */ /* 0x002fe200078e0010 */
[----:B------:R-:W-:Y:S02]  /*5ff20*/  IADD3.X R17, R17, UR5, RZ, P2, !PT ;  /* 0x0000000511117c10 */ /* 0x000fe400097fe4ff */
[----:B------:R-:W-:Y:S01]  /*5ff30*/  IMAD.MOV.U32 R5, RZ, RZ, R18 ;  /* 0x000000ffff057224 */ /* 0x000fe200078e0012 */
[----:B------:R-:W-:Y:S01]  /*5ff40*/  STL [R1+0x18c0], R18 ;  /* 0x0018c01201007387 */ /* 0x000fe20000100800 */
[----:B------:R-:W-:Y:S03]  /*5ff50*/  STL [R1+0x18e4], R10 ;  /* 0x0018e40a01007387 */ /* 0x000fe60000100800 */
[----:B------:R1:W-:Y:S04]  /*5ff60*/  LDGSTS.E [R252+0x21000], [R4.64], P0 ;  /* 0x2100000004fc7fae */ /* 0x0003e80008121846 */
[----:B--2---:R-:W2:Y:S01]  /*5ff70*/  LDL.LU R16, [R1+0x1984] ;  /* 0x0019840001107983 */ /* 0x004ea20000300800 */
[----:B------:R3:W-:Y:S02]  /*5ff80*/  STL [R1+0x18e0], R17 ;  /* 0x0018e01101007387 */ /* 0x0007e40000100800 */
[----:B------:R-:W2:Y:S02]  /*5ff90*/  LDL.LU R3, [R1+0x19a4] ;  /* 0x0019a40001037983 */ /* 0x000ea40000300800 */
[----:B-1----:R-:W-:-:S02]  /*5ffa0*/  IMAD.MOV.U32 R5, RZ, RZ, R17 ;  /* 0x000000ffff057224 */ /* 0x002fc400078e0011 */
[----:B---3--:R-:W2:Y:S01]  /*5ffb0*/  LDL.LU R17, [R1+0x1980] ;  /* 0x0019800001117983 */ /* 0x008ea20000300800 */
[----:B------:R-:W-:Y:S02]  /*5ffc0*/  IMAD.MOV.U32 R4, RZ, RZ, R10 ;  /* 0x000000ffff047224 */ /* 0x000fe400078e000a */
[----:B------:R-:W2:Y:S03]  /*5ffd0*/  LDL.LU R10, [R1+0x19a0] ;  /* 0x0019a000010a7983 */ /* 0x000ea60000300800 */
[----:B------:R1:W-:Y:S01]  /*5ffe0*/  LDGSTS.E [R252+0x21800], [R4.64], P0 ;  /* 0x2180000004fc7fae */ /* 0x0003e20008121846 */
[----:B------:R-:W-:Y:S02]  /*5fff0*/  IADD3 R7, P1, R7, UR8, RZ ;  /* 0x0000000807077c10 */ /* 0x000fe4000ff3e0ff */
[----:B------:R-:W-:Y:S02]  /*60000*/  IADD3 R11, P2, R11, UR8, RZ ;  /* 0x000000080b0b7c10 */ /* 0x000fe4000ff5e0ff */
[----:B-1----:R-:W-:Y:S01]  /*60010*/  MOV R4, R7 ;  /* 0x0000000700047202 */ /* 0x002fe20000000f00 */
[----:B------:R-:W-:Y:S01]  /*60020*/  STL [R1+0x1904], R7 ;  /* 0x0019040701007387 */ /* 0x000fe20000100800 */
[----:B------:R-:W-:-:S02]  /*60030*/  IADD3.X R9, R9, UR5, RZ, P1, !PT ;  /* 0x0000000509097c10 */ /* 0x000fc40008ffe4ff */
[----:B------:R-:W-:-:S03]  /*60040*/  IADD3.X R13, R13, UR5, RZ, P2, !PT ;  /* 0x000000050d0d7c10 */ /* 0x000fc600097fe4ff */
[----:B------:R-:W-:Y:S01]  /*60050*/  IMAD.MOV.U32 R5, RZ, RZ, R9 ;  /* 0x000000ffff057224 */ /* 0x000fe200078e0009 */
[----:B------:R1:W-:Y:S01]  /*60060*/  STL [R1+0x1900], R9 ;  /* 0x0019000901007387 */ /* 0x0003e20000100800 */
[----:B------:R-:W-:Y:S03]  /*60070*/  STL [R1+0x1924], R11 ;  /* 0x0019240b01007387 */ /* 0x000fe60000100800 */
[----:B------:R1:W-:Y:S04]  /*60080*/  LDGSTS.E [R252+0x22000], [R4.64], P0 ;  /* 0x2200000004fc7fae */ /* 0x0003e80008121846 */
[----:B-1----:R-:W2:Y:S01]  /*60090*/  LDL.LU R9, [R1+0x19c4] ;  /* 0x0019c40001097983 */ /* 0x002ea20000300800 */
[----:B------:R1:W-:Y:S02]  /*600a0*/  STL [R1+0x1920], R13 ;  /* 0x0019200d01007387 */ /* 0x0003e40000100800 */
[----:B------:R-:W2:Y:S02]  /*600b0*/  LDL.LU R7, [R1+0x19e4] ;  /* 0x0019e40001077983 */ /* 0x000ea40000300800 */
[----:B------:R-:W-:-:S02]  /*600c0*/  IMAD.MOV.U32 R5, RZ, RZ, R13 ;  /* 0x000000ffff057224 */ /* 0x000fc400078e000d */
[----:B-1----:R-:W2:Y:S01]  /*600d0*/  LDL.LU R13, [R1+0x19c0] ;  /* 0x0019c000010d7983 */ /* 0x002ea20000300800 */
[----:B------:R-:W-:Y:S02]  /*600e0*/  IMAD.MOV.U32 R4, RZ, RZ, R11 ;  /* 0x000000ffff047224 */ /* 0x000fe400078e000b */
[----:B------:R-:W2:Y:S01]  /*600f0*/  LDL.LU R11, [R1+0x19e0] ;  /* 0x0019e000010b7983 */ /* 0x000ea20000300800 */
[----:B------:R-:W-:Y:S02]  /*60100*/  IADD3 R14, P1, R14, UR8, RZ ;  /* 0x000000080e0e7c10 */ /* 0x000fe4000ff3e0ff */
[----:B------:R-:W-:Y:S01]  /*60110*/  IADD3 R8, P2, R8, UR8, RZ ;  /* 0x0000000808087c10 */ /* 0x000fe2000ff5e0ff */
[----:B------:R1:W-:Y:S04]  /*60120*/  LDGSTS.E [R252+0x22800], [R4.64], P0 ;  /* 0x2280000004fc7fae */ /* 0x0003e80008121846 */
[----:B------:R1:W-:Y:S02]  /*60130*/  STL [R1+0x1944], R14 ;  /* 0x0019440e01007387 */ /* 0x0003e40000100800 */
[----:B-1----:R-:W-:Y:S01]  /*60140*/  IMAD.MOV.U32 R4, RZ, RZ, R14 ;  /* 0x000000ffff047224 */ /* 0x002fe200078e000e */
[----:B----4-:R-:W-:-:S02]  /*60150*/  IADD3.X R15, R15, UR5, RZ, P1, !PT ;  /* 0x000000050f0f7c10 */ /* 0x010fc40008ffe4ff */
[----:B------:R-:W-:-:S03]  /*60160*/  IADD3.X R12, R12, UR5, RZ, P2, !PT ;  /* 0x000000050c0c7c10 */ /* 0x000fc600097fe4ff */
[----:B------:R1:W-:Y:S01]  /*60170*/  STL [R1+0x1940], R15 ;  /* 0x0019400f01007387 */ /* 0x0003e20000100800 */
[----:B------:R4:W-:Y:S02]  /*60180*/  STL [R1+0x1964], R8 ;  /* 0x0019640801007387 */ /* 0x0009e40000100800 */
[----:B------:R-:W3:Y:S02]  /*60190*/  LDL.LU R14, [R1+0x1a04] ;  /* 0x001a0400010e7983 */ /* 0x000ee40000300800 */
[----:B------:R4:W-:Y:S02]  /*601a0*/  STL [R1+0x1960], R12 ;  /* 0x0019600c01007387 */ /* 0x0009e40000100800 */
[----:B------:R-:W-:Y:S01]  /*601b0*/  IMAD.MOV.U32 R5, RZ, RZ, R15 ;  /* 0x000000ffff057224 */ /* 0x000fe200078e000f */
[----:B------:R-:W3:Y:S04]  /*601c0*/  LDL.LU R18, [R1+0x1a24] ;  /* 0x001a240001127983 */ /* 0x000ee80000300800 */
[----:B------:R4:W-:Y:S04]  /*601d0*/  LDGSTS.E [R252+0x23000], [R4.64], P0 ;  /* 0x2300000004fc7fae */ /* 0x0009e80008121846 */
[----:B-1----:R-:W3:Y:S01]  /*601e0*/  LDL.LU R15, [R1+0x1a00] ;  /* 0x001a0000010f7983 */ /* 0x002ee20000300800 */
[----:B------:R-:W3:Y:S01]  /*601f0*/  LDL.LU R19, [R1+0x1a20] ;  /* 0x001a200001137983 */ /* 0x000ee20000300800 */
[----:B----4-:R-:W-:Y:S01]  /*60200*/  MOV R4, R8 ;  /* 0x0000000800047202 */ /* 0x010fe20000000f00 */
[----:B------:R-:W-:Y:S01]  /*60210*/  IMAD.MOV.U32 R5, RZ, RZ, R12 ;  /* 0x000000ffff057224 */ /* 0x000fe200078e000c */
[----:B------:R-:W4:Y:S01]  /*60220*/  LDL.LU R8, [R1+0x1ad4] ;  /* 0x001ad40001087983 */ /* 0x000f220000300800 */
[----:B------:R-:W4:Y:S03]  /*60230*/  LDL.LU R12, [R1+0x22f4] ;  /* 0x0022f400010c7983 */ /* 0x000f260000300800 */
[----:B------:R1:W-:Y:S01]  /*60240*/  LDGSTS.E [R252+0x23800], [R4.64], P0 ;  /* 0x2380000004fc7fae */ /* 0x0003e20008121846 */
[----:B--2---:R-:W-:-:S02]  /*60250*/  IADD3 R16, P1, R16, UR8, RZ ;  /* 0x0000000810107c10 */ /* 0x004fc4000ff3e0ff */
[----:B------:R-:W-:-:S03]  /*60260*/  IADD3 R3, P2, R3, UR8, RZ ;  /* 0x0000000803037c10 */ /* 0x000fc6000ff5e0ff */
[----:B------:R2:W-:Y:S01]  /*60270*/  STL [R1+0x1984], R16 ;  /* 0x0019841001007387 */ /* 0x0005e20000100800 */
[----:B-1----:R-:W-:Y:S01]  /*60280*/  IMAD.MOV.U32 R4, RZ, RZ, R16 ;  /* 0x000000ffff047224 */ /* 0x002fe200078e0010 */
[----:B------:R-:W-:Y:S02]  /*60290*/  IADD3.X R17, R17, UR5, RZ, P1, !PT ;  /* 0x0000000511117c10 */ /* 0x000fe40008ffe4ff */
[----:B------:R-:W-:-:S03]  /*602a0*/  IADD3.X R10, R10, UR5, RZ, P2, !PT ;  /* 0x000000050a0a7c10 */ /* 0x000fc600097fe4ff */
[----:B------:R1:W-:Y:S01]  /*602b0*/  STL [R1+0x1980], R17 ;  /* 0x0019801101007387 */ /* 0x0003e20000100800 */
[----:B------:R2:W-:Y:S02]  /*602c0*/  STL [R1+0x19a4], R3 ;  /* 0x0019a40301007387 */ /* 0x0005e40000100800 */
[----:B--2---:R-:W2:Y:S02]  /*602d0*/  LDL.LU R16, [R1+0x1ad0] ;  /* 0x001ad00001107983 */ /* 0x004ea40000300800 */
[----:B------:R-:W-:Y:S01]  /*602e0*/  IMAD.MOV.U32 R5, RZ, RZ, R17 ;  /* 0x000000ffff057224 */ /* 0x000fe200078e0011 */
[----:B------:R1:W-:Y:S04]  /*602f0*/  STL [R1+0x19a0], R10 ;  /* 0x0019a00a01007387 */ /* 0x0003e80000100800 */
[----:B------:R1:W-:Y:S04]  /*60300*/  LDGSTS.E [R252+0x24000], [R4.64], P0 ;  /* 0x2400000004fc7fae */ /* 0x0003e80008121846 */
[----:B-1----:R-:W2:Y:S01]  /*60310*/  LDL.LU R17, [R1+0x22f0] ;  /* 0x0022f00001117983 */ /* 0x002ea20000300800 */
[----:B------:R-:W-:-:S02]  /*60320*/  IMAD.MOV.U32 R4, RZ, RZ, R3 ;  /* 0x000000ffff047224 */ /* 0x000fc400078e0003 */
[----:B------:R-:W-:Y:S01]  /*60330*/  IMAD.MOV.U32 R5, RZ, RZ, R10 ;  /* 0x000000ffff057224 */ /* 0x000fe200078e000a */
[----:B------:R-:W2:Y:S01]  /*60340*/  LDL.LU R3, [R1+0x230c] ;  /* 0x00230c0001037983 */ /* 0x000ea20000300800 */
[----:B------:R-:W2:Y:S03]  /*60350*/  LDL.LU R10, [R1+0x2324] ;  /* 0x00232400010a7983 */ /* 0x000ea60000300800 */
[----:B------:R1:W-:Y:S01]  /*60360*/  LDGSTS.E [R252+0x24800], [R4.64], P0 ;  /* 0x2480000004fc7fae */ /* 0x0003e20008121846 */
[----:B------:R-:W-:Y:S02]  /*60370*/  IADD3 R9, P1, R9, UR8, RZ ;  /* 0x0000000809097c10 */ /* 0x000fe4000ff3e0ff */
[----:B------:R-:W-:-:S03]  /*60380*/  IADD3 R7, P2, R7, UR8, RZ ;  /* 0x0000000807077c10 */ /* 0x000fc6000ff5e0ff */
[----:B------:R1:W-:Y:S01]  /*60390*/  STL [R1+0x19c4], R9 ;  /* 0x0019c40901007387 */ /* 0x0003e20000100800 */
[----:B------:R-:W-:Y:S02]  /*603a0*/  IADD3.X R13, R13, UR5, RZ, P1, !PT ;  /* 0x000000050d0d7c10 */ /* 0x000fe40008ffe4ff */
[----:B-1----:R-:W-:Y:S02]  /*603b0*/  MOV R4, R9 ;  /* 0x0000000900047202 */ /* 0x002fe40000000f00 */
[----:B------:R-:W-:Y:S01]  /*603c0*/  IADD3.X R11, R11, UR5, RZ, P2, !PT ;  /* 0x000000050b0b7c10 */ /* 0x000fe200097fe4ff */
[----:B------:R1:W-:Y:S01]  /*603d0*/  STL [R1+0x19c0], R13 ;  /* 0x0019c00d01007387 */ /* 0x0003e20000100800 */
[----:B------:R1:W-:Y:S02]  /*603e0*/  STL [R1+0x19e4], R7 ;  /* 0x0019e40701007387 */ /* 0x0003e40000100800 */
[----:B------:R-:W2:Y:S02]  /*603f0*/  LDL.LU R9, [R1+0x2308] ;  /* 0x0023080001097983 */ /* 0x000ea40000300800 */
        /* <DEDUP_REMOVED lines=9> */
[----:B---3--:R-:W-:Y:S02]  /*60490*/  IADD3 R14, P1, R14, UR8, RZ ;  /* 0x000000080e0e7c10 */ /* 0x008fe4000ff3e0ff */
[----:B------:R-:W-:Y:S02]  /*604a0*/  IADD3 R18, P2, R18, UR8, RZ ;  /* 0x0000000812127c10 */ /* 0x000fe4000ff5e0ff */
[----:B------:R-:W-:Y:S01]  /*604b0*/  IADD3.X R15, R15, UR5, RZ, P1, !PT ;  /* 0x000000050f0f7c10 */ /* 0x000fe20008ffe4ff */
[----:B------:R-:W-:Y:S01]  /*604c0*/  STL [R1+0x1a04], R14 ;  /* 0x001a040e01007387 */ /* 0x000fe20000100800 */
[----:B------:R-:W-:Y:S01]  /*604d0*/  IADD3.X R19, R19, UR5, RZ, P2, !PT ;  /* 0x0000000513137c10 */ /* 0x000fe200097fe4ff */
[----:B-1----:R-:W-:-:S02]  /*604e0*/  IMAD.MOV.U32 R4, RZ, RZ, R14 ;  /* 0x000000ffff047224 */ /* 0x002fc400078e000e */
[----:B------:R1:W-:Y:S01]  /*604f0*/  STL [R1+0x1a00], R15 ;  /* 0x001a000f01007387 */ /* 0x0003e20000100800 */
[----:B------:R-:W-:Y:S02]  /*60500*/  IMAD.MOV.U32 R5, RZ, RZ, R15 ;  /* 0x000000ffff057224 */ /* 0x000fe400078e000f */
[----:B------:R-:W-:Y:S03]  /*60510*/  STL [R1+0x1a24], R18 ;  /* 0x001a241201007387 */ /* 0x000fe60000100800 */
[----:B------:R3:W-:Y:S01]  /*60520*/  LDGSTS.E [R252+0x26000], [R4.64], P0 ;  /* 0x2600000004fc7fae */ /* 0x0007e20008121846 */
[----:B----4-:R-:W-:-:S03]  /*60530*/  IADD3 R8, P1, R8, UR8, RZ ;  /* 0x0000000808087c10 */ /* 0x010fc6000ff3e0ff */
[----:B-1----:R-:W4:Y:S01]  /*60540*/  LDL.LU R15, [R1+0x2338] ;  /* 0x00233800010f7983 */ /* 0x002f220000300800 */
[----:B------:R-:W-:Y:S02]  /*60550*/  STL [R1+0x1a20], R19 ;  /* 0x001a201301007387 */ /* 0x000fe40000100800 */
[----:B------:R-:W4:Y:S01]  /*60560*/  LDL.LU R14, [R1+0x2350] ;  /* 0x00235000010e7983 */ /* 0x000f220000300800 */
[----:B------:R-:W-:Y:S02]  /*60570*/  IADD3 R12, P2, R12, UR8, RZ ;  /* 0x000000080c0c7c10 */ /* 0x000fe4000ff5e0ff */
[----:B---3--:R-:W-:Y:S01]  /*60580*/  MOV R4, R18 ;  /* 0x0000001200047202 */ /* 0x008fe20000000f00 */
[----:B------:R-:W-:Y:S01]  /*60590*/  IMAD.MOV.U32 R5, RZ, RZ, R19 ;  /* 0x000000ffff057224 */ /* 0x000fe200078e0013 */
[----:B------:R-:W-:Y:S04]  /*605a0*/  STL [R1+0x1ad4], R8 ;  /* 0x001ad40801007387 */ /* 0x000fe80000100800 */
[----:B------:R1:W-:Y:S02]  /*605b0*/  LDGSTS.E [R252+0x26800], [R4.64], P0 ;  /* 0x2680000004fc7fae */ /* 0x0003e40008121846 */
[----:B-1----:R-:W-:Y:S01]  /*605c0*/  IMAD.MOV.U32 R4, RZ, RZ, R8 ;  /* 0x000000ffff047224 */ /* 0x002fe200078e0008 */
[----:B--2---:R-:W-:-:S05]  /*605d0*/  IADD3.X R16, R16, UR5, RZ, P1, !PT ;  /* 0x0000000510107c10 */ /* 0x004fca0008ffe4ff */
[----:B------:R-:W-:Y:S01]  /*605e0*/  IMAD.MOV.U32 R5, RZ, RZ, R16 ;  /* 0x000000ffff057224 */ /* 0x000fe200078e0010 */
[----:B------:R1:W-:Y:S01]  /*605f0*/  STL [R1+0x1ad0], R16 ;  /* 0x001ad01001007387 */ /* 0x0003e20000100800 */
[----:B------:R-:W-:Y:S01]  /*60600*/  IADD3.X R17, R17, UR5, RZ, P2, !PT ;  /* 0x0000000511117c10 */ /* 0x000fe200097fe4ff */
[----:B------:R-:W-:Y:S02]  /*60610*/  STL [R1+0x22f4], R12 ;  /* 0x0022f40c01007387 */ /* 0x000fe40000100800 */
[----:B------:R2:W-:Y:S04]  /*60620*/  LDGSTS.E [R252+0x27000], [R4.64], P0 ;  /* 0x2700000004fc7fae */ /* 0x0005e80008121846 */
[----:B-1----:R-:W3:Y:S01]  /*60630*/  LDL.LU R16, [R1+0x236c] ;  /* 0x00236c0001107983 */ /* 0x002ee20000300800 */
[----:B------:R1:W-:Y:S02]  /*60640*/  STL [R1+0x22f0], R17 ;  /* 0x0022f01101007387 */ /* 0x0003e40000100800 */
[----:B------:R-:W3:Y:S02]  /*60650*/  LDL.LU R8, [R1+0x2384] ;  /* 0x0023840001087983 */ /* 0x000ee40000300800 */
[----:B--2---:R-:W-:Y:S01]  /*60660*/  IMAD.MOV.U32 R5, RZ, RZ, R17 ;  /* 0x000000ffff057224 */ /* 0x004fe200078e0011 */
[----:B------:R-:W-:Y:S01]  /*60670*/  IADD3 R3, P1, R3, UR8, RZ ;  /* 0x0000000803037c10 */ /* 0x000fe2000ff3e0ff */
[----:B-1----:R-:W2:Y:S01]  /*60680*/  LDL.LU R17, [R1+0x2368] ;  /* 0x0023680001117983 */ /* 0x002ea20000300800 */
[----:B------:R-:W-:-:S02]  /*60690*/  IMAD.MOV.U32 R4, RZ, RZ, R12 ;  /* 0x000000ffff047224 */ /* 0x000fc400078e000c */
[----:B------:R-:W2:Y:S01]  /*606a0*/  LDL.LU R12, [R1+0x2380] ;  /* 0x00238000010c7983 */ /* 0x000ea20000300800 */
[----:B------:R-:W-:Y:S01]  /*606b0*/  IADD3 R10, P2, R10, UR8, RZ ;  /* 0x000000080a0a7c10 */ /* 0x000fe2000ff5e0ff */
[----:B------:R-:W-:Y:S04]  /*606c0*/  STL [R1+0x230c], R3 ;  /* 0x00230c0301007387 */ /* 0x000fe80000100800 */
[----:B------:R1:W-:Y:S02]  /*606d0*/  LDGSTS.E [R252+0x27800], [R4.64], P0 ;  /* 0x2780000004fc7fae */ /* 0x0003e40008121846 */
[----:B-1----:R-:W-:Y:S02]  /*606e0*/  MOV R4, R3 ;  /* 0x0000000300047202 */ /* 0x002fe40000000f00 */
[----:B------:R-:W-:-:S05]  /*606f0*/  IADD3.X R9, R9, UR5, RZ, P1, !PT ;  /* 0x0000000509097c10 */ /* 0x000fca0008ffe4ff */
[----:B------:R-:W-:Y:S01]  /*60700*/  IMAD.MOV.U32 R5, RZ, RZ, R9 ;  /* 0x000000ffff057224 */ /* 0x000fe200078e0009 */
[----:B------:R1:W-:Y:S01]  /*60710*/  STL [R1+0x2308], R9 ;  /* 0x0023080901007387 */ /* 0x0003e20000100800 */
[----:B------:R-:W-:Y:S01]  /*60720*/  IADD3.X R13, R13, UR5, RZ, P2, !PT ;  /* 0x000000050d0d7c10 */ /* 0x000fe200097fe4ff */
[----:B------:R-:W-:Y:S02]  /*60730*/  STL [R1+0x2324], R10 ;  /* 0x0023240a01007387 */ /* 0x000fe40000100800 */
[----:B------:R1:W-:Y:S04]  /*60740*/  LDGSTS.E [R252+0x28000], [R4.64], P0 ;  /* 0x2800000004fc7fae */ /* 0x0003e80008121846 */
[----:B-1----:R-:W2:Y:S01]  /*60750*/  LDL.LU R9, [R1+0x239c] ;  /* 0x00239c0001097983 */ /* 0x002ea20000300800 */
[----:B------:R1:W-:Y:S02]  /*60760*/  STL [R1+0x2320], R13 ;  /* 0x0023200d01007387 */ /* 0x0003e40000100800 */
[----:B------:R-:W2:Y:S02]  /*60770*/  LDL.LU R3, [R1+0x23b4] ;  /* 0x0023b40001037983 */ /* 0x000ea40000300800 */
[----:B------:R-:W-:-:S02]  /*60780*/  IMAD.MOV.U32 R5, RZ, RZ, R13 ;  /* 0x000000ffff057224 */ /* 0x000fc400078e000d */
[----:B------:R-:W-:Y:S01]  /*60790*/  IMAD.MOV.U32 R4, RZ, RZ, R10 ;  /* 0x000000ffff047224 */ /* 0x000fe200078e000a */
[----:B-1----:R-:W2:Y:S01]  /*607a0*/  LDL.LU R13, [R1+0x2398] ;  /* 0x00239800010d7983 */ /* 0x002ea20000300800 */
        /* <DEDUP_REMOVED lines=8> */
[----:B------:R-:W-:Y:S01]  /*60830*/  IMAD.MOV.U32 R5, RZ, RZ, R15 ;  /* 0x000000ffff057224 */ /* 0x000fe200078e000f */
[----:B------:R-:W-:Y:S01]  /*60840*/  STL [R1+0x2338], R15 ;  /* 0x0023380f01007387 */ /* 0x000fe20000100800 */
[----:B------:R1:W-:Y:S02]  /*60850*/  STL [R1+0x2354], R11 ;  /* 0x0023540b01007387 */ /* 0x0003e40000100800 */
[----:B------:R-:W4:Y:S02]  /*60860*/  LDL.LU R7, [R1+0x23cc] ;  /* 0x0023cc0001077983 */ /* 0x000f240000300800 */
[----:B------:R1:W-:Y:S01]  /*60870*/  STL [R1+0x2350], R14 ;  /* 0x0023500e01007387 */ /* 0x0003e20000100800 */
[----:B------:R1:W-:Y:S04]  /*60880*/  LDGSTS.E [R252+0x29000], [R4.64], P0 ;  /* 0x2900000004fc7fae */ /* 0x0003e80008121846 */
[----:B------:R-:W4:Y:S01]  /*60890*/  LDL.LU R18, [R1+0x23e4] ;  /* 0x0023e40001127983 */ /* 0x000f220000300800 */
[----:B-1----:R-:W-:-:S03]  /*608a0*/  MOV R4, R11 ;  /* 0x0000000b00047202 */ /* 0x002fc60000000f00 */
[----:B------:R-:W4:Y:S01]  /*608b0*/  LDL.LU R11, [R1+0x23c8] ;  /* 0x0023c800010b7983 */ /* 0x000f220000300800 */
[----:B------:R-:W4:Y:S02]  /*608c0*/  LDL.LU R19, [R1+0x23e0] ;  /* 0x0023e00001137983 */ /* 0x000f240000300800 */
[----:B------:R-:W-:Y:S02]  /*608d0*/  IMAD.MOV.U32 R5, RZ, RZ, R14 ;  /* 0x000000ffff057224 */ /* 0x000fe400078e000e */
[----:B------:R-:W4:Y:S01]  /*608e0*/  LDL.LU R14, [R1+0x23fc] ;  /* 0x0023fc00010e7983 */ /* 0x000f220000300800 */
[----:B------:R-:W4:Y:S03]  /*608f0*/  LDL.LU R15, [R1+0x2414] ;  /* 0x00241400010f7983 */ /* 0x000f260000300800 */
[----:B------:R1:W-:Y:S01]  /*60900*/  LDGSTS.E [R252+0x29800], [R4.64], P0 ;  /* 0x2980000004fc7fae */ /* 0x0003e20008121846 */
[----:B---3--:R-:W-:-:S02]  /*60910*/  IADD3 R16, P1, R16, UR8, RZ ;  /* 0x0000000810107c10 */ /* 0x008fc4000ff3e0ff */
[----:B------:R-:W-:-:S03]  /*60920*/  IADD3 R8, P2, R8, UR8, RZ ;  /* 0x0000000808087c10 */ /* 0x000fc6000ff5e0ff */
[----:B------:R-:W-:Y:S01]  /*60930*/  STL [R1+0x236c], R16 ;  /* 0x00236c1001007387 */ /* 0x000fe20000100800 */
[----:B--2---:R-:W-:Y:S02]  /*60940*/  IADD3.X R17, R17, UR5, RZ, P1, !PT ;  /* 0x0000000511117c10 */ /* 0x004fe40008ffe4ff */
[----:B------:R-:W-:-:S03]  /*60950*/  IADD3.X R12, R12, UR5, RZ, P2, !PT ;  /* 0x000000050c0c7c10 */ /* 0x000fc600097fe4ff */
[----:B------:R2:W-:Y:S01]  /*60960*/  STL [R1+0x2368], R17 ;  /* 0x0023681101007387 */ /* 0x0005e20000100800 */
[----:B-1----:R-:W-:Y:S02]  /*60970*/  IMAD.MOV.U32 R5, RZ, RZ, R17 ;  /* 0x000000ffff057224 */ /* 0x002fe400078e0011 */
[----:B------:R1:W-:Y:S02]  /*60980*/  STL [R1+0x2384], R8 ;  /* 0x0023840801007387 */ /* 0x0003e40000100800 */
[----:B------:R-:W-:-:S05]  /*60990*/  IMAD.MOV.U32 R4, RZ, RZ, R16 ;  /* 0x000000ffff047224 */ /* 0x000fca00078e0010 */
[----:B------:R3:W-:Y:S04]  /*609a0*/  LDGSTS.E [R252+0x2a000], [R4.64], P0 ;  /* 0x2a00000004fc7fae */ /* 0x0007e80008121846 */
[----:B--2---:R-:W2:Y:S01]  /*609b0*/  LDL.LU R17, [R1+0x23f8] ;  /* 0x0023f80001117983 */ /* 0x004ea20000300800 */
[----:B------:R1:W-:Y:S02]  /*609c0*/  STL [R1+0x2380], R12 ;  /* 0x0023800c01007387 */ /* 0x0003e40000100800 */
[----:B------:R-:W2:Y:S02]  /*609d0*/  LDL.LU R16, [R1+0x2410] ;  /* 0x0024100001107983 */ /* 0x000ea40000300800 */
[----:B---3--:R-:W-:Y:S02]  /*609e0*/  IMAD.MOV.U32 R4, RZ, RZ, R8 ;  /* 0x000000ffff047224 */ /* 0x008fe400078e0008 */
[----:B------:R-:W-:Y:S01]  /*609f0*/  IMAD.MOV.U32 R5, RZ, RZ, R12 ;  /* 0x000000ffff057224 */ /* 0x000fe200078e000c */
[----:B-1----:R-:W2:Y:S01]  /*60a00*/  LDL.LU R8, [R1+0x2424] ;  /* 0x0024240001087983 */ /* 0x002ea20000300800 */
[----:B------:R-:W2:Y:S03]  /*60a10*/  LDL.LU R12, [R1+0x2434] ;  /* 0x00243400010c7983 */ /* 0x000ea60000300800 */
[----:B------:R1:W-:Y:S01]  /*60a20*/  LDGSTS.E [R252+0x2a800], [R4.64], P0 ;  /* 0x2a80000004fc7fae */ /* 0x0003e20008121846 */
[----:B------:R-:W-:-:S02]  /*60a30*/  IADD3 R9, P1, R9, UR8, RZ ;  /* 0x0000000809097c10 */ /* 0x000fc4000ff3e0ff */
[----:B------:R-:W-:-:S03]  /*60a40*/  IADD3 R3, P2, R3, UR8, RZ ;  /* 0x0000000803037c10 */ /* 0x000fc6000ff5e0ff */
[----:B------:R1:W-:Y:S01]  /*60a50*/  STL [R1+0x239c], R9 ;  /* 0x00239c0901007387 */ /* 0x0003e20000100800 */
[----:B------:R-:W-:Y:S02]  /*60a60*/  IADD3.X R13, R13, UR5, RZ, P1, !PT ;  /* 0x000000050d0d7c10 */ /* 0x000fe40008ffe4ff */
[----:B------:R-:W-:Y:S02]  /*60a70*/  IADD3.X R10, R10, UR5, RZ, P2, !PT ;  /* 0x000000050a0a7c10 */ /* 0x000fe400097fe4ff */
[----:B-1----:R-:W-:Y:S01]  /*60a80*/  MOV R4, R9 ;  /* 0x0000000900047202 */ /* 0x002fe20000000f00 */
[----:B------:R1:W-:Y:S01]  /*60a90*/  STL [R1+0x2398], R13 ;  /* 0x0023980d01007387 */ /* 0x0003e20000100800 */
[----:B------:R-:W-:Y:S02]  /*60aa0*/  STL [R1+0x23b4], R3 ;  /* 0x0023b40301007387 */ /* 0x000fe40000100800 */
[----:B------:R-:W2:Y:S02]  /*60ab0*/  LDL.LU R9, [R1+0x2420] ;  /* 0x0024200001097983 */ /* 0x000ea40000300800 */
[----:B------:R-:W-:Y:S01]  /*60ac0*/  IMAD.MOV.U32 R5, RZ, RZ, R13 ;  /* 0x000000ffff057224 */ /* 0x000fe200078e000d */
[----:B------:R1:W-:Y:S04]  /*60ad0*/  STL [R1+0x23b0], R10 ;  /* 0x0023b00a01007387 */ /* 0x0003e80000100800 */
[----:B------:R1:W-:Y:S04]  /*60ae0*/  LDGSTS.E [R252+0x2b000], [R4.64], P0 ;  /* 0x2b00000004fc7fae */ /* 0x0003e80008121846 */
[----:B-1----:R-:W2:Y:S01]  /*60af0*/  LDL.LU R13, [R1+0x2430] ;  /* 0x00243000010d7983 */ /* 0x002ea20000300800 */
[----:B------:R-:W-:-:S02]  /*60b00*/  IMAD.MOV.U32 R4, RZ, RZ, R3 ;  /* 0x000000ffff047224 */ /* 0x000fc400078e0003 */
[----:B------:R-:W-:Y:S02]  /*60b10*/  IMAD.MOV.U32 R5, RZ, RZ, R10 ;  /* 0x000000ffff057224 */ /* 0x000fe400078e000a */
[----:B------:R-:W2:Y:S01]  /*60b20*/  LDL.LU R10, [R1+0x2444] ;  /* 0x00244400010a7983 */ /* 0x000ea20000300800 */
[----:B------:R-:W2:Y:S03]  /*60b30*/  LDL.LU R3, [R1+0x2454] ;  /* 0x0024540001037983 */ /* 0x000ea60000300800 */
[----:B------:R1:W-:Y:S01]  /*60b40*/  LDGSTS.E [R252+0x2b800], [R4.64], P0 ;  /* 0x2b80000004fc7fae */ /* 0x0003e20008121846 */
[----:B----4-:R-:W-:Y:S02]  /*60b50*/  IADD3 R7, P1, R7, UR8, RZ ;  /* 0x0000000807077c10 */ /* 0x010fe4000ff3e0ff */
[----:B------:R-:W-:-:S03]  /*60b60*/  IADD3 R18, P2, R18, UR8, RZ ;  /* 0x0000000812127c10 */ /* 0x000fc6000ff5e0ff */
[----:B------:R-:W-:Y:S01]  /*60b70*/  STL [R1+0x23cc], R7 ;  /* 0x0023cc0701007387 */ /* 0x000fe20000100800 */
[----:B-1----:R-:W-:Y:S01]  /*60b80*/  IMAD.MOV.U32 R4, RZ, RZ, R7 ;  /* 0x000000ffff047224 */ /* 0x002fe200078e0007 */
[----:B------:R-:W-:Y:S02]  /*60b90*/  IADD3.X R11, R11, UR5, RZ, P1, !PT ;  /* 0x000000050b0b7c10 */ /* 0x000fe40008ffe4ff */
[----:B------:R-:W-:-:S03]  /*60ba0*/  IADD3.X R19, R19, UR5, RZ, P2, !PT ;  /* 0x0000000513137c10 */ /* 0x000fc600097fe4ff */
[----:B------:R1:W-:Y:S01]  /*60bb0*/  STL [R1+0x23c8], R11 ;  /* 0x0023c80b01007387 */ /* 0x0003e20000100800 */
[----:B------:R-:W-:Y:S02]  /*60bc0*/  IMAD.MOV.U32 R5, RZ, RZ, R11 ;  /* 0x000000ffff057224 */ /* 0x000fe400078e000b */
[----:B------:R-:W-:Y:S01]  /*60bd0*/  STL [R1+0x23e4], R18 ;  /* 0x0023e41201007387 */ /* 0x000fe20000100800 */
[----:B------:R-:W-:Y:S02]  /*60be0*/  IADD3 R14, P1, R14, UR8, RZ ;  /* 0x000000080e0e7c10 */ /* 0x000fe4000ff3e0ff */
[----:B------:R4:W-:Y:S04]  /*60bf0*/  LDGSTS.E [R252+0x2c000], [R4.64], P0 ;  /* 0x2c00000004fc7fae */ /* 0x0009e80008121846 */
[----:B-1----:R-:W3:Y:S01]  /*60c00*/  LDL.LU R11, [R1+0x2440] ;  /* 0x00244000010b7983 */ /* 0x002ee20000300800 */
[----:B------:R-:W-:Y:S02]  /*60c10*/  STL [R1+0x23e0], R19 ;  /* 0x0023e01301007387 */ /* 0x000fe40000100800 */
[----:B------:R-:W3:Y:S01]  /*60c20*/  LDL.LU R7, [R1+0x2450] ;  /* 0x0024500001077983 */ /* 0x000ee20000300800 */
[----:B------:R-:W-:-:S02]  /*60c30*/  IADD3 R15, P2, R15, UR8, RZ ;  /* 0x000000080f0f7c10 */ /* 0x000fc4000ff5e0ff */
[----:B----4-:R-:W-:Y:S01]  /*60c40*/  MOV R4, R18 ;  /* 0x0000001200047202 */ /* 0x010fe20000000f00 */
[----:B------:R-:W-:Y:S01]  /*60c50*/  IMAD.MOV.U32 R5, RZ, RZ, R19 ;  /* 0x000000ffff057224 */ /* 0x000fe200078e0013 */
[----:B------:R1:W-:Y:S04]  /*60c60*/  STL [R1+0x23fc], R14 ;  /* 0x0023fc0e01007387 */ /* 0x0003e80000100800 */
[----:B------:R4:W-:Y:S02]  /*60c70*/  LDGSTS.E [R252+0x2c800], [R4.64], P0 ;  /* 0x2c80000004fc7fae */ /* 0x0009e40008121846 */
[----:B----4-:R-:W-:Y:S01]  /*60c80*/  IMAD.MOV.U32 R4, RZ, RZ, R14 ;  /* 0x000000ffff047224 */ /* 0x010fe200078e000e */
[----:B--2---:R-:W-:Y:S02]  /*60c90*/  IADD3.X R17, R17, UR5, RZ, P1, !PT ;  /* 0x0000000511117c10 */ /* 0x004fe40008ffe4ff */
[----:B------:R-:W-:-:S03]  /*60ca0*/  IADD3.X R16, R16, UR5, RZ, P2, !PT ;  /* 0x0000000510107c10 */ /* 0x000fc600097fe4ff */
[----:B------:R-:W-:Y:S01]  /*60cb0*/  IMAD.MOV.U32 R5, RZ, RZ, R17 ;  /* 0x000000ffff057224 */ /* 0x000fe200078e0011 */
[----:B------:R-:W-:Y:S01]  /*60cc0*/  STL [R1+0x23f8], R17 ;  /* 0x0023f81101007387 */ /* 0x000fe20000100800 */
[----:B------:R-:W-:Y:S02]  /*60cd0*/  STL [R1+0x2414], R15 ;  /* 0x0024140f01007387 */ /* 0x000fe40000100800 */
[----:B-1----:R-:W2:Y:S02]  /*60ce0*/  LDL.LU R14, [R1+0x188c] ;  /* 0x00188c00010e7983 */ /* 0x002ea40000300800 */
[----:B------:R1:W-:Y:S01]  /*60cf0*/  STL [R1+0x2410], R16 ;  /* 0x0024101001007387 */ /* 0x0003e20000100800 */
[----:B------:R4:W-:Y:S04]  /*60d00*/  LDGSTS.E [R252+0x2d000], [R4.64], P0 ;  /* 0x2d00000004fc7fae */ /* 0x0009e80008121846 */
[----:B------:R-:W2:Y:S01]  /*60d10*/  LDL.LU R19, [R1+0x18ac] ;  /* 0x0018ac0001137983 */ /* 0x000ea20000300800 */
[----:B------:R-:W-:Y:S01]  /*60d20*/  IADD3 R8, P1, R8, UR8, RZ ;  /* 0x0000000808087c10 */ /* 0x000fe2000ff3e0ff */
[----:B----4-:R-:W-:-:S02]  /*60d30*/  IMAD.MOV.U32 R5, RZ, RZ, R16 ;  /* 0x000000ffff057224 */ /* 0x010fc400078e0010 */
[----:B-1----:R-:W4:Y:S01]  /*60d40*/  LDL.LU R16, [R1+0x1888] ;  /* 0x0018880001107983 */ /* 0x002f220000300800 */
[----:B------:R-:W4:Y:S02]  /*60d50*/  LDL.LU R20, [R1+0x18a8] ;  /* 0x0018a80001147983 */ /* 0x000f240000300800 */
[----:B------:R-:W-:Y:S01]  /*60d60*/  IMAD.MOV.U32 R4, RZ, RZ, R15 ;  /* 0x000000ffff047224 */ /* 0x000fe200078e000f */
[----:B------:R-:W-:Y:S01]  /*60d70*/  IADD3 R12, P2, R12, UR8, RZ ;  /* 0x000000080c0c7c10 */ /* 0x000fe2000ff5e0ff */
[----:B------:R1:W-:Y:S04]  /*60d80*/  STL [R1+0x2424], R8 ;  /* 0x0024240801007387 */ /* 0x0003e80000100800 */
[----:B------:R1:W-:Y:S02]  /*60d90*/  LDGSTS.E [R252+0x2d800], [R4.64], P0 ;  /* 0x2d80000004fc7fae */ /* 0x0003e40008121846 */
[----:B-1----:R-:W-:-:S02]  /*60da0*/  MOV R4, R8 ;  /* 0x0000000800047202 */ /* 0x002fc40000000f00 */
[----:B------:R-:W-:-:S05]  /*60db0*/  IADD3.X R9, R9, UR5, RZ, P1, !PT ;  /* 0x0000000509097c10 */ /* 0x000fca0008ffe4ff */
[----:B------:R1:W-:Y:S01]  /*60dc0*/  STL [R1+0x2420], R9 ;  /* 0x0024200901007387 */ /* 0x0003e20000100800 */
[----:B------:R-:W-:Y:S01]  /*60dd0*/  IADD3.X R13, R13, UR5, RZ, P2, !PT ;  /* 0x000000050d0d7c10 */ /* 0x000fe200097fe4ff */
[----:B------:R-:W-:Y:S02]  /*60de0*/  STL [R1+0x2434], R12 ;  /* 0x0024340c01007387 */ /* 0x000fe40000100800 */
[----:B------:R-:W4:Y:S01]  /*60df0*/  LDL.LU R8, [R1+0x18cc] ;  /* 0x0018cc0001087983 */ /* 0x000f220000300800 */
[----:B------:R-:W-:Y:S02]  /*60e00*/  IMAD.MOV.U32 R5, RZ, RZ, R9 ;  /* 0x000000ffff057224 */ /* 0x000fe400078e0009 */
[----:B------:R-:W-:Y:S01]  /*60e10*/  STL [R1+0x2430], R13 ;  /* 0x0024300d01007387 */ /* 0x000fe20000100800 */
[----:B-1----:R-:W4:Y:S01]  /*60e20*/  LDL.LU R9, [R1+0x18ec] ;  /* 0x0018ec0001097983 */ /* 0x002f220000300800 */
[----:B------:R-:W4:Y:S02]  /*60e30*/  LDL.LU R17, [R1+0x18c8] ;  /* 0x0018c80001117983 */ /* 0x000f240000300800 */
[----:B------:R-:W4:Y:S01]  /*60e40*/  LDL.LU R18, [R1+0x18e8] ;  /* 0x0018e80001127983 */ /* 0x000f220000300800 */
[----:B------:R1:W-:Y:S01]  /*60e50*/  LDGSTS.E [R252+0x2e000], [R4.64], P0 ;  /* 0x2e00000004fc7fae */ /* 0x0003e20008121846 */
[----:B------:R-:W-:-:S02]  /*60e60*/  IADD3 R10, P2, R10, UR8, RZ ;  /* 0x000000080a0a7c10 */ /* 0x000fc4000ff5e0ff */
[----:B------:R-:W-:-:S03]  /*60e70*/  IADD3 R3, P1, R3, UR8, RZ ;  /* 0x0000000803037c10 */ /* 0x000fc6000ff3e0ff */
[----:B------:R3:W-:Y:S01]  /*60e80*/  STL [R1+0x2444], R10 ;  /* 0x0024440a01007387 */ /* 0x0007e20000100800 */
[----:B-1----:R-:W-:Y:S02]  /*60e90*/  IMAD.MOV.U32 R4, RZ, RZ, R12 ;  /* 0x000000ffff047224 */ /* 0x002fe400078e000c */
[----:B------:R-:W-:-:S05]  /*60ea0*/  IMAD.MOV.U32 R5, RZ, RZ, R13 ;  /* 0x000000ffff057224 */ /* 0x000fca00078e000d */
[----:B------:R1:W-:Y:S02]  /*60eb0*/  LDGSTS.E [R252+0x2e800], [R4.64], P0 ;  /* 0x2e80000004fc7fae */ /* 0x0003e40008121846 */
[----:B-1----:R-:W-:Y:S01]  /*60ec0*/  IMAD.MOV.U32 R4, RZ, RZ, R10 ;  /* 0x000000ffff047224 */ /* 0x002fe200078e000a */
[----:B---3--:R-:W-:Y:S02]  /*60ed0*/  IADD3.X R11, R11, UR5, RZ, P2, !PT ;  /* 0x000000050b0b7c10 */ /* 0x008fe400097fe4ff */
[----:B------:R-:W-:-:S03]  /*60ee0*/  IADD3.X R7, R7, UR5, RZ, P1, !PT ;  /* 0x0000000507077c10 */ /* 0x000fc60008ffe4ff */
[----:B------:R1:W-:Y:S01]  /*60ef0*/  STL [R1+0x2440], R11 ;  /* 0x0024400b01007387 */ /* 0x0003e20000100800 */
[----:B------:R-:W-:Y:S02]  /*60f00*/  STL [R1+0x2454], R3 ;  /* 0x0024540301007387 */ /* 0x000fe40000100800 */
[----:B------:R-:W3:Y:S02]  /*60f10*/  LDL.LU R10, [R1+0x190c] ;  /* 0x00190c00010a7983 */ /* 0x000ee40000300800 */
[----:B------:R1:W-:Y:S02]  /*60f20*/  STL [R1+0x2450], R7 ;  /* 0x0024500701007387 */ /* 0x0003e40000100800 */
[----:B------:R-:W-:Y:S01]  /*60f30*/  IMAD.MOV.U32 R5, RZ, RZ, R11 ;  /* 0x000000ffff057224 */ /* 0x000fe200078e000b */
[----:B------:R-:W3:Y:S04]  /*60f40*/  LDL.LU R12, [R1+0x192c] ;  /* 0x00192c00010c7983 */ /* 0x000ee80000300800 */
[----:B------:R1:W-:Y:S04]  /*60f50*/  LDGSTS.E [R252+0x2f000], [R4.64], P0 ;  /* 0x2f00000004fc7fae */ /* 0x0003e80008121846 */
[----:B-1----:R-:W3:Y:S01]  /*60f60*/  LDL.LU R11, [R1+0x1908] ;  /* 0x00190800010b7983 */ /* 0x002ee20000300800 */
[----:B------:R-:W3:Y:S02]  /*60f70*/  LDL.LU R15, [R1+0x1928] ;  /* 0x00192800010f7983 */ /* 0x000ee40000300800 */
[----:B------:R-:W3:Y:S01]  /*60f80*/  LDL.LU R13, [R1+0x194c] ;  /* 0x00194c00010d7983 */ /* 0x000ee20000300800 */
[----:B------:R-:W-:Y:S01]  /*60f90*/  MOV R4, R3 ;  /* 0x0000000300047202 */ /* 0x000fe20000000f00 */
[----:B------:R-:W-:-:S02]  /*60fa0*/  IMAD.MOV.U32 R5, RZ, RZ, R7 ;  /* 0x000000ffff057224 */ /* 0x000fc400078e0007 */
[----:B------:R-:W3:Y:S04]  /*60fb0*/  LDL.LU R7, [R1+0x196c] ;  /* 0x00196c0001077983 */ /* 0x000ee80000300800 */
[----:B------:R1:W-:Y:S01]  /*60fc0*/  LDGSTS.E [R252+0x2f800], [R4.64], P0 ;  /* 0x2f80000004fc7fae */ /* 0x0003e20008121846 */
[----:B------:R-:W-:Y:S02]  /*60fd0*/  LOP3.LUT R3, R252, 0x20, RZ, 0x3c, !PT ;  /* 0x00000020fc037812 */ /* 0x000fe400078e3cff */
[----:B--2---:R-:W-:Y:S02]  /*60fe0*/  IADD3 R14, P1, R14, UR8, RZ ;  /* 0x000000080e0e7c10 */ /* 0x004fe4000ff3e0ff */
[----:B------:R-:W-:-:S03]  /*60ff0*/  IADD3 R19, P2, R19, UR8, RZ ;  /* 0x0000000813137c10 */ /* 0x000fc6000ff5e0ff */
[----:B------:R-:W-:Y:S02]  /*61000*/  STL [R1+0x188c], R14 ;  /* 0x00188c0e01007387 */ /* 0x000fe40000100800 */
[----:B------:R-:W-:Y:S02]  /*61010*/  STL [R1+0x18ac], R19 ;  /* 0x0018ac1301007387 */ /* 0x000fe40000100800 */
[----:B-1----:R-:W-:Y:S01]  /*61020*/  IMAD.MOV.U32 R4, RZ, RZ, R14 ;  /* 0x000000ffff047224 */ /* 0x002fe200078e000e */
[----:B----4-:R-:W-:Y:S02]  /*61030*/  IADD3.X R16, R16, UR5, RZ, P1, !PT ;  /* 0x0000000510107c10 */ /* 0x010fe40008ffe4ff */
[----:B------:R-:W-:-:S03]  /*61040*/  IADD3.X R20, R20, UR5, RZ, P2, !PT ;  /* 0x0000000514147c10 */ /* 0x000fc600097fe4ff */
[----:B------:R1:W-:Y:S01]  /*61050*/  STL [R1+0x1888], R16 ;  /* 0x0018881001007387 */ /* 0x0003e20000100800 */
[----:B------:R-:W-:-:S05]  /*61060*/  IMAD.MOV.U32 R5, RZ, RZ, R16 ;  /* 0x000000ffff057224 */ /* 0x000fca00078e0010 */
[----:B------:R2:W-:Y:S04]  /*61070*/  LDGSTS.E [R3+0x20200], [R4.64], P0 ;  /* 0x2020000004037fae */ /* 0x0005e80008121846 */
[----:B-1----:R-:W4:Y:S01]  /*61080*/  LDL.LU R16, [R1+0x1948] ;  /* 0x0019480001107983 */ /* 0x002f220000300800 */
[----:B------:R-:W-:Y:S02]  /*61090*/  STL [R1+0x18a8], R20 ;  /* 0x0018a81401007387 */ /* 0x000fe40000100800 */
[----:B------:R-:W4:Y:S02]  /*610a0*/  LDL.LU R14, [R1+0x1968] ;  /* 0x00196800010e7983 */ /* 0x000f240000300800 */
[----:B--2---:R-:W-:Y:S02]  /*610b0*/  IMAD.MOV.U32 R4, RZ, RZ, R19 ;  /* 0x000000ffff047224 */ /* 0x004fe400078e0013 */
[----:B------:R-:W-:-:S05]  /*610c0*/  IMAD.MOV.U32 R5, RZ, RZ, R20 ;  /* 0x000000ffff057224 */ /* 0x000fca00078e0014 */
[----:B------:R1:W-:Y:S01]  /*610d0*/  LDGSTS.E [R3+0x20a00], [R4.64], P0 ;  /* 0x20a0000004037fae */ /* 0x0003e20008121846 */
[----:B------:R-:W-:Y:S02]  /*610e0*/  IADD3 R8, P1, R8, UR8, RZ ;  /* 0x0000000808087c10 */ /* 0x000fe4000ff3e0ff */
[----:B------:R-:W-:Y:S02]  /*610f0*/  IADD3 R9, P2, R9, UR8, RZ ;  /* 0x0000000809097c10 */ /* 0x000fe4000ff5e0ff */
[----:B------:R-:W-:Y:S01]  /*61100*/  IADD3.X R17, R17, UR5, RZ, P1, !PT ;  /* 0x0000000511117c10 */ /* 0x000fe20008ffe4ff */
[----:B------:R-:W-:Y:S01]  /*61110*/  STL [R1+0x18cc], R8 ;  /* 0x0018cc0801007387 */ /* 0x000fe20000100800 */
[----:B-1----:R-:W-:Y:S02]  /*61120*/  MOV R4, R8 ;  /* 0x0000000800047202 */ /* 0x002fe40000000f00 */
[----:B------:R-:W-:Y:S01]  /*61130*/  IADD3.X R18, R18, UR5, RZ, P2, !PT ;  /* 0x0000000512127c10 */ /* 0x000fe200097fe4ff */
[----:B------:R-:W-:Y:S01]  /*61140*/  IMAD.MOV.U32 R5, RZ, RZ, R17 ;  /* 0x000000ffff057224 */ /* 0x000fe200078e0011 */
[----:B------:R1:W-:Y:S01]  /*61150*/  STL [R1+0x18c8], R17 ;  /* 0x0018c81101007387 */ /* 0x0003e20000100800 */
[----:B------:R-:W-:Y:S03]  /*61160*/  STL [R1+0x18ec], R9 ;  /* 0x0018ec0901007387 */ /* 0x000fe60000100800 */
[----:B------:R2:W-:Y:S04]  /*61170*/  LDGSTS.E [R3+0x21200], [R4.64], P0 ;  /* 0x2120000004037fae */ /* 0x0005e80008121846 */
[----:B-1----:R-:W4:Y:S01]  /*61180*/  LDL.LU R17, [R1+0x198c] ;  /* 0x00198c0001117983 */ /* 0x002f220000300800 */
[----:B------:R1:W-:Y:S02]  /*61190*/  STL [R1+0x18e8], R18 ;  /* 0x0018e81201007387 */ /* 0x0003e40000100800 */
[----:B------:R-:W4:Y:S02]  /*611a0*/  LDL.LU R8, [R1+0x19ac] ;  /* 0x0019ac0001087983 */ /* 0x000f240000300800 */
[----:B--2---:R-:W-:-:S02]  /*611b0*/  IMAD.MOV.U32 R5, RZ, RZ, R18 ;  /* 0x000000ffff057224 */ /* 0x004fc400078e0012 */
[----:B-1----:R-:W2:Y:S01]  /*611c0*/  LDL.LU R18, [R1+0x1988] ;  /* 0x0019880001127983 */ /* 0x002ea20000300800 */
[----:B------:R-:W-:Y:S02]  /*611d0*/  IMAD.MOV.U32 R4, RZ, RZ, R9 ;  /* 0x000000ffff047224 */ /* 0x000fe400078e0009 */
[----:B------:R-:W2:Y:S03]  /*611e0*/  LDL.LU R9, [R1+0x19a8] ;  /* 0x0019a80001097983 */ /* 0x000ea60000300800 */
[----:B------:R1:W-:Y:S01]  /*611f0*/  LDGSTS.E [R3+0x21a00], [R4.64], P0 ;  /* 0x21a0000004037fae */ /* 0x0003e20008121846 */
[----:B---3--:R-:W-:Y:S02]  /*61200*/  IADD3 R10, P1, R10, UR8, RZ ;  /* 0x000000080a0a7c10 */ /* 0x008fe4000ff3e0ff */
[----:B------:R-:W-:Y:S02]  /*61210*/  IADD3 R12, P2, R12, UR8, RZ ;  /* 0x000000080c0c7c10 */ /* 0x000fe4000ff5e0ff */
[----:B------:R-:W-:-:S02]  /*61220*/  IADD3.X R11, R11, UR5, RZ, P1, !PT ;  /* 0x000000050b0b7c10 */ /* 0x000fc40008ffe4ff */
[----:B------:R-:W-:Y:S01]  /*61230*/  IADD3.X R15, R15, UR5, RZ, P2, !PT ;  /* 0x000000050f0f7c10 */ /* 0x000fe200097fe4ff */
[----:B------:R3:W-:Y:S01]  /*61240*/  STL [R1+0x190c], R10 ;  /* 0x00190c0a01007387 */ /* 0x0007e20000100800 */
[----:B-1----:R-:W-:-:S03]  /*61250*/  IMAD.MOV.U32 R4, RZ, RZ, R10 ;  /* 0x000000ffff047224 */ /* 0x002fc600078e000a */
[----:B------:R1:W-:Y:S01]  /*61260*/  STL [R1+0x1908], R11 ;  /* 0x0019080b01007387 */ /* 0x0003e20000100800 */
[----:B------:R-:W-:-:S03]  /*61270*/  IMAD.MOV.U32 R5, RZ, RZ, R11 ;  /* 0x000000ffff057224 */ /* 0x000fc600078e000b */
[----:B------:R-:W-:Y:S01]  /*61280*/  STL [R1+0x192c], R12 ;  /* 0x00192c0c01007387 */ /* 0x000fe20000100800 */
[----:B------:R-:W-:-:S03]  /*61290*/  IADD3 R13, P1, R13, UR8, RZ ;  /* 0x000000080d0d7c10 */ /* 0x000fc6000ff3e0ff */
[----:B------:R1:W-:Y:S04]  /*612a0*/  LDGSTS.E [R3+0x22200], [R4.64], P0 ;  /* 0x2220000004037fae */ /* 0x0003e80008121846 */
[----:B---3--:R-:W3:Y:S01]  /*612b0*/  LDL.LU R10, [R1+0x19cc] ;  /* 0x0019cc00010a7983 */ /* 0x008ee20000300800 */
[----:B------:R1:W-:Y:S02]  /*612c0*/  STL [R1+0x1928], R15 ;  /* 0x0019280f01007387 */ /* 0x0003e40000100800 */
[----:B-1----:R-:W3:Y:S01]  /*612d0*/  LDL.LU R11, [R1+0x19ec] ;  /* 0x0019ec00010b7983 */ /* 0x002ee20000300800 */
[----:B------:R-:W-:Y:S01]  /*612e0*/  IADD3 R7, P2, R7, UR8, RZ ;  /* 0x0000000807077c10 */ /* 0x000fe2000ff5e0ff */
[----:B------:R-:W-:Y:S01]  /*612f0*/  IMAD.MOV.U32 R5, RZ, RZ, R15 ;  /* 0x000000ffff057224 */ /* 0x000fe200078e000f */
[----:B------:R-:W-:Y:S01]  /*61300*/  MOV R4, R12 ;  /* 0x0000000c00047202 */ /* 0x000fe20000000f00 */
[----:B------:R-:W3:Y:S01]  /*61310*/  LDL.LU R15, [R1+0x19c8] ;  /* 0x0019c800010f7983 */ /* 0x000ee20000300800 */
[----:B------:R-:W3:Y:S02]  /*61320*/  LDL.LU R12, [R1+0x19e8] ;  /* 0x0019e800010c7983 */ /* 0x000ee40000300800 */
[----:B------:R1:W-:Y:S01]  /*61330*/  STL [R1+0x194c], R13 ;  /* 0x00194c0d01007387 */ /* 0x0003e20000100800 */
[----:B------:R1:W-:Y:S02]  /*61340*/  LDGSTS.E [R3+0x22a00], [R4.64], P0 ;  /* 0x22a0000004037fae */ /* 0x0003e40008121846 */
        /* <DEDUP_REMOVED lines=11> */
[----:B------:R-:W3:Y:S02]  /*61400*/  LDL.LU R20, [R1+0x1a28] ;  /* 0x001a280001147983 */ /* 0x000ee40000300800 */
[----:B----4-:R-:W-:-:S02]  /*61410*/  IMAD.MOV.U32 R4, RZ, RZ, R7 ;  /* 0x000000ffff047224 */ /* 0x010fc400078e0007 */
[----:B------:R-:W-:Y:S01]  /*61420*/  IMAD.MOV.U32 R5, RZ, RZ, R14 ;  /* 0x000000ffff057224 */ /* 0x000fe200078e000e */
[----:B------:R-:W4:Y:S01]  /*61430*/  LDL.LU R7, [R1+0x1adc] ;  /* 0x001adc0001077983 */ /* 0x000f220000300800 */
[----:B------:R-:W4:Y:S03]  /*61440*/  LDL.LU R14, [R1+0x22fc] ;  /* 0x0022fc00010e7983 */ /* 0x000f260000300800 */
[----:B------:R1:W-:Y:S01]  /*61450*/  LDGSTS.E [R3+0x23a00], [R4.64], P0 ;  /* 0x23a0000004037fae */ /* 0x0003e20008121846 */
[----:B------:R-:W-:Y:S02]  /*61460*/  IADD3 R17, P1, R17, UR8, RZ ;  /* 0x0000000811117c10 */ /* 0x000fe4000ff3e0ff */
[----:B------:R-:W-:-:S03]  /*61470*/  IADD3 R8, P2, R8, UR8, RZ ;  /* 0x0000000808087c10 */ /* 0x000fc6000ff5e0ff */
[----:B------:R2:W-:Y:S02]  /*61480*/  STL [R1+0x198c], R17 ;  /* 0x00198c1101007387 */ /* 0x0005e40000100800 */
[----:B--2---:R-:W-:Y:S02]  /*61490*/  IADD3.X R18, R18, UR5, RZ, P1, !PT ;  /* 0x0000000512127c10 */ /* 0x004fe40008ffe4ff */
[----:B-1----:R-:W-:Y:S02]  /*614a0*/  MOV R4, R17 ;  /* 0x0000001100047202 */ /* 0x002fe40000000f00 */
[----:B------:R-:W-:Y:S01]  /*614b0*/  IADD3.X R9, R9, UR5, RZ, P2, !PT ;  /* 0x0000000509097c10 */ /* 0x000fe200097fe4ff */
[----:B------:R1:W-:Y:S01]  /*614c0*/  STL [R1+0x1988], R18 ;  /* 0x0019881201007387 */ /* 0x0003e20000100800 */
[----:B------:R2:W-:Y:S02]  /*614d0*/  STL [R1+0x19ac], R8 ;  /* 0x0019ac0801007387 */ /* 0x0005e40000100800 */
[----:B------:R-:W4:Y:S02]  /*614e0*/  LDL.LU R17, [R1+0x1ad8] ;  /* 0x001ad80001117983 */ /* 0x000f240000300800 */
[----:B------:R-:W-:Y:S01]  /*614f0*/  IMAD.MOV.U32 R5, RZ, RZ, R18 ;  /* 0x000000ffff057224 */ /* 0x000fe200078e0012 */
[----:B------:R2:W-:Y:S04]  /*61500*/  STL [R1+0x19a8], R9 ;  /* 0x0019a80901007387 */ /* 0x0005e80000100800 */
[----:B------:R2:W-:Y:S04]  /*61510*/  LDGSTS.E [R3+0x24200], [R4.64], P0 ;  /* 0x2420000004037fae */ /* 0x0005e80008121846 */
[----:B-1----:R-:W4:Y:S01]  /*61520*/  LDL.LU R18, [R1+0x22f8] ;  /* 0x0022f80001127983 */ /* 0x002f220000300800 */
[----:B--2---:R-:W-:-:S02]  /*61530*/  IMAD.MOV.U32 R4, RZ, RZ, R8 ;  /* 0x000000ffff047224 */ /* 0x004fc400078e0008 */
[----:B------:R-:W-:Y:S01]  /*61540*/  IMAD.MOV.U32 R5, RZ, RZ, R9 ;  /* 0x000000ffff057224 */ /* 0x000fe200078e0009 */
[----:B------:R-:W2:Y:S01]  /*61550*/  LDL.LU R8, [R1+0x2314] ;  /* 0x0023140001087983 */ /* 0x000ea20000300800 */
[----:B------:R-:W2:Y:S03]  /*61560*/  LDL.LU R9, [R1+0x232c] ;  /* 0x00232c0001097983 */ /* 0x000ea60000300800 */
[----:B------:R1:W-:Y:S01]  /*61570*/  LDGSTS.E [R3+0x24a00], [R4.64], P0 ;  /* 0x24a0000004037fae */ /* 0x0003e20008121846 */
[----:B---3--:R-:W-:Y:S02]  /*61580*/  IADD3 R10, P1, R10, UR8, RZ ;  /* 0x000000080a0a7c10 */ /* 0x008fe4000ff3e0ff */
[----:B------:R-:W-:-:S03]  /*61590*/  IADD3 R11, P2, R11, UR8, RZ ;  /* 0x000000080b0b7c10 */ /* 0x000fc6000ff5e0ff */
[----:B------:R3:W-:Y:S01]  /*615a0*/  STL [R1+0x19cc], R10 ;  /* 0x0019cc0a01007387 */ /* 0x0007e20000100800 */
[----:B-1----:R-:W-:Y:S01]  /*615b0*/  IMAD.MOV.U32 R4, RZ, RZ, R10 ;  /* 0x000000ffff047224 */ /* 0x002fe200078e000a */
[----:B------:R-:W-:Y:S02]  /*615c0*/  IADD3.X R15, R15, UR5, RZ, P1, !PT ;  /* 0x000000050f0f7c10 */ /* 0x000fe40008ffe4ff */
[----:B------:R-:W-:-:S03]  /*615d0*/  IADD3.X R12, R12, UR5, RZ, P2, !PT ;  /* 0x000000050c0c7c10 */ /* 0x000fc600097fe4ff */
[----:B------:R1:W-:Y:S01]  /*615e0*/  STL [R1+0x19c8], R15 ;  /* 0x0019c80f01007387 */ /* 0x0003e20000100800 */
[----:B------:R-:W-:Y:S02]  /*615f0*/  IMAD.MOV.U32 R5, RZ, RZ, R15 ;  /* 0x000000ffff057224 */ /* 0x000fe400078e000f */
[----:B------:R-:W-:Y:S02]  /*61600*/  STL [R1+0x19ec], R11 ;  /* 0x0019ec0b01007387 */ /* 0x000fe40000100800 */
[----:B---3--:R-:W3:Y:S01]  /*61610*/  LDL.LU R10, [R1+0x2310] ;  /* 0x00231000010a7983 */ /* 0x008ee20000300800 */
[----:B------:R1:W-:Y:S04]  /*61620*/  STL [R1+0x19e8], R12 ;  /* 0x0019e80c01007387 */ /* 0x0003e80000100800 */
[----:B------:R1:W-:Y:S04]  /*61630*/  LDGSTS.E [R3+0x25200], [R4.64], P0 ;  /* 0x2520000004037fae */ /* 0x0003e80008121846 */
[----:B-1----:R-:W3:Y:S01]  /*61640*/  LDL.LU R15, [R1+0x2328] ;  /* 0x00232800010f7983 */ /* 0x002ee20000300800 */
[----:B------:R-:W-:Y:S01]  /*61650*/  MOV R4, R11 ;  /* 0x0000000b00047202 */ /* 0x000fe20000000f00 */
[----:B------:R-:W-:-:S02]  /*61660*/  IMAD.MOV.U32 R5, RZ, RZ, R12 ;  /* 0x000000ffff057224 */ /* 0x000fc400078e000c */
[----:B------:R-:W3:Y:S01]  /*61670*/  LDL.LU R12, [R1+0x2344] ;  /* 0x00234400010c7983 */ /* 0x000ee20000300800 */
[----:B------:R-:W3:Y:S03]  /*61680*/  LDL.LU R11, [R1+0x235c] ;  /* 0x00235c00010b7983 */ /* 0x000ee60000300800 */
[----:B------:R1:W-:Y:S01]  /*61690*/  LDGSTS.E [R3+0x25a00], [R4.64], P0 ;  /* 0x25a0000004037fae */ /* 0x0003e20008121846 */
[----:B------:R-:W-:Y:S02]  /*616a0*/  IADD3 R13, P1, R13, UR8, RZ ;  /* 0x000000080d0d7c10 */ /* 0x000fe4000ff3e0ff */
[----:B------:R-:W-:Y:S02]  /*616b0*/  IADD3 R19, P2, R19, UR8, RZ ;  /* 0x0000000813137c10 */ /* 0x000fe4000ff5e0ff */
[----:B------:R-:W-:Y:S01]  /*616c0*/  IADD3.X R16, R16, UR5, RZ, P1, !PT ;  /* 0x0000000510107c10 */ /* 0x000fe20008ffe4ff */
[----:B------:R-:W-:Y:S01]  /*616d0*/  STL [R1+0x1a0c], R13 ;  /* 0x001a0c0d01007387 */ /* 0x000fe20000100800 */
[----:B------:R-:W-:-:S03]  /*616e0*/  IADD3.X R20, R20, UR5, RZ, P2, !PT ;  /* 0x0000000514147c10 */ /* 0x000fc600097fe4ff */
[----:B------:R4:W-:Y:S01]  /*616f0*/  STL [R1+0x1a08], R16 ;  /* 0x001a081001007387 */ /* 0x0009e20000100800 */
[----:B-1----:R-:W-:Y:S02]  /*61700*/  IMAD.MOV.U32 R5, RZ, RZ, R16 ;  /* 0x000000ffff057224 */ /* 0x002fe400078e0010 */
[----:B------:R-:W-:Y:S02]  /*61710*/  STL [R1+0x1a2c], R19 ;  /* 0x001a2c1301007387 */ /* 0x000fe40000100800 */
[----:B------:R-:W-:Y:S01]  /*61720*/  IMAD.MOV.U32 R4, RZ, RZ, R13 ;  /* 0x000000ffff047224 */ /* 0x000fe200078e000d */
[----:B----4-:R-:W-:-:S04]  /*61730*/  IADD3 R7, P1, R7, UR8, RZ ;  /* 0x0000000807077c10 */ /* 0x010fc8000ff3e0ff */
[----:B------:R1:W-:Y:S04]  /*61740*/  LDGSTS.E [R3+0x26200], [R4.64], P0 ;  /* 0x2620000004037fae */ /* 0x0003e80008121846 */
[----:B------:R-:W4:Y:S01]  /*61750*/  LDL.LU R16, [R1+0x2340] ;  /* 0x0023400001107983 */ /* 0x000f220000300800 */
[----:B------:R-:W-:Y:S02]  /*61760*/  STL [R1+0x1a28], R20 ;  /* 0x001a281401007387 */ /* 0x000fe40000100800 */
[----:B------:R-:W4:Y:S01]  /*61770*/  LDL.LU R13, [R1+0x2358] ;  /* 0x00235800010d7983 */ /* 0x000f220000300800 */
[----:B------:R-:W-:Y:S01]  /*61780*/  IADD3 R14, P2, R14, UR8, RZ ;  /* 0x000000080e0e7c10 */ /* 0x000fe2000ff5e0ff */
[----:B------:R-:W-:Y:S01]  /*61790*/  STL [R1+0x1adc], R7 ;  /* 0x001adc0701007387 */ /* 0x000fe20000100800 */
[----:B-1----:R-:W-:-:S02]  /*617a0*/  IMAD.MOV.U32 R4, RZ, RZ, R19 ;  /* 0x000000ffff047224 */ /* 0x002fc400078e0013 */
[----:B------:R-:W-:-:S05]  /*617b0*/  IMAD.MOV.U32 R5, RZ, RZ, R20 ;  /* 0x000000ffff057224 */ /* 0x000fca00078e0014 */
[----:B------:R1:W-:Y:S01]  /*617c0*/  LDGSTS.E [R3+0x26a00], [R4.64], P0 ;  /* 0x26a0000004037fae */ /* 0x0003e20008121846 */
[----:B------:R-:W-:Y:S02]  /*617d0*/  IADD3.X R17, R17, UR5, RZ, P1, !PT ;  /* 0x0000000511117c10 */ /* 0x000fe40008ffe4ff */
[----:B-1----:R-:W-:-:S03]  /*617e0*/  MOV R4, R7 ;  /* 0x0000000700047202 */ /* 0x002fc60000000f00 */
[----:B------:R-:W-:Y:S01]  /*617f0*/  IMAD.MOV.U32 R5, RZ, RZ, R17 ;  /* 0x000000ffff057224 */ /* 0x000fe200078e0011 */
[----:B------:R1:W-:Y:S01]  /*61800*/  STL [R1+0x1ad8], R17 ;  /* 0x001ad81101007387 */ /* 0x0003e20000100800 */
[----:B------:R-:W-:Y:S01]  /*61810*/  IADD3.X R18, R18, UR5, RZ, P2, !PT ;  /* 0x0000000512127c10 */ /* 0x000fe200097fe4ff */
[----:B------:R-:W-:Y:S02]  /*61820*/  STL [R1+0x22fc], R14 ;  /* 0x0022fc0e01007387 */ /* 0x000fe40000100800 */
[----:B------:R2:W-:Y:S04]  /*61830*/  LDGSTS.E [R3+0x27200], [R4.64], P0 ;  /* 0x2720000004037fae */ /* 0x0005e80008121846 */
[----:B-1----:R-:W4:Y:S01]  /*61840*/  LDL.LU R17, [R1+0x2374] ;  /* 0x0023740001117983 */ /* 0x002f220000300800 */
[----:B------:R1:W-:Y:S02]  /*61850*/  STL [R1+0x22f8], R18 ;  /* 0x0022f81201007387 */ /* 0x0003e40000100800 */
[----:B------:R-:W4:Y:S02]  /*61860*/  LDL.LU R7, [R1+0x238c] ;  /* 0x00238c0001077983 */ /* 0x000f240000300800 */
[----:B--2---:R-:W-:-:S02]  /*61870*/  IMAD.MOV.U32 R5, RZ, RZ, R18 ;  /* 0x000000ffff057224 */ /* 0x004fc400078e0012 */
[----:B-1----:R-:W4:Y:S01]  /*61880*/  LDL.LU R18, [R1+0x2370] ;  /* 0x0023700001127983 */ /* 0x002f220000300800 */
[----:B------:R-:W-:Y:S02]  /*61890*/  IMAD.MOV.U32 R4, RZ, RZ, R14 ;  /* 0x000000ffff047224 */ /* 0x000fe400078e000e */
[----:B------:R-:W4:Y:S01]  /*618a0*/  LDL.LU R14, [R1+0x2388] ;  /* 0x00238800010e7983 */ /* 0x000f220000300800 */
[----:B------:R-:W-:Y:S02]  /*618b0*/  IADD3 R8, P1, R8, UR8, RZ ;  /* 0x0000000808087c10 */ /* 0x000fe4000ff3e0ff */
[----:B------:R-:W-:Y:S01]  /*618c0*/  IADD3 R9, P2, R9, UR8, RZ ;  /* 0x0000000809097c10 */ /* 0x000fe2000ff5e0ff */
[----:B------:R1:W-:Y:S04]  /*618d0*/  LDGSTS.E [R3+0x27a00], [R4.64], P0 ;  /* 0x27a0000004037fae */ /* 0x0003e80008121846 */
[----:B------:R-:W-:Y:S01]  /*618e0*/  STL [R1+0x2314], R8 ;  /* 0x0023140801007387 */ /* 0x000fe20000100800 */
[----:B-1----:R-:W-:Y:S01]  /*618f0*/  IMAD.MOV.U32 R4, RZ, RZ, R8 ;  /* 0x000000ffff047224 */ /* 0x002fe200078e0008 */
[----:B---3--:R-:W-:-:S05]  /*61900*/  IADD3.X R10, R10, UR5, RZ, P1, !PT ;  /* 0x000000050a0a7c10 */ /* 0x008fca0008ffe4ff */
[----:B------:R-:W-:Y:S01]  /*61910*/  IMAD.MOV.U32 R5, RZ, RZ, R10 ;  /* 0x000000ffff057224 */ /* 0x000fe200078e000a */
[----:B------:R1:W-:Y:S01]  /*61920*/  STL [R1+0x2310], R10 ;  /* 0x0023100a01007387 */ /* 0x0003e20000100800 */
[----:B------:R-:W-:Y:S01]  /*61930*/  IADD3.X R15, R15, UR5, RZ, P2, !PT ;  /* 0x000000050f0f7c10 */ /* 0x000fe200097fe4ff */
[----:B------:R-:W-:Y:S02]  /*61940*/  STL [R1+0x232c], R9 ;  /* 0x00232c0901007387 */ /* 0x000fe40000100800 */
[----:B------:R3:W-:Y:S04]  /*61950*/  LDGSTS.E [R3+0x28200], [R4.64], P0 ;  /* 0x2820000004037fae */ /* 0x0007e80008121846 */
[----:B-1----:R-:W2:Y:S01]  /*61960*/  LDL.LU R10, [R1+0x23a4] ;  /* 0x0023a400010a7983 */ /* 0x002ea20000300800 */
[----:B------:R-:W-:Y:S01]  /*61970*/  IADD3 R12, P1, R12, UR8, RZ ;  /* 0x000000080c0c7c10 */ /* 0x000fe2000ff3e0ff */
[----:B------:R1:W-:Y:S02]  /*61980*/  STL [R1+0x2328], R15 ;  /* 0x0023280f01007387 */ /* 0x0003e40000100800 */
[----:B------:R-:W2:Y:S01]  /*61990*/  LDL.LU R8, [R1+0x23bc] ;  /* 0x0023bc0001087983 */ /* 0x000ea20000300800 */
[----:B------:R-:W-:-:S02]  /*619a0*/  IADD3 R11, P2, R11, UR8, RZ ;  /* 0x000000080b0b7c10 */ /* 0x000fc4000ff5e0ff */
[----:B---3--:R-:W-:Y:S01]  /*619b0*/  MOV R4, R9 ;  /* 0x0000000900047202 */ /* 0x008fe20000000f00 */
[----:B------:R-:W-:Y:S02]  /*619c0*/  IMAD.MOV.U32 R5, RZ, RZ, R15 ;  /* 0x000000ffff057224 */ /* 0x000fe400078e000f */
[----:B-1----:R-:W3:Y:S01]  /*619d0*/  LDL.LU R15, [R1+0x23a0] ;  /* 0x0023a000010f7983 */ /* 0x002ee20000300800 */
[----:B------:R-:W3:Y:S03]  /*619e0*/  LDL.LU R9, [R1+0x23b8] ;  /* 0x0023b80001097983 */ /* 0x000ee60000300800 */
[----:B------:R1:W-:Y:S01]  /*619f0*/  LDGSTS.E [R3+0x28a00], [R4.64], P0 ;  /* 0x28a0000004037fae */ /* 0x0003e20008121846 */
[----:B------:R1:W-:Y:S02]  /*61a00*/  STL [R1+0x2344], R12 ;  /* 0x0023440c01007387 */ /* 0x0003e40000100800 */
[----:B-1----:R-:W-:Y:S01]  /*61a10*/  IMAD.MOV.U32 R4, RZ, RZ, R12 ;  /* 0x000000ffff047224 */ /* 0x002fe200078e000c */
[----:B----4-:R-:W-:-:S02]  /*61a20*/  IADD3.X R16, R16, UR5, RZ, P1, !PT ;  /* 0x0000000510107c10 */ /* 0x010fc40008ffe4ff */
[----:B------:R-:W-:-:S03]  /*61a30*/  IADD3.X R13, R13, UR5, RZ, P2, !PT ;  /* 0x000000050d0d7c10 */ /* 0x000fc600097fe4ff */
[----:B------:R-:W-:Y:S01]  /*61a40*/  IMAD.MOV.U32 R5, RZ, RZ, R16 ;  /* 0x000000ffff057224 */ /* 0x000fe200078e0010 */
[----:B------:R-:W-:Y:S01]  /*61a50*/  STL [R1+0x2340], R16 ;  /* 0x0023401001007387 */ /* 0x000fe20000100800 */
[----:B------:R-:W-:Y:S02]  /*61a60*/  STL [R1+0x235c], R11 ;  /* 0x00235c0b01007387 */ /* 0x000fe40000100800 */
[----:B------:R-:W4:Y:S02]  /*61a70*/  LDL.LU R12, [R1+0x23d4] ;  /* 0x0023d400010c7983 */ /* 0x000f240000300800 */
[----:B------:R1:W-:Y:S01]  /*61a80*/  STL [R1+0x2358], R13 ;  /* 0x0023580d01007387 */ /* 0x0003e20000100800 */
[----:B------:R1:W-:Y:S04]  /*61a90*/  LDGSTS.E [R3+0x29200], [R4.64], P0 ;  /* 0x2920000004037fae */ /* 0x0003e80008121846 */
[----:B------:R-:W4:Y:S01]  /*61aa0*/  LDL.LU R19, [R1+0x23ec] ;  /* 0x0023ec0001137983 */ /* 0x000f220000300800 */
[----:B-1----:R-:W-:-:S03]  /*61ab0*/  IMAD.MOV.U32 R5, RZ, RZ, R13 ;  /* 0x000000ffff057224 */ /* 0x002fc600078e000d */
[----:B------:R-:W4:Y:S01]  /*61ac0*/  LDL.LU R13, [R1+0x23d0] ;  /* 0x0023d000010d7983 */ /* 0x000f220000300800 */
[----:B------:R-:W4:Y:S02]  /*61ad0*/  LDL.LU R20, [R1+0x23e8] ;  /* 0x0023e80001147983 */ /* 0x000f240000300800 */
[----:B------:R-:W-:Y:S02]  /*61ae0*/  IMAD.MOV.U32 R4, RZ, RZ, R11 ;  /* 0x000000ffff047224 */ /* 0x000fe400078e000b */
[----:B------:R-:W4:Y:S01]  /*61af0*/  LDL.LU R11, [R1+0x2404] ;  /* 0x00240400010b7983 */ /* 0x000f220000300800 */
[----:B------:R-:W4:Y:S03]  /*61b00*/  LDL.LU R16, [R1+0x241c] ;  /* 0x00241c0001107983 */ /* 0x000f260000300800 */
[----:B------:R1:W-:Y:S01]  /*61b10*/  LDGSTS.E [R3+0x29a00], [R4.64], P0 ;  /* 0x29a0000004037fae */ /* 0x0003e20008121846 */
[----:B------:R-:W-:-:S02]  /*61b20*/  IADD3 R17, P1, R17, UR8, RZ ;  /* 0x0000000811117c10 */ /* 0x000fc4000ff3e0ff */
[----:B------:R-:W-:-:S03]  /*61b30*/  IADD3 R7, P2, R7, UR8, RZ ;  /* 0x0000000807077c10 */ /* 0x000fc6000ff5e0ff */
[----:B------:R-:W-:Y:S01]  /*61b40*/  STL [R1+0x2374], R17 ;  /* 0x0023741101007387 */ /* 0x000fe20000100800 */
[----:B------:R-:W-:Y:S02]  /*61b50*/  IADD3.X R18, R18, UR5, RZ, P1, !PT ;  /* 0x0000000512127c10 */ /* 0x000fe40008ffe4ff */
[----:B------:R-:W-:-:S03]  /*61b60*/  IADD3.X R14, R14, UR5, RZ, P2, !PT ;  /* 0x000000050e0e7c10 */ /* 0x000fc600097fe4ff */
[----:B------:R1:W-:Y:S02]  /*61b70*/  STL [R1+0x2370], R18 ;  /* 0x0023701201007387 */ /* 0x0003e40000100800 */
[----:B-1----:R-:W-:Y:S02]  /*61b80*/  IMAD.MOV.U32 R5, RZ, RZ, R18 ;  /* 0x000000ffff057224 */ /* 0x002fe400078e0012 */
[----:B------:R1:W-:Y:S01]  /*61b90*/  STL [R1+0x238c], R7 ;  /* 0x00238c0701007387 */ /* 0x0003e20000100800 */
[----:B------:R-:W-:-:S05]  /*61ba0*/  MOV R4, R17 ;  /* 0x0000001100047202 */ /* 0x000fca0000000f00 */
[----:B------:R1:W-:Y:S04]  /*61bb0*/  LDGSTS.E [R3+0x2a200], [R4.64], P0 ;  /* 0x2a20000004037fae */ /* 0x0003e80008121846 */
[----:B------:R-:W4:Y:S01]  /*61bc0*/  LDL.LU R18, [R1+0x2400] ;  /* 0x0024000001127983 */ /* 0x000f220000300800 */
[----:B------:R1:W-:Y:S02]  /*61bd0*/  STL [R1+0x2388], R14 ;  /* 0x0023880e01007387 */ /* 0x0003e40000100800 */
[----:B------:R-:W4:Y:S02]  /*61be0*/  LDL.LU R17, [R1+0x2418] ;  /* 0x0024180001117983 */ /* 0x000f240000300800 */
[----:B-1----:R-:W-:Y:S02]  /*61bf0*/  IMAD.MOV.U32 R4, RZ, RZ, R7 ;  /* 0x000000ffff047224 */ /* 0x002fe400078e0007 */
        /* <DEDUP_REMOVED lines=8> */
[----:B---3--:R-:W-:Y:S02]  /*61c80*/  IADD3.X R15, R15, UR5, RZ, P1, !PT ;  /* 0x000000050f0f7c10 */ /* 0x008fe40008ffe4ff */
[----:B------:R-:W-:-:S03]  /*61c90*/  IADD3.X R9, R9, UR5, RZ, P2, !PT ;  /* 0x0000000509097c10 */ /* 0x000fc600097fe4ff */
[----:B------:R1:W-:Y:S01]  /*61ca0*/  STL [R1+0x23a0], R15 ;  /* 0x0023a00f01007387 */ /* 0x0003e20000100800 */
[----:B------:R-:W-:Y:S02]  /*61cb0*/  IMAD.MOV.U32 R5, RZ, RZ, R15 ;  /* 0x000000ffff057224 */ /* 0x000fe400078e000f */
[----:B------:R-:W-:Y:S02]  /*61cc0*/  STL [R1+0x23bc], R8 ;  /* 0x0023bc0801007387 */ /* 0x000fe40000100800 */
[----:B--2---:R-:W2:Y:S01]  /*61cd0*/  LDL.LU R10, [R1+0x2428] ;  /* 0x00242800010a7983 */ /* 0x004ea20000300800 */
[----:B------:R3:W-:Y:S04]  /*61ce0*/  STL [R1+0x23b8], R9 ;  /* 0x0023b80901007387 */ /* 0x0007e80000100800 */
[----:B------:R3:W-:Y:S04]  /*61cf0*/  LDGSTS.E [R3+0x2b200], [R4.64], P0 ;  /* 0x2b20000004037fae */ /* 0x0007e80008121846 */
[----:B-1----:R-:W2:Y:S01]  /*61d00*/  LDL.LU R15, [R1+0x2438] ;  /* 0x00243800010f7983 */ /* 0x002ea20000300800 */
[----:B---3--:R-:W-:Y:S01]  /*61d10*/  MOV R4, R8 ;  /* 0x0000000800047202 */ /* 0x008fe20000000f00 */
[----:B------:R-:W-:-:S02]  /*61d20*/  IMAD.MOV.U32 R5, RZ, RZ, R9 ;  /* 0x000000ffff057224 */ /* 0x000fc400078e0009 */
[----:B------:R-:W3:Y:S01]  /*61d30*/  LDL.LU R9, [R1+0x244c] ;  /* 0x00244c0001097983 */ /* 0x000ee20000300800 */
[----:B------:R-:W3:Y:S03]  /*61d40*/  LDL.LU R8, [R1+0x245c] ;  /* 0x00245c0001087983 */ /* 0x000ee60000300800 */
[----:B------:R1:W-:Y:S01]  /*61d50*/  LDGSTS.E [R3+0x2ba00], [R4.64], P0 ;  /* 0x2ba0000004037fae */ /* 0x0003e20008121846 */
[----:B----4-:R-:W-:Y:S02]  /*61d60*/  IADD3 R12, P1, R12, UR8, RZ ;  /* 0x000000080c0c7c10 */ /* 0x010fe4000ff3e0ff */
[----:B------:R-:W-:-:S03]  /*61d70*/  IADD3 R19, P2, R19, UR8, RZ ;  /* 0x0000000813137c10 */ /* 0x000fc6000ff5e0ff */
[----:B------:R-:W-:Y:S01]  /*61d80*/  STL [R1+0x23d4], R12 ;  /* 0x0023d40c01007387 */ /* 0x000fe20000100800 */
[----:B------:R-:W-:Y:S02]  /*61d90*/  IADD3.X R13, R13, UR5, RZ, P1, !PT ;  /* 0x000000050d0d7c10 */ /* 0x000fe40008ffe4ff */
[----:B------:R-:W-:-:S03]  /*61da0*/  IADD3.X R20, R20, UR5, RZ, P2, !PT ;  /* 0x0000000514147c10 */ /* 0x000fc600097fe4ff */
[----:B------:R4:W-:Y:S01]  /*61db0*/  STL [R1+0x23d0], R13 ;  /* 0x0023d00d01007387 */ /* 0x0009e20000100800 */
[----:B-1----:R-:W-:Y:S02]  /*61dc0*/  IMAD.MOV.U32 R5, RZ, RZ, R13 ;  /* 0x000000ffff057224 */ /* 0x002fe400078e000d */
[----:B------:R-:W-:Y:S02]  /*61dd0*/  STL [R1+0x23ec], R19 ;  /* 0x0023ec1301007387 */ /* 0x000fe40000100800 */
[----:B------:R-:W-:Y:S01]  /*61de0*/  IMAD.MOV.U32 R4, RZ, RZ, R12 ;  /* 0x000000ffff047224 */ /* 0x000fe200078e000c */
[----:B------:R-:W-:Y:S02]  /*61df0*/  IADD3 R11, P1, R11, UR8, RZ ;  /* 0x000000080b0b7c10 */ /* 0x000fe4000ff3e0ff */
[----:B------:R-:W-:Y:S02]  /*61e00*/  IADD3 R16, P2, R16, UR8, RZ ;  /* 0x0000000810107c10 */ /* 0x000fe4000ff5e0ff */
[----:B------:R1:W-:Y:S04]  /*61e10*/  LDGSTS.E [R3+0x2c200], [R4.64], P0 ;  /* 0x2c20000004037fae */ /* 0x0003e80008121846 */
[----:B----4-:R-:W4:Y:S01]  /*61e20*/  LDL.LU R13, [R1+0x2448] ;  /* 0x00244800010d7983 */ /* 0x010f220000300800 */
[----:B------:R-:W-:Y:S02]  /*61e30*/  STL [R1+0x23e8], R20 ;  /* 0x0023e81401007387 */ /* 0x000fe40000100800 */
[----:B------:R-:W4:Y:S02]  /*61e40*/  LDL.LU R12, [R1+0x2458] ;  /* 0x00245800010c7983 */ /* 0x000f240000300800 */
[----:B------:R1:W-:Y:S02]  /*61e50*/  STL [R1+0x2404], R11 ;  /* 0x0024040b01007387 */ /* 0x0003e40000100800 */
[----:B-1----:R-:W-:-:S02]  /*61e60*/  IMAD.MOV.U32 R4, RZ, RZ, R19 ;  /* 0x000000ffff047224 */ /* 0x002fc400078e0013 */
[----:B------:R-:W-:-:S05]  /*61e70*/  IMAD.MOV.U32 R5, RZ, RZ, R20 ;  /* 0x000000ffff057224 */ /* 0x000fca00078e0014 */
[----:B------:R1:W-:Y:S01]  /*61e80*/  LDGSTS.E [R3+0x2ca00], [R4.64], P0 ;  /* 0x2ca0000004037fae */ /* 0x0003e20008121846 */
[----:B------:R-:W-:Y:S02]  /*61e90*/  IADD3.X R18, R18, UR5, RZ, P1, !PT ;  /* 0x0000000512127c10 */ /* 0x000fe40008ffe4ff */
[----:B-1----:R-:W-:Y:S02]  /*61ea0*/  MOV R4, R11 ;  /* 0x0000000b00047202 */ /* 0x002fe40000000f00 */
[----:B------:R-:W-:Y:S01]  /*61eb0*/  IADD3.X R17, R17, UR5, RZ, P2, !PT ;  /* 0x0000000511117c10 */ /* 0x000fe200097fe4ff */
[----:B------:R-:W-:Y:S01]  /*61ec0*/  IMAD.MOV.U32 R5, RZ, RZ, R18 ;  /* 0x000000ffff057224 */ /* 0x000fe200078e0012 */
[----:B------:R-:W-:Y:S01]  /*61ed0*/  STL [R1+0x2400], R18 ;  /* 0x0024001201007387 */ /* 0x000fe20000100800 */
[----:B------:R1:W-:Y:S02]  /*61ee0*/  STL [R1+0x241c], R16 ;  /* 0x00241c1001007387 */ /* 0x0003e40000100800 */
[----:B------:R-:W4:Y:S02]  /*61ef0*/  LDL.LU R11, [R1+0x1894] ;  /* 0x00189400010b7983 */ /* 0x000f240000300800 */
[----:B------:R-:W-:Y:S01]  /*61f00*/  STL [R1+0x2418], R17 ;  /* 0x0024181101007387 */ /* 0x000fe20000100800 */
[----:B------:R1:W-:Y:S04]  /*61f10*/  LDGSTS.E [R3+0x2d200], [R4.64], P0 ;  /* 0x2d20000004037fae */ /* 0x0003e80008121846 */
[----:B------:R-:W4:Y:S01]  /*61f20*/  LDL.LU R19, [R1+0x18b4] ;  /* 0x0018b40001137983 */ /* 0x000f220000300800 */
[----:B-1----:R-:W-:-:S03]  /*61f30*/  IMAD.MOV.U32 R4, RZ, RZ, R16 ;  /* 0x000000ffff047224 */ /* 0x002fc600078e0010 */
[----:B------:R-:W4:Y:S01]  /*61f40*/  LDL.LU R16, [R1+0x1890] ;  /* 0x0018900001107983 */ /* 0x000f220000300800 */
[----:B------:R-:W4:Y:S01]  /*61f50*/  LDL.LU R20, [R1+0x18b0] ;  /* 0x0018b00001147983 */ /* 0x000f220000300800 */
[----:B------:R-:W-:Y:S01]  /*61f60*/  IADD3 R7, P1, R7, UR8, RZ ;  /* 0x0000000807077c10 */ /* 0x000fe2000ff3e0ff */
[----:B------:R-:W-:Y:S01]  /*61f70*/  IMAD.MOV.U32 R5, RZ, RZ, R17 ;  /* 0x000000ffff057224 */ /* 0x000fe200078e0011 */
[----:B------:R-:W-:-:S03]  /*61f80*/  IADD3 R14, P2, R14, UR8, RZ ;  /* 0x000000080e0e7c10 */ /* 0x000fc6000ff5e0ff */
[----:B------:R1:W-:Y:S04]  /*61f90*/  STL [R1+0x242c], R7 ;  /* 0x00242c0701007387 */ /* 0x0003e80000100800 */
[----:B------:R1:W-:Y:S02]  /*61fa0*/  LDGSTS.E [R3+0x2da00], [R4.64], P0 ;  /* 0x2da0000004037fae */ /* 0x0003e40008121846 */
[----:B-1----:R-:W-:Y:S01]  /*61fb0*/  IMAD.MOV.U32 R4, RZ, RZ, R7 ;  /* 0x000000ffff047224 */ /* 0x002fe200078e0007 */
[----:B--2---:R-:W-:-:S05]  /*61fc0*/  IADD3.X R10, R10, UR5, RZ, P1, !PT ;  /* 0x000000050a0a7c10 */ /* 0x004fca0008ffe4ff */
[----:B------:R-:W-:Y:S01]  /*61fd0*/  IMAD.MOV.U32 R5, RZ, RZ, R10 ;  /* 0x000000ffff057224 */ /* 0x000fe200078e000a */
[----:B------:R1:W-:Y:S01]  /*61fe0*/  STL [R1+0x2428], R10 ;  /* 0x0024280a01007387 */ /* 0x0003e20000100800 */
[----:B------:R-:W-:Y:S01]  /*61ff0*/  IADD3.X R15, R15, UR5, RZ, P2, !PT ;  /* 0x000000050f0f7c10 */ /* 0x000fe200097fe4ff */
[----:B------:R-:W-:Y:S02]  /*62000*/  STL [R1+0x243c], R14 ;  /* 0x00243c0e01007387 */ /* 0x000fe40000100800 */
[----:B------:R-:W2:Y:S01]  /*62010*/  LDL.LU R7, [R1+0x18d4] ;  /* 0x0018d40001077983 */ /* 0x000ea20000300800 */
[----:B------:R3:W-:Y:S04]  /*62020*/  LDGSTS.E [R3+0x2e200], [R4.64], P0 ;  /* 0x2e20000004037fae */ /* 0x0007e80008121846 */
[----:B------:R-:W-:Y:S04]  /*62030*/  STL [R1+0x2438], R15 ;  /* 0x0024380f01007387 */ /* 0x000fe80000100800 */
[----:B-1----:R-:W2:Y:S01]  /*62040*/  LDL.LU R10, [R1+0x18f4] ;  /* 0x0018f400010a7983 */ /* 0x002ea20000300800 */
[----:B---3--:R-:W-:-:S03]  /*62050*/  IADD3 R9, P1, R9, UR8, RZ ;  /* 0x0000000809097c10 */ /* 0x008fc6000ff3e0ff */
[----:B------:R-:W3:Y:S01]  /*62060*/  LDL.LU R17, [R1+0x18d0] ;  /* 0x0018d00001117983 */ /* 0x000ee20000300800 */
[----:B------:R-:W-:-:S03]  /*62070*/  IADD3 R8, P2, R8, UR8, RZ ;  /* 0x0000000808087c10 */ /* 0x000fc6000ff5e0ff */
[----:B------:R-:W3:Y:S01]  /*62080*/  LDL.LU R18, [R1+0x18f0] ;  /* 0x0018f00001127983 */ /* 0x000ee20000300800 */
[----:B------:R-:W-:Y:S01]  /*62090*/  MOV R4, R14 ;  /* 0x0000000e00047202 */ /* 0x000fe20000000f00 */
[----:B------:R-:W-:Y:S02]  /*620a0*/  IMAD.MOV.U32 R5, RZ, RZ, R15 ;  /* 0x000000ffff057224 */ /* 0x000fe400078e000f */
[----:B------:R1:W-:Y:S04]  /*620b0*/  STL [R1+0x244c], R9 ;  /* 0x00244c0901007387 */ /* 0x0003e80000100800 */
[----:B------:R1:W-:Y:S02]  /*620c0*/  LDGSTS.E [R3+0x2ea00], [R4.64], P0 ;  /* 0x2ea0000004037fae */ /* 0x0003e40008121846 */
[----:B-1----:R-:W-:Y:S01]  /*620d0*/  IMAD.MOV.U32 R4, RZ, RZ, R9 ;  /* 0x000000ffff047224 */ /* 0x002fe200078e0009 */
[----:B----4-:R-:W-:-:S02]  /*620e0*/  IADD3.X R13, R13, UR5, RZ, P1, !PT ;  /* 0x000000050d0d7c10 */ /* 0x010fc40008ffe4ff */
[----:B------:R-:W-:-:S03]  /*620f0*/  IADD3.X R12, R12, UR5, RZ, P2, !PT ;  /* 0x000000050c0c7c10 */ /* 0x000fc600097fe4ff */
[----:B------:R-:W-:Y:S01]  /*62100*/  IMAD.MOV.U32 R5, RZ, RZ, R13 ;  /* 0x000000ffff057224 */ /* 0x000fe200078e000d */
[----:B------:R1:W-:Y:S01]  /*62110*/  STL [R1+0x2448], R13 ;  /* 0x0024480d01007387 */ /* 0x0003e20000100800 */
[----:B------:R-:W-:Y:S02]  /*62120*/  STL [R1+0x245c], R8 ;  /* 0x00245c0801007387 */ /* 0x000fe40000100800 */
[----:B------:R-:W4:Y:S02]  /*62130*/  LDL.LU R9, [R1+0x1914] ;  /* 0x0019140001097983 */ /* 0x000f240000300800 */
[----:B------:R1:W-:Y:S01]  /*62140*/  STL [R1+0x2458], R12 ;  /* 0x0024580c01007387 */ /* 0x0003e20000100800 */
[----:B------:R1:W-:Y:S04]  /*62150*/  LDGSTS.E [R3+0x2f200], [R4.64], P0 ;  /* 0x2f20000004037fae */ /* 0x0003e80008121846 */
[----:B-1----:R-:W4:Y:S01]  /*62160*/  LDL.LU R13, [R1+0x1934] ;  /* 0x00193400010d7983 */ /* 0x002f220000300800 */
[----:B------:R-:W-:-:S03]  /*62170*/  IMAD.MOV.U32 R5, RZ, RZ, R12 ;  /* 0x000000ffff057224 */ /* 0x000fc600078e000c */
[----:B------:R-:W4:Y:S01]  /*62180*/  LDL.LU R12, [R1+0x1910] ;  /* 0x00191000010c7983 */ /* 0x000f220000300800 */
[----:B------:R-:W4:Y:S02]  /*62190*/  LDL.LU R15, [R1+0x1930] ;  /* 0x00193000010f7983 */ /* 0x000f240000300800 */
[----:B------:R-:W-:Y:S02]  /*621a0*/  IMAD.MOV.U32 R4, RZ, RZ, R8 ;  /* 0x000000ffff047224 */ /* 0x000fe400078e0008 */
[----:B------:R-:W4:Y:S01]  /*621b0*/  LDL.LU R14, [R1+0x1954] ;  /* 0x00195400010e7983 */ /* 0x000f220000300800 */
[----:B------:R-:W4:Y:S04]  /*621c0*/  LDL.LU R8, [R1+0x1974] ;  /* 0x0019740001087983 */ /* 0x000f280000300800 */
[----:B------:R1:W-:Y:S01]  /*621d0*/  LDGSTS.E [R3+0x2fa00], [R4.64], P0 ;  /* 0x2fa0000004037fae */ /* 0x0003e20008121846 */
[----:B------:R-:W-:-:S02]  /*621e0*/  IADD3 R11, P1, R11, UR8, RZ ;  /* 0x000000080b0b7c10 */ /* 0x000fc4000ff3e0ff */
[----:B------:R-:W-:-:S03]  /*621f0*/  IADD3 R19, P2, R19, UR8, RZ ;  /* 0x0000000813137c10 */ /* 0x000fc6000ff5e0ff */
[----:B------:R-:W-:Y:S02]  /*62200*/  STL [R1+0x1894], R11 ;  /* 0x0018940b01007387 */ /* 0x000fe40000100800 */
[----:B------:R-:W-:Y:S01]  /*62210*/  STL [R1+0x18b4], R19 ;  /* 0x0018b41301007387 */ /* 0x000fe20000100800 */
[----:B-1----:R-:W-:Y:S02]  /*62220*/  MOV R4, R11 ;  /* 0x0000000b00047202 */ /* 0x002fe40000000f00 */
[----:B------:R-:W-:Y:S02]  /*62230*/  IADD3.X R16, R16, UR5, RZ, P1, !PT ;  /* 0x0000000510107c10 */ /* 0x000fe40008ffe4ff */
[----:B------:R-:W-:-:S03]  /*62240*/  IADD3.X R20, R20, UR5, RZ, P2, !PT ;  /* 0x0000000514147c10 */ /* 0x000fc600097fe4ff */
[----:B------:R1:W-:Y:S01]  /*62250*/  STL [R1+0x1890], R16 ;  /* 0x0018901001007387 */ /* 0x0003e20000100800 */
[----:B------:R-:W-:-:S03]  /*62260*/  IMAD.MOV.U32 R5, RZ, RZ, R16 ;  /* 0x000000ffff057224 */ /* 0x000fc600078e0010 */
[----:B-1----:R-:W4:Y:S01]  /*62270*/  LDL.LU R16, [R1+0x1950] ;  /* 0x0019500001107983 */ /* 0x002f220000300800 */
[----:B------:R-:W-:Y:S02]  /*62280*/  STL [R1+0x18b0], R20 ;  /* 0x0018b01401007387 */ /* 0x000fe40000100800 */
[----:B------:R-:W4:Y:S01]  /*62290*/  LDL.LU R11, [R1+0x1970] ;  /* 0x00197000010b7983 */ /* 0x000f220000300800 */
[----:B------:R-:W-:-:S05]  /*622a0*/  LOP3.LUT R3, R252, 0x40, RZ, 0x3c, !PT ;  /* 0x00000040fc037812 */ /* 0x000fca00078e3cff */
[----:B------:R1:W-:Y:S02]  /*622b0*/  LDGSTS.E [R3+0x20400], [R4.64], P0 ;  /* 0x2040000004037fae */ /* 0x0003e40008121846 */
[----:B-1----:R-:W-:Y:S02]  /*622c0*/  IMAD.MOV.U32 R4, RZ, RZ, R19 ;  /* 0x000000ffff047224 */ /* 0x002fe400078e0013 */
[----:B------:R-:W-:-:S05]  /*622d0*/  IMAD.MOV.U32 R5, RZ, RZ, R20 ;  /* 0x000000ffff057224 */ /* 0x000fca00078e0014 */
[----:B------:R1:W-:Y:S01]  /*622e0*/  LDGSTS.E [R3+0x20c00], [R4.64], P0 ;  /* 0x20c0000004037fae */ /* 0x0003e20008121846 */
[----:B--2---:R-:W-:Y:S02]  /*622f0*/  IADD3 R7, P1, R7, UR8, RZ ;  /* 0x0000000807077c10 */ /* 0x004fe4000ff3e0ff */
[----:B------:R-:W-:Y:S02]  /*62300*/  IADD3 R10, P2, R10, UR8, RZ ;  /* 0x000000080a0a7c10 */ /* 0x000fe4000ff5e0ff */
[----:B---3--:R-:W-:Y:S01]  /*62310*/  IADD3.X R17, R17, UR5, RZ, P1, !PT ;  /* 0x0000000511117c10 */ /* 0x008fe20008ffe4ff */
[----:B------:R-:W-:Y:S01]  /*62320*/  STL [R1+0x18d4], R7 ;  /* 0x0018d40701007387 */ /* 0x000fe20000100800 */
[----:B------:R-:W-:Y:S01]  /*62330*/  IADD3.X R18, R18, UR5, RZ, P2, !PT ;  /* 0x0000000512127c10 */ /* 0x000fe200097fe4ff */
[----:B-1----:R-:W-:Y:S02]  /*62340*/  IMAD.MOV.U32 R4, RZ, RZ, R7 ;  /* 0x000000ffff047224 */ /* 0x002fe400078e0007 */
[----:B------:R-:W-:Y:S01]  /*62350*/  IMAD.MOV.U32 R5, RZ, RZ, R17 ;  /* 0x000000ffff057224 */ /* 0x000fe200078e0011 */
[----:B------:R1:W-:Y:S01]  /*62360*/  STL [R1+0x18d0], R17 ;  /* 0x0018d01101007387 */ /* 0x0003e20000100800 */
[----:B------:R-:W-:Y:S03]  /*62370*/  STL [R1+0x18f4], R10 ;  /* 0x0018f40a01007387 */ /* 0x000fe60000100800 */
[----:B------:R2:W-:Y:S04]  /*62380*/  LDGSTS.E [R3+0x21400], [R4.64], P0 ;  /* 0x2140000004037fae */ /* 0x0005e80008121846 */
[----:B-1----:R-:W3:Y:S01]  /*62390*/  LDL.LU R17, [R1+0x1994] ;  /* 0x0019940001117983 */ /* 0x002ee20000300800 */
[----:B------:R1:W-:Y:S02]  /*623a0*/  STL [R1+0x18f0], R18 ;  /* 0x0018f01201007387 */ /* 0x0003e40000100800 */
[----:B------:R-:W3:Y:S01]  /*623b0*/  LDL.LU R7, [R1+0x19b4] ;  /* 0x0019b40001077983 */ /* 0x000ee20000300800 */
[----:B--2---:R-:W-:Y:S01]  /*623c0*/  MOV R4, R10 ;  /* 0x0000000a00047202 */ /* 0x004fe20000000f00 */
[----:B------:R-:W-:-:S02]  /*623d0*/  IMAD.MOV.U32 R5, RZ, RZ, R18 ;  /* 0x000000ffff057224 */ /* 0x000fc400078e0012 */
[----:B-1----:R-:W2:Y:S01]  /*623e0*/  LDL.LU R18, [R1+0x1990] ;  /* 0x0019900001127983 */ /* 0x002ea20000300800 */
        /* <DEDUP_REMOVED lines=15> */
[----:B----4-:R-:W-:Y:S01]  /*624e0*/  IMAD.MOV.U32 R5, RZ, RZ, R15 ;  /* 0x000000ffff057224 */ /* 0x010fe200078e000f */
[----:B------:R-:W-:Y:S01]  /*624f0*/  IADD3 R14, P1, R14, UR8, RZ ;  /* 0x000000080e0e7c10 */ /* 0x000fe2000ff3e0ff */
[----:B-1----:R-:W4:Y:S01]  /*62500*/  LDL.LU R15, [R1+0x19d0] ;  /* 0x0019d000010f7983 */ /* 0x002f220000300800 */
[----:B------:R-:W-:-:S02]  /*62510*/  IMAD.MOV.U32 R4, RZ, RZ, R13 ;  /* 0x000000ffff047224 */ /* 0x000fc400078e000d */
[----:B------:R-:W4:Y:S01]  /*62520*/  LDL.LU R13, [R1+0x19f0] ;  /* 0x0019f000010d7983 */ /* 0x000f220000300800 */
[----:B------:R-:W-:Y:S01]  /*62530*/  IADD3 R8, P2, R8, UR8, RZ ;  /* 0x0000000808087c10 */ /* 0x000fe2000ff5e0ff */
[----:B------:R1:W-:Y:S04]  /*62540*/  STL [R1+0x1954], R14 ;  /* 0x0019540e01007387 */ /* 0x0003e80000100800 */
[----:B------:R1:W-:Y:S01]  /*62550*/  LDGSTS.E [R3+0x22c00], [R4.64], P0 ;  /* 0x22c0000004037fae */ /* 0x0003e20008121846 */
[----:B------:R-:W-:Y:S02]  /*62560*/  IADD3.X R16, R16, UR5, RZ, P1, !PT ;  /* 0x0000000510107c10 */ /* 0x000fe40008ffe4ff */
[----:B------:R-:W-:Y:S02]  /*62570*/  IADD3.X R11, R11, UR5, RZ, P2, !PT ;  /* 0x000000050b0b7c10 */ /* 0x000fe400097fe4ff */
[----:B-1----:R-:W-:Y:S01]  /*62580*/  MOV R4, R14 ;  /* 0x0000000e00047202 */ /* 0x002fe20000000f00 */
[----:B------:R1:W-:Y:S01]  /*62590*/  STL [R1+0x1950], R16 ;  /* 0x0019501001007387 */ /* 0x0003e20000100800 */
[----:B------:R1:W-:Y:S02]  /*625a0*/  STL [R1+0x1974], R8 ;  /* 0x0019740801007387 */ /* 0x0003e40000100800 */
[----:B------:R-:W4:Y:S02]  /*625b0*/  LDL.LU R14, [R1+0x1a14] ;  /* 0x001a1400010e7983 */ /* 0x000f240000300800 */
[----:B------:R1:W-:Y:S02]  /*625c0*/  STL [R1+0x1970], R11 ;  /* 0x0019700b01007387 */ /* 0x0003e40000100800 */
[----:B------:R-:W-:Y:S01]  /*625d0*/  IMAD.MOV.U32 R5, RZ, RZ, R16 ;  /* 0x000000ffff057224 */ /* 0x000fe200078e0010 */
[----:B------:R-:W4:Y:S04]  /*625e0*/  LDL.LU R19, [R1+0x1acc] ;  /* 0x001acc0001137983 */ /* 0x000f280000300800 */
[----:B------:R1:W-:Y:S04]  /*625f0*/  LDGSTS.E [R3+0x23400], [R4.64], P0 ;  /* 0x2340000004037fae */ /* 0x0003e80008121846 */
[----:B-1----:R-:W4:Y:S01]  /*62600*/  LDL.LU R16, [R1+0x1a10] ;  /* 0x001a100001107983 */ /* 0x002f220000300800 */
[----:B------:R-:W4:Y:S02]  /*62610*/  LDL.LU R20, [R1+0x1ac8] ;  /* 0x001ac80001147983 */ /* 0x000f240000300800 */
[----:B------:R-:W-:-:S02]  /*62620*/  IMAD.MOV.U32 R4, RZ, RZ, R8 ;  /* 0x000000ffff047224 */ /* 0x000fc400078e0008 */
[----:B------:R-:W-:Y:S01]  /*62630*/  IMAD.MOV.U32 R5, RZ, RZ, R11 ;  /* 0x000000ffff057224 */ /* 0x000fe200078e000b */
[----:B------:R-:W4:Y:S01]  /*62640*/  LDL.LU R8, [R1+0x1ae4] ;  /* 0x001ae40001087983 */ /* 0x000f220000300800 */
[----:B------:R-:W4:Y:S03]  /*62650*/  LDL.LU R11, [R1+0x2304] ;  /* 0x00230400010b7983 */ /* 0x000f260000300800 */
[----:B------:R1:W-:Y:S01]  /*62660*/  LDGSTS.E [R3+0x23c00], [R4.64], P0 ;  /* 0x23c0000004037fae */ /* 0x0003e20008121846 */
[----:B---3--:R-:W-:Y:S02]  /*62670*/  IADD3 R17, P1, R17, UR8, RZ ;  /* 0x0000000811117c10 */ /* 0x008fe4000ff3e0ff */
[----:B------:R-:W-:-:S03]  /*62680*/  IADD3 R7, P2, R7, UR8, RZ ;  /* 0x0000000807077c10 */ /* 0x000fc6000ff5e0ff */
[----:B------:R3:W-:Y:S01]  /*62690*/  STL [R1+0x1994], R17 ;  /* 0x0019941101007387 */ /* 0x0007e20000100800 */
[----:B--2---:R-:W-:Y:S02]  /*626a0*/  IADD3.X R18, R18, UR5, RZ, P1, !PT ;  /* 0x0000000512127c10 */ /* 0x004fe40008ffe4ff */
[----:B------:R-:W-:Y:S01]  /*626b0*/  IADD3.X R10, R10, UR5, RZ, P2, !PT ;  /* 0x000000050a0a7c10 */ /* 0x000fe200097fe4ff */
[----:B-1----:R-:W-:Y:S02]  /*626c0*/  IMAD.MOV.U32 R4, RZ, RZ, R17 ;  /* 0x000000ffff047224 */ /* 0x002fe400078e0011 */
[----:B------:R1:W-:Y:S01]  /*626d0*/  STL [R1+0x1990], R18 ;  /* 0x0019901201007387 */ /* 0x0003e20000100800 */
[----:B------:R-:W-:Y:S02]  /*626e0*/  IMAD.MOV.U32 R5, RZ, RZ, R18 ;  /* 0x000000ffff057224 */ /* 0x000fe400078e0012 */
[----:B------:R2:W-:Y:S02]  /*626f0*/  STL [R1+0x19b4], R7 ;  /* 0x0019b40701007387 */ /* 0x0005e40000100800 */
[----:B---3--:R-:W3:Y:S01]  /*62700*/  LDL.LU R17, [R1+0x1ae0] ;  /* 0x001ae00001117983 */ /* 0x008ee20000300800 */
[----:B------:R2:W-:Y:S04]  /*62710*/  STL [R1+0x19b0], R10 ;  /* 0x0019b00a01007387 */ /* 0x0005e80000100800 */
[----:B------:R2:W-:Y:S04]  /*62720*/  LDGSTS.E [R3+0x24400], [R4.64], P0 ;  /* 0x2440000004037fae */ /* 0x0005e80008121846 */
[----:B-1----:R-:W3:Y:S01]  /*62730*/  LDL.LU R18, [R1+0x2300] ;  /* 0x0023000001127983 */ /* 0x002ee20000300800 */
[----:B--2---:R-:W-:Y:S01]  /*62740*/  MOV R4, R7 ;  /* 0x0000000700047202 */ /* 0x004fe20000000f00 */
[----:B------:R-:W-:-:S02]  /*62750*/  IMAD.MOV.U32 R5, RZ, RZ, R10 ;  /* 0x000000ffff057224 */ /* 0x000fc400078e000a */
[----:B------:R-:W2:Y:S01]  /*62760*/  LDL.LU R7, [R1+0x231c] ;  /* 0x00231c0001077983 */ /* 0x000ea20000300800 */
[----:B------:R-:W2:Y:S03]  /*62770*/  LDL.LU R10, [R1+0x2334] ;  /* 0x00233400010a7983 */ /* 0x000ea60000300800 */
[----:B------:R1:W-:Y:S01]  /*62780*/  LDGSTS.E [R3+0x24c00], [R4.64], P0 ;  /* 0x24c0000004037fae */ /* 0x0003e20008121846 */
[----:B------:R-:W-:Y:S02]  /*62790*/  IADD3 R12, P1, R12, UR8, RZ ;  /* 0x000000080c0c7c10 */ /* 0x000fe4000ff3e0ff */
[----:B------:R-:W-:-:S03]  /*627a0*/  IADD3 R9, P2, R9, UR8, RZ ;  /* 0x0000000809097c10 */ /* 0x000fc6000ff5e0ff */
[----:B------:R4:W-:Y:S02]  /*627b0*/  STL [R1+0x19d4], R12 ;  /* 0x0019d40c01007387 */ /* 0x0009e40000100800 */
[----:B----4-:R-:W-:Y:S01]  /*627c0*/  IADD3.X R15, R15, UR5, RZ, P1, !PT ;  /* 0x000000050f0f7c10 */ /* 0x010fe20008ffe4ff */
[----:B-1----:R-:W-:Y:S01]  /*627d0*/  IMAD.MOV.U32 R4, RZ, RZ, R12 ;  /* 0x000000ffff047224 */ /* 0x002fe200078e000c */
[----:B------:R-:W-:-:S03]  /*627e0*/  IADD3.X R13, R13, UR5, RZ, P2, !PT ;  /* 0x000000050d0d7c10 */ /* 0x000fc600097fe4ff */
[----:B------:R1:W-:Y:S01]  /*627f0*/  STL [R1+0x19d0], R15 ;  /* 0x0019d00f01007387 */ /* 0x0003e20000100800 */
[----:B------:R-:W-:Y:S02]  /*62800*/  STL [R1+0x19f4], R9 ;  /* 0x0019f40901007387 */ /* 0x000fe40000100800 */
[----:B------:R-:W3:Y:S02]  /*62810*/  LDL.LU R12, [R1+0x2318] ;  /* 0x00231800010c7983 */ /* 0x000ee40000300800 */
[----:B------:R-:W-:Y:S01]  /*62820*/  IMAD.MOV.U32 R5, RZ, RZ, R15 ;  /* 0x000000ffff057224 */ /* 0x000fe200078e000f */
[----:B------:R1:W-:Y:S04]  /*62830*/  STL [R1+0x19f0], R13 ;  /* 0x0019f00d01007387 */ /* 0x0003e80000100800 */
[----:B------:R1:W-:Y:S04]  /*62840*/  LDGSTS.E [R3+0x25400], [R4.64], P0 ;  /* 0x2540000004037fae */ /* 0x0003e80008121846 */
[----:B-1----:R-:W3:Y:S01]  /*62850*/  LDL.LU R15, [R1+0x2330] ;  /* 0x00233000010f7983 */ /* 0x002ee20000300800 */
[----:B------:R-:W-:Y:S01]  /*62860*/  IADD3 R14, P1, R14, UR8, RZ ;  /* 0x000000080e0e7c10 */ /* 0x000fe2000ff3e0ff */
[----:B------:R-:W-:-:S02]  /*62870*/  IMAD.MOV.U32 R4, RZ, RZ, R9 ;  /* 0x000000ffff047224 */ /* 0x000fc400078e0009 */
[----:B------:R-:W-:Y:S01]  /*62880*/  IMAD.MOV.U32 R5, RZ, RZ, R13 ;  /* 0x000000ffff057224 */ /* 0x000fe200078e000d */
[----:B------:R-:W-:Y:S01]  /*62890*/  IADD3 R19, P2, R19, UR8, RZ ;  /* 0x0000000813137c10 */ /* 0x000fe2000ff5e0ff */
[----:B------:R-:W3:Y:S01]  /*628a0*/  LDL.LU R13, [R1+0x234c] ;  /* 0x00234c00010d7983 */ /* 0x000ee20000300800 */
[----:B------:R-:W3:Y:S01]  /*628b0*/  LDL.LU R9, [R1+0x2364] ;  /* 0x0023640001097983 */ /* 0x000ee20000300800 */
[----:B------:R-:W-:Y:S02]  /*628c0*/  IADD3.X R16, R16, UR5, RZ, P1, !PT ;  /* 0x0000000510107c10 */ /* 0x000fe40008ffe4ff */
[----:B------:R-:W-:Y:S04]  /*628d0*/  STL [R1+0x1a14], R14 ;  /* 0x001a140e01007387 */ /* 0x000fe80000100800 */
[----:B------:R1:W-:Y:S04]  /*628e0*/  LDGSTS.E [R3+0x25c00], [R4.64], P0 ;  /* 0x25c0000004037fae */ /* 0x0003e80008121846 */
[----:B------:R1:W-:Y:S01]  /*628f0*/  STL [R1+0x1a10], R16 ;  /* 0x001a101001007387 */ /* 0x0003e20000100800 */
[----:B------:R-:W-:Y:S01]  /*62900*/  IADD3.X R20, R20, UR5, RZ, P2, !PT ;  /* 0x0000000514147c10 */ /* 0x000fe200097fe4ff */
[----:B------:R-:W-:Y:S02]  /*62910*/  STL [R1+0x1acc], R19 ;  /* 0x001acc1301007387 */ /* 0x000fe40000100800 */
[----:B-1----:R-:W-:-:S02]  /*62920*/  IMAD.MOV.U32 R5, RZ, RZ, R16 ;  /* 0x000000ffff057224 */ /* 0x002fc400078e0010 */
[----:B------:R-:W3:Y:S01]  /*62930*/  LDL.LU R16, [R1+0x2348] ;  /* 0x0023480001107983 */ /* 0x000ee20000300800 */
[----:B------:R-:W-:Y:S01]  /*62940*/  MOV R4, R14 ;  /* 0x0000000e00047202 */ /* 0x000fe20000000f00 */
[----:B------:R-:W-:Y:S02]  /*62950*/  STL [R1+0x1ac8], R20 ;  /* 0x001ac81401007387 */ /* 0x000fe40000100800 */
[----:B------:R-:W3:Y:S01]  /*62960*/  LDL.LU R14, [R1+0x2360] ;  /* 0x00236000010e7983 */ /* 0x000ee20000300800 */
[----:B------:R-:W-:Y:S01]  /*62970*/  IADD3 R8, P1, R8, UR8, RZ ;  /* 0x0000000808087c10 */ /* 0x000fe2000ff3e0ff */
[----:B------:R1:W-:Y:S01]  /*62980*/  LDGSTS.E [R3+0x26400], [R4.64], P0 ;  /* 0x2640000004037fae */ /* 0x0003e20008121846 */
[----:B------:R-:W-:-:S03]  /*62990*/  IADD3 R11, P2, R11, UR8, RZ ;  /* 0x000000080b0b7c10 */ /* 0x000fc6000ff5e0ff */
[----:B------:R-:W-:Y:S01]  /*629a0*/  STL [R1+0x1ae4], R8 ;  /* 0x001ae40801007387 */ /* 0x000fe20000100800 */
[----:B-1----:R-:W-:Y:S02]  /*629b0*/  IMAD.MOV.U32 R4, RZ, RZ, R19 ;  /* 0x000000ffff047224 */ /* 0x002fe400078e0013 */
[----:B------:R-:W-:-:S05]  /*629c0*/  IMAD.MOV.U32 R5, RZ, RZ, R20 ;  /* 0x000000ffff057224 */ /* 0x000fca00078e0014 */
[----:B------:R1:W-:Y:S02]  /*629d0*/  LDGSTS.E [R3+0x26c00], [R4.64], P0 ;  /* 0x26c0000004037fae */ /* 0x0003e40008121846 */
[----:B-1----:R-:W-:Y:S01]  /*629e0*/  IMAD.MOV.U32 R4, RZ, RZ, R8 ;  /* 0x000000ffff047224 */ /* 0x002fe200078e0008 */
[----:B---3--:R-:W-:-:S05]  /*629f0*/  IADD3.X R17, R17, UR5, RZ, P1, !PT ;  /* 0x0000000511117c10 */ /* 0x008fca0008ffe4ff */
[----:B------:R-:W-:Y:S01]  /*62a00*/  IMAD.MOV.U32 R5, RZ, RZ, R17 ;  /* 0x000000ffff057224 */ /* 0x000fe200078e0011 */
[----:B------:R1:W-:Y:S01]  /*62a10*/  STL [R1+0x1ae0], R17 ;  /* 0x001ae01101007387 */ /* 0x0003e20000100800 */
[----:B------:R-:W-:Y:S01]  /*62a20*/  IADD3.X R18, R18, UR5, RZ, P2, !PT ;  /* 0x0000000512127c10 */ /* 0x000fe200097fe4ff */
[----:B------:R-:W-:Y:S02]  /*62a30*/  STL [R1+0x2304], R11 ;  /* 0x0023040b01007387 */ /* 0x000fe40000100800 */
[----:B------:R3:W-:Y:S04]  /*62a40*/  LDGSTS.E [R3+0x27400], [R4.64], P0 ;  /* 0x2740000004037fae */ /* 0x0007e80008121846 */
[----:B-1----:R-:W4:Y:S01]  /*62a50*/  LDL.LU R17, [R1+0x237c] ;  /* 0x00237c0001117983 */ /* 0x002f220000300800 */
[----:B--2---:R-:W-:Y:S01]  /*62a60*/  IADD3 R7, P1, R7, UR8, RZ ;  /* 0x0000000807077c10 */ /* 0x004fe2000ff3e0ff */
        /* <DEDUP_REMOVED lines=8> */
[----:B------:R-:W-:Y:S02]  /*62af0*/  STL [R1+0x231c], R7 ;  /* 0x00231c0701007387 */ /* 0x000fe40000100800 */
[----:B-1----:R-:W-:Y:S01]  /*62b00*/  IMAD.MOV.U32 R4, RZ, RZ, R7 ;  /* 0x000000ffff047224 */ /* 0x002fe200078e0007 */
[----:B------:R-:W-:-:S05]  /*62b10*/  IADD3.X R12, R12, UR5, RZ, P1, !PT ;  /* 0x000000050c0c7c10 */ /* 0x000fca0008ffe4ff */
        /* <DEDUP_REMOVED lines=8> */
[----:B------:R-:W-:-:S02]  /*62ba0*/  IMAD.MOV.U32 R5, RZ, RZ, R15 ;  /* 0x000000ffff057224 */ /* 0x000fc400078e000f */
[----:B-1----:R-:W3:Y:S01]  /*62bb0*/  LDL.LU R15, [R1+0x23a8] ;  /* 0x0023a800010f7983 */ /* 0x002ee20000300800 */
[----:B------:R-:W-:Y:S01]  /*62bc0*/  IADD3 R13, P1, R13, UR8, RZ ;  /* 0x000000080d0d7c10 */ /* 0x000fe2000ff3e0ff */
[----:B------:R-:W-:Y:S02]  /*62bd0*/  IMAD.MOV.U32 R4, RZ, RZ, R10 ;  /* 0x000000ffff047224 */ /* 0x000fe400078e000a */
[----:B------:R-:W3:Y:S01]  /*62be0*/  LDL.LU R10, [R1+0x23c0] ;  /* 0x0023c000010a7983 */ /* 0x000ee20000300800 */
[----:B------:R-:W-:-:S03]  /*62bf0*/  IADD3 R9, P2, R9, UR8, RZ ;  /* 0x0000000809097c10 */ /* 0x000fc6000ff5e0ff */
[----:B------:R1:W-:Y:S01]  /*62c00*/  LDGSTS.E [R3+0x28c00], [R4.64], P0 ;  /* 0x28c0000004037fae */ /* 0x0003e20008121846 */
[----:B------:R1:W-:Y:S01]  /*62c10*/  STL [R1+0x234c], R13 ;  /* 0x00234c0d01007387 */ /* 0x0003e20000100800 */
[----:B------:R-:W-:Y:S02]  /*62c20*/  IADD3.X R16, R16, UR5, RZ, P1, !PT ;  /* 0x0000000510107c10 */ /* 0x000fe40008ffe4ff */
[----:B-1----:R-:W-:Y:S02]  /*62c30*/  MOV R4, R13 ;  /* 0x0000000d00047202 */ /* 0x002fe40000000f00 */
[----:B------:R-:W-:Y:S01]  /*62c40*/  IADD3.X R14, R14, UR5, RZ, P2, !PT ;  /* 0x000000050e0e7c10 */ /* 0x000fe200097fe4ff */
[----:B------:R-:W-:Y:S01]  /*62c50*/  IMAD.MOV.U32 R5, RZ, RZ, R16 ;  /* 0x000000ffff057224 */ /* 0x000fe200078e0010 */
[----:B------:R-:W-:Y:S01]  /*62c60*/  STL [R1+0x2348], R16 ;  /* 0x0023481001007387 */ /* 0x000fe20000100800 */
[----:B------:R-:W-:Y:S02]  /*62c70*/  STL [R1+0x2364], R9 ;  /* 0x0023640901007387 */ /* 0x000fe40000100800 */
[----:B------:R-:W3:Y:S02]  /*62c80*/  LDL.LU R13, [R1+0x23dc] ;  /* 0x0023dc00010d7983 */ /* 0x000ee40000300800 */
[----:B------:R1:W-:Y:S01]  /*62c90*/  STL [R1+0x2360], R14 ;  /* 0x0023600e01007387 */ /* 0x0003e20000100800 */
[----:B------:R1:W-:Y:S04]  /*62ca0*/  LDGSTS.E [R3+0x29400], [R4.64], P0 ;  /* 0x2940000004037fae */ /* 0x0003e80008121846 */
[----:B------:R-:W3:Y:S01]  /*62cb0*/  LDL.LU R19, [R1+0x23f4] ;  /* 0x0023f40001137983 */ /* 0x000ee20000300800 */
[----:B-1----:R-:W-:-:S03]  /*62cc0*/  IMAD.MOV.U32 R5, RZ, RZ, R14 ;  /* 0x000000ffff057224 */ /* 0x002fc600078e000e */
[----:B------:R-:W3:Y:S01]  /*62cd0*/  LDL.LU R14, [R1+0x23d8] ;  /* 0x0023d800010e7983 */ /* 0x000ee20000300800 */
[----:B------:R-:W3:Y:S02]  /*62ce0*/  LDL.LU R20, [R1+0x23f0] ;  /* 0x0023f00001147983 */ /* 0x000ee40000300800 */
[----:B------:R-:W-:Y:S02]  /*62cf0*/  IMAD.MOV.U32 R4, RZ, RZ, R9 ;  /* 0x000000ffff047224 */ /* 0x000fe400078e0009 */
[----:B------:R-:W3:Y:S01]  /*62d00*/  LDL.LU R9, [R1+0x240c] ;  /* 0x00240c0001097983 */ /* 0x000ee20000300800 */
[----:B------:R-:W3:Y:S03]  /*62d10*/  LDL.LU R16, [R1+0x1aec] ;  /* 0x001aec0001107983 */ /* 0x000ee60000300800 */
[----:B------:R1:W-:Y:S01]  /*62d20*/  LDGSTS.E [R3+0x29c00], [R4.64], P0 ;  /* 0x29c0000004037fae */ /* 0x0003e20008121846 */
[----:B----4-:R-:W-:-:S02]  /*62d30*/  IADD3 R17, P1, R17, UR8, RZ ;  /* 0x0000000811117c10 */ /* 0x010fc4000ff3e0ff */
[----:B--2---:R-:W-:-:S03]  /*62d40*/  IADD3 R8, P2, R8, UR8, RZ ;  /* 0x0000000808087c10 */ /* 0x004fc6000ff5e0ff */
[----:B------:R-:W-:Y:S01]  /*62d50*/  STL [R1+0x237c], R17 ;  /* 0x00237c1101007387 */ /* 0x000fe20000100800 */
[----:B-1----:R-:W-:Y:S01]  /*62d60*/  IMAD.MOV.U32 R4, RZ, RZ, R17 ;  /* 0x000000ffff047224 */ /* 0x002fe200078e0011 */
[----:B---3--:R-:W-:Y:S02]  /*62d70*/  IADD3.X R18, R18, UR5, RZ, P1, !PT ;  /* 0x0000000512127c10 */ /* 0x008fe40008ffe4ff */
[----:B------:R-:W-:-:S03]  /*62d80*/  IADD3.X R11, R11, UR5, RZ, P2, !PT ;  /* 0x000000050b0b7c10 */ /* 0x000fc600097fe4ff */
[----:B------:R1:W-:Y:S01]  /*62d90*/  STL [R1+0x2378], R18 ;  /* 0x0023781201007387 */ /* 0x0003e20000100800 */
[----:B------:R-:W-:Y:S02]  /*62da0*/  IMAD.MOV.U32 R5, RZ, RZ, R18 ;  /* 0x000000ffff057224 */ /* 0x000fe400078e0012 */
[----:B------:R2:W-:Y:S03]  /*62db0*/  STL [R1+0x2394], R8 ;  /* 0x0023940801007387 */ /* 0x0005e60000100800 */
[----:B------:R3:W-:Y:S04]  /*62dc0*/  LDGSTS.E [R3+0x2a400], [R4.64], P0 ;  /* 0x2a40000004037fae */ /* 0x0007e80008121846 */
[----:B-1----:R-:W4:Y:S01]  /*62dd0*/  LDL.LU R18, [R1+0x2408] ;  /* 0x0024080001127983 */ /* 0x002f220000300800 */
[----:B------:R1:W-:Y:S02]  /*62de0*/  STL [R1+0x2390], R11 ;  /* 0x0023900b01007387 */ /* 0x0003e40000100800 */
[----:B------:R-:W4:Y:S01]  /*62df0*/  LDL.LU R17, [R1+0x1ae8] ;  /* 0x001ae80001117983 */ /* 0x000f220000300800 */
[----:B---3--:R-:W-:Y:S01]  /*62e00*/  MOV R4, R8 ;  /* 0x0000000800047202 */ /* 0x008fe20000000f00 */
[----:B------:R-:W-:Y:S01]  /*62e10*/  IMAD.MOV.U32 R5, RZ, RZ, R11 ;  /* 0x000000ffff057224 */ /* 0x000fe200078e000b */
[----:B--2---:R-:W2:Y:S01]  /*62e20*/  LDL.LU R8, [R1+0x1af4] ;  /* 0x001af40001087983 */ /* 0x004ea20000300800 */
[----:B-1----:R-:W3:Y:S03]  /*62e30*/  LDL.LU R11, [R1+0x1afc] ;  /* 0x001afc00010b7983 */ /* 0x002ee60000300800 */
[----:B------:R1:W-:Y:S01]  /*62e40*/  LDGSTS.E [R3+0x2ac00], [R4.64], P0 ;  /* 0x2ac0000004037fae */ /* 0x0003e20008121846 */
[----:B------:R-:W-:-:S02]  /*62e50*/  IADD3 R12, P1, R12, UR8, RZ ;  /* 0x000000080c0c7c10 */ /* 0x000fc4000ff3e0ff */
[----:B------:R-:W-:-:S03]  /*62e60*/  IADD3 R7, P2, R7, UR8, RZ ;  /* 0x0000000807077c10 */ /* 0x000fc6000ff5e0ff */
[----:B------:R1:W-:Y:S01]  /*62e70*/  STL [R1+0x23ac], R12 ;  /* 0x0023ac0c01007387 */ /* 0x0003e20000100800 */
[----:B------:R-:W-:Y:S01]  /*62e80*/  IADD3.X R15, R15, UR5, RZ, P1, !PT ;  /* 0x000000050f0f7c10 */ /* 0x000fe20008ffe4ff */
        /* <DEDUP_REMOVED lines=14> */
[----:B------:R-:W3:Y:S02]  /*62f70*/  LDL.LU R7, [R1+0x1b0c] ;  /* 0x001b0c0001077983 */ /* 0x000ee40000300800 */
[----:B------:R-:W-:Y:S01]  /*62f80*/  STL [R1+0x23dc], R13 ;  /* 0x0023dc0d01007387 */ /* 0x000fe20000100800 */
[----:B------:R1:W-:Y:S01]  /*62f90*/  LDGSTS.E [R3+0x2bc00], [R4.64], P0 ;  /* 0x2bc0000004037fae */ /* 0x0003e20008121846 */
[----:B------:R-:W-:Y:S02]  /*62fa0*/  IADD3.X R14, R14, UR5, RZ, P1, !PT ;  /* 0x000000050e0e7c10 */ /* 0x000fe40008ffe4ff */
[----:B------:R-:W-:-:S03]  /*62fb0*/  IADD3.X R20, R20, UR5, RZ, P2, !PT ;  /* 0x0000000514147c10 */ /* 0x000fc600097fe4ff */
[----:B------:R1:W-:Y:S02]  /*62fc0*/  STL [R1+0x23d8], R14 ;  /* 0x0023d80e01007387 */ /* 0x0003e40000100800 */
[----:B-1----:R-:W-:Y:S02]  /*62fd0*/  IMAD.MOV.U32 R5, RZ, RZ, R14 ;  /* 0x000000ffff057224 */ /* 0x002fe400078e000e */
[----:B------:R-:W-:Y:S01]  /*62fe0*/  STL [R1+0x23f4], R19 ;  /* 0x0023f41301007387 */ /* 0x000fe20000100800 */
[----:B------:R-:W-:Y:S02]  /*62ff0*/  MOV R4, R13 ;  /* 0x0000000d00047202 */ /* 0x000fe40000000f00 */
[----:B------:R-:W-:Y:S02]  /*63000*/  IADD3 R9, P1, R9, UR8, RZ ;  /* 0x0000000809097c10 */ /* 0x000fe4000ff3e0ff */
[----:B------:R-:W-:Y:S01]  /*63010*/  IADD3 R16, P2, R16, UR8, RZ ;  /* 0x0000000810107c10 */ /* 0x000fe2000ff5e0ff */
[----:B------:R1:W-:Y:S04]  /*63020*/  LDGSTS.E [R3+0x2c400], [R4.64], P0 ;  /* 0x2c40000004037fae */ /* 0x0003e80008121846 */
[----:B------:R-:W3:Y:S01]  /*63030*/  LDL.LU R14, [R1+0x1b00] ;  /* 0x001b0000010e7983 */ /* 0x000ee20000300800 */
[----:B------:R-:W-:Y:S02]  /*63040*/  STL [R1+0x23f0], R20 ;  /* 0x0023f01401007387 */ /* 0x000fe40000100800 */
[----:B------:R-:W3:Y:S02]  /*63050*/  LDL.LU R13, [R1+0x1b08] ;  /* 0x001b0800010d7983 */ /* 0x000ee40000300800 */
[----:B------:R4:W-:Y:S02]  /*63060*/  STL [R1+0x240c], R9 ;  /* 0x00240c0901007387 */ /* 0x0009e40000100800 */
[----:B-1----:R-:W-:-:S02]  /*63070*/  IMAD.MOV.U32 R4, RZ, RZ, R19 ;  /* 0x000000ffff047224 */ /* 0x002fc400078e0013 */
[----:B------:R-:W-:-:S05]  /*63080*/  IMAD.MOV.U32 R5, RZ, RZ, R20 ;  /* 0x000000ffff057224 */ /* 0x000fca00078e0014 */
[----:B------:R1:W-:Y:S02]  /*63090*/  LDGSTS.E [R3+0x2cc00], [R4.64], P0 ;  /* 0x2cc0000004037fae */ /* 0x0003e40008121846 */
[----:B-1----:R-:W-:Y:S01]  /*630a0*/  IMAD.MOV.U32 R4, RZ, RZ, R9 ;  /* 0x000000ffff047224 */ /* 0x002fe200078e0009 */
[----:B----4-:R-:W-:Y:S02]  /*630b0*/  IADD3.X R18, R18, UR5, RZ, P1, !PT ;  /* 0x0000000512127c10 */ /* 0x010fe40008ffe4ff */
[----:B------:R-:W-:-:S03]  /*630c0*/  IADD3.X R17, R17, UR5, RZ, P2, !PT ;  /* 0x0000000511117c10 */ /* 0x000fc600097fe4ff */
[----:B------:R-:W-:Y:S01]  /*630d0*/  IMAD.MOV.U32 R5, RZ, RZ, R18 ;  /* 0x000000ffff057224 */ /* 0x000fe200078e0012 */
[----:B------:R-:W-:Y:S01]  /*630e0*/  STL [R1+0x2408], R18 ;  /* 0x0024081201007387 */ /* 0x000fe20000100800 */
[----:B------:R1:W-:Y:S02]  /*630f0*/  STL [R1+0x1aec], R16 ;  /* 0x001aec1001007387 */ /* 0x0003e40000100800 */
[----:B------:R-:W4:Y:S01]  /*63100*/  LDL.LU R9, [R1+0x189c] ;  /* 0x00189c0001097983 */ /* 0x000f220000300800 */
[----:B--2---:R-:W-:Y:S01]  /*63110*/  IADD3 R8, P1, R8, UR8, RZ ;  /* 0x0000000808087c10 */ /* 0x004fe2000ff3e0ff */
[----:B------:R-:W-:Y:S04]  /*63120*/  STL [R1+0x1ae8], R17 ;  /* 0x001ae81101007387 */ /* 0x000fe80000100800 */
[----:B------:R2:W-:Y:S01]  /*63130*/  LDGSTS.E [R3+0x2d400], [R4.64], P0 ;  /* 0x2d40000004037fae */ /* 0x0005e20008121846 */
[----:B------:R-:W4:Y:S01]  /*63140*/  LDL.LU R19, [R1+0x18bc] ;  /* 0x0018bc0001137983 */ /* 0x000f220000300800 */
[----:B---3--:R-:W-:-:S02]  /*63150*/  IADD3 R11, P2, R11, UR8, RZ ;  /* 0x000000080b0b7c10 */ /* 0x008fc4000ff5e0ff */
[----:B--2---:R-:W-:Y:S01]  /*63160*/  MOV R4, R16 ;  /* 0x0000001000047202 */ /* 0x004fe20000000f00 */
[----:B------:R-:W-:Y:S01]  /*63170*/  IMAD.MOV.U32 R5, RZ, RZ, R17 ;  /* 0x000000ffff057224 */ /* 0x000fe200078e0011 */
[----:B-1----:R-:W2:Y:S01]  /*63180*/  LDL.LU R16, [R1+0x1898] ;  /* 0x0018980001107983 */ /* 0x002ea20000300800 */
[----:B------:R-:W3:Y:S02]  /*63190*/  LDL.LU R20, [R1+0x18b8] ;  /* 0x0018b80001147983 */ /* 0x000ee40000300800 */
[----:B------:R1:W-:Y:S01]  /*631a0*/  STL [R1+0x1af4], R8 ;  /* 0x001af40801007387 */ /* 0x0003e20000100800 */
[----:B------:R1:W-:Y:S02]  /*631b0*/  LDGSTS.E [R3+0x2dc00], [R4.64], P0 ;  /* 0x2dc0000004037fae */ /* 0x0003e40008121846 */
[----:B-1----:R-:W-:Y:S01]  /*631c0*/  IMAD.MOV.U32 R4, RZ, RZ, R8 ;  /* 0x000000ffff047224 */ /* 0x002fe200078e0008 */
[----:B------:R-:W-:-:S05]  /*631d0*/  IADD3.X R12, R12, UR5, RZ, P1, !PT ;  /* 0x000000050c0c7c10 */ /* 0x000fca0008ffe4ff */
[----:B------:R-:W-:Y:S01]  /*631e0*/  IMAD.MOV.U32 R5, RZ, RZ, R12 ;  /* 0x000000ffff057224 */ /* 0x000fe200078e000c */
[----:B------:R1:W-:Y:S01]  /*631f0*/  STL [R1+0x1af0], R12 ;  /* 0x001af00c01007387 */ /* 0x0003e20000100800 */
[----:B------:R-:W-:Y:S01]  /*63200*/  IADD3.X R15, R15, UR5, RZ, P2, !PT ;  /* 0x000000050f0f7c10 */ /* 0x000fe200097fe4ff */
[----:B------:R1:W-:Y:S02]  /*63210*/  STL [R1+0x1afc], R11 ;  /* 0x001afc0b01007387 */ /* 0x0003e40000100800 */
[----:B------:R-:W3:Y:S01]  /*63220*/  LDL.LU R8, [R1+0x18dc] ;  /* 0x0018dc0001087983 */ /* 0x000ee20000300800 */
[----:B------:R1:W-:Y:S04]  /*63230*/  LDGSTS.E [R3+0x2e400], [R4.64], P0 ;  /* 0x2e40000004037fae */ /* 0x0003e80008121846 */
[----:B------:R-:W-:Y:S04]  /*63240*/  STL [R1+0x1af8], R15 ;  /* 0x001af80f01007387 */ /* 0x000fe80000100800 */
[----:B-1----:R-:W3:Y:S01]  /*63250*/  LDL.LU R12, [R1+0x18fc] ;  /* 0x0018fc00010c7983 */ /* 0x002ee20000300800 */
[----:B------:R-:W-:-:S03]  /*63260*/  IMAD.MOV.U32 R4, RZ, RZ, R11 ;  /* 0x000000ffff047224 */ /* 0x000fc600078e000b */
[----:B------:R-:W3:Y:S01]  /*63270*/  LDL.LU R11, [R1+0x18d8] ;  /* 0x0018d800010b7983 */ /* 0x000ee20000300800 */
[----:B------:R-:W-:Y:S01]  /*63280*/  IADD3 R10, P1, R10, UR8, RZ ;  /* 0x000000080a0a7c10 */ /* 0x000fe2000ff3e0ff */
[----:B------:R-:W3:Y:S02]  /*63290*/  LDL.LU R17, [R1+0x18f8] ;  /* 0x0018f80001117983 */ /* 0x000ee40000300800 */
[----:B------:R-:W-:Y:S01]  /*632a0*/  IMAD.MOV.U32 R5, RZ, RZ, R15 ;  /* 0x000000ffff057224 */ /* 0x000fe200078e000f */
[----:B------:R-:W-:Y:S01]  /*632b0*/  IADD3 R7, P2, R7, UR8, RZ ;  /* 0x0000000807077c10 */ /* 0x000fe2000ff5e0ff */
[----:B------:R1:W-:Y:S04]  /*632c0*/  STL [R1+0x1b04], R10 ;  /* 0x001b040a01007387 */ /* 0x0003e80000100800 */
[----:B------:R1:W-:Y:S02]  /*632d0*/  LDGSTS.E [R3+0x2ec00], [R4.64], P0 ;  /* 0x2ec0000004037fae */ /* 0x0003e40008121846 */
[----:B-1----:R-:W-:-:S02]  /*632e0*/  MOV R4, R10 ;  /* 0x0000000a00047202 */ /* 0x002fc40000000f00 */
[----:B------:R-:W-:Y:S02]  /*632f0*/  IADD3.X R14, R14, UR5, RZ, P1, !PT ;  /* 0x000000050e0e7c10 */ /* 0x000fe40008ffe4ff */
[----:B------:R-:W-:-:S03]  /*63300*/  IADD3.X R13, R13, UR5, RZ, P2, !PT ;  /* 0x000000050d0d7c10 */ /* 0x000fc600097fe4ff */
        /* <DEDUP_REMOVED lines=12> */
[----:B------:R-:W3:Y:S04]  /*633d0*/  LDL.LU R7, [R1+0x197c] ;  /* 0x00197c0001077983 */ /* 0x000ee80000300800 */
[----:B------:R1:W-:Y:S02]  /*633e0*/  LDGSTS.E [R3+0x2fc00], [R4.64], P0 ;  /* 0x2fc0000004037fae */ /* 0x0003e40008121846 */
[----:B-1----:R-:W-:-:S02]  /*633f0*/  LOP3.LUT R3, R252, 0x60, RZ, 0x3c, !PT ;  /* 0x00000060fc037812 */ /* 0x002fc400078e3cff */
[----:B----4-:R-:W-:Y:S02]  /*63400*/  IADD3 R9, P1, R9, UR8, RZ ;  /* 0x0000000809097c10 */ /* 0x010fe4000ff3e0ff */
[----:B------:R-:W-:-:S03]  /*63410*/  IADD3 R19, P2, R19, UR8, RZ ;  /* 0x0000000813137c10 */ /* 0x000fc6000ff5e0ff */
[----:B------:R-:W-:Y:S01]  /*63420*/  STL [R1+0x189c], R9 ;  /* 0x00189c0901007387 */ /* 0x000fe20000100800 */
[----:B------:R-:W-:-:S03]  /*63430*/  IMAD.MOV.U32 R4, RZ, RZ, R9 ;  /* 0x000000ffff047224 */ /* 0x000fc600078e0009 */
[----:B------:R-:W-:Y:S01]  /*63440*/  STL [R1+0x18bc], R19 ;  /* 0x0018bc1301007387 */ /* 0x000fe20000100800 */
[----:B--2---:R-:W-:Y:S02]  /*63450*/  IADD3.X R16, R16, UR5, RZ, P1, !PT ;  /* 0x0000000510107c10 */ /* 0x004fe40008ffe4ff */
[----:B---3--:R-:W-:-:S03]  /*63460*/  IADD3.X R20, R20, UR5, RZ, P2, !PT ;  /* 0x0000000514147c10 */ /* 0x008fc600097fe4ff */
[----:B------:R-:W-:Y:S01]  /*63470*/  IMAD.MOV.U32 R5, RZ, RZ, R16 ;  /* 0x000000ffff057224 */ /* 0x000fe200078e0010 */
[----:B------:R1:W-:Y:S04]  /*63480*/  STL [R1+0x1898], R16 ;  /* 0x0018981001007387 */ /* 0x0003e80000100800 */
[----:B------:R2:W-:Y:S04]  /*63490*/  LDGSTS.E [R3+0x20600], [R4.64], P0 ;  /* 0x2060000004037fae */ /* 0x0005e80008121846 */
[----:B-1----:R-:W3:Y:S01]  /*634a0*/  LDL.LU R16, [R1+0x1958] ;  /* 0x0019580001107983 */ /* 0x002ee20000300800 */
[----:B------:R-:W-:Y:S02]  /*634b0*/  STL [R1+0x18b8], R20 ;  /* 0x0018b81401007387 */ /* 0x000fe40000100800 */
[----:B------:R-:W4:Y:S01]  /*634c0*/  LDL.LU R9, [R1+0x1978] ;  /* 0x0019780001097983 */ /* 0x000f220000300800 */
[----:B--2---:R-:W-:Y:S01]  /*634d0*/  MOV R4, R19 ;  /* 0x0000001300047202 */ /* 0x004fe20000000f00 */
[----:B------:R-:W-:-:S05]  /*634e0*/  IMAD.MOV.U32 R5, RZ, RZ, R20 ;  /* 0x000000ffff057224 */ /* 0x000fca00078e0014 */
[----:B------:R1:W-:Y:S01]  /*634f0*/  LDGSTS.E [R3+0x20e00], [R4.64], P0 ;  /* 0x20e0000004037fae */ /* 0x0003e20008121846 */
[----:B------:R-:W-:Y:S02]  /*63500*/  IADD3 R8, P1, R8, UR8, RZ ;  /* 0x0000000808087c10 */ /* 0x000fe4000ff3e0ff */
[----:B------:R-:W-:-:S03]  /*63510*/  IADD3 R12, P2, R12, UR8, RZ ;  /* 0x000000080c0c7c10 */ /* 0x000fc6000ff5e0ff */
[----:B------:R-:W-:Y:S01]  /*63520*/  STL [R1+0x18dc], R8 ;  /* 0x0018dc0801007387 */ /* 0x000fe20000100800 */
[----:B-1----:R-:W-:Y:S01]  /*63530*/  IMAD.MOV.U32 R4, RZ, RZ, R8 ;  /* 0x000000ffff047224 */ /* 0x002fe200078e0008 */
[----:B------:R-:W-:Y:S02]  /*63540*/  IADD3.X R11, R11, UR5, RZ, P1, !PT ;  /* 0x000000050b0b7c10 */ /* 0x000fe40008ffe4ff */
[----:B------:R-:W-:-:S03]  /*63550*/  IADD3.X R17, R17, UR5, RZ, P2, !PT ;  /* 0x0000000511117c10 */ /* 0x000fc600097fe4ff */
[----:B------:R-:W-:Y:S01]  /*63560*/  IMAD.MOV.U32 R5, RZ, RZ, R11 ;  /* 0x000000ffff057224 */ /* 0x000fe200078e000b */
[----:B------:R1:W-:Y:S01]  /*63570*/  STL [R1+0x18d8], R11 ;  /* 0x0018d80b01007387 */ /* 0x0003e20000100800 */
[----:B------:R2:W-:Y:S03]  /*63580*/  STL [R1+0x18fc], R12 ;  /* 0x0018fc0c01007387 */ /* 0x0005e60000100800 */
[----:B------:R2:W-:Y:S04]  /*63590*/  LDGSTS.E [R3+0x21600], [R4.64], P0 ;  /* 0x2160000004037fae */ /* 0x0005e80008121846 */
[----:B-1----:R-:W4:Y:S01]  /*635a0*/  LDL.LU R11, [R1+0x199c] ;  /* 0x00199c00010b7983 */ /* 0x002f220000300800 */
[----:B------:R1:W-:Y:S02]  /*635b0*/  STL [R1+0x18f8], R17 ;  /* 0x0018f81101007387 */ /* 0x0003e40000100800 */
[----:B------:R-:W4:Y:S02]  /*635c0*/  LDL.LU R8, [R1+0x19bc] ;  /* 0x0019bc0001087983 */ /* 0x000f240000300800 */
[----:B--2---:R-:W-:-:S02]  /*635d0*/  IMAD.MOV.U32 R4, RZ, RZ, R12 ;  /* 0x000000ffff047224 */ /* 0x004fc400078e000c */
[----:B------:R-:W2:Y:S01]  /*635e0*/  LDL.LU R12, [R1+0x1998] ;  /* 0x00199800010c7983 */ /* 0x000ea20000300800 */
[----:B------:R-:W-:Y:S02]  /*635f0*/  IMAD.MOV.U32 R5, RZ, RZ, R17 ;  /* 0x000000ffff057224 */ /* 0x000fe400078e0011 */
[----:B-1----:R-:W2:Y:S03]  /*63600*/  LDL.LU R17, [R1+0x19b8] ;  /* 0x0019b80001117983 */ /* 0x002ea60000300800 */
[----:B------:R1:W-:Y:S01]  /*63610*/  LDGSTS.E [R3+0x21e00], [R4.64], P0 ;  /* 0x21e0000004037fae */ /* 0x0003e20008121846 */
[----:B------:R-:W-:Y:S02]  /*63620*/  IADD3 R10, P1, R10, UR8, RZ ;  /* 0x000000080a0a7c10 */ /* 0x000fe4000ff3e0ff */
[----:B------:R-:W-:-:S03]  /*63630*/  IADD3 R15, P2, R15, UR8, RZ ;  /* 0x000000080f0f7c10 */ /* 0x000fc6000ff5e0ff */
[----:B------:R1:W-:Y:S02]  /*63640*/  STL [R1+0x191c], R10 ;  /* 0x00191c0a01007387 */ /* 0x0003e40000100800 */
[----:B-1----:R-:W-:Y:S02]  /*63650*/  MOV R4, R10 ;  /* 0x0000000a00047202 */ /* 0x002fe40000000f00 */
[----:B------:R-:W-:Y:S02]  /*63660*/  IADD3.X R13, R13, UR5, RZ, P1, !PT ;  /* 0x000000050d0d7c10 */ /* 0x000fe40008ffe4ff */
[----:B------:R-:W-:-:S03]  /*63670*/  IADD3.X R18, R18, UR5, RZ, P2, !PT ;  /* 0x0000000512127c10 */ /* 0x000fc600097fe4ff */
[----:B------:R-:W-:Y:S01]  /*63680*/  IMAD.MOV.U32 R5, RZ, RZ, R13 ;  /* 0x000000ffff057224 */ /* 0x000fe200078e000d */
[----:B------:R1:W-:Y:S01]  /*63690*/  STL [R1+0x1918], R13 ;  /* 0x0019180d01007387 */ /* 0x0003e20000100800 */
[----:B------:R-:W-:Y:S02]  /*636a0*/  STL [R1+0x193c], R15 ;  /* 0x00193c0f01007387 */ /* 0x000fe40000100800 */
[----:B------:R-:W2:Y:S02]  /*636b0*/  LDL.LU R10, [R1+0x19dc] ;  /* 0x0019dc00010a7983 */ /* 0x000ea40000300800 */
[----:B------:R1:W-:Y:S01]  /*636c0*/  STL [R1+0x1938], R18 ;  /* 0x0019381201007387 */ /* 0x0003e20000100800 */
[----:B------:R1:W-:Y:S04]  /*636d0*/  LDGSTS.E [R3+0x22600], [R4.64], P0 ;  /* 0x2260000004037fae */ /* 0x0003e80008121846 */
[----:B-1----:R-:W2:Y:S01]  /*636e0*/  LDL.LU R13, [R1+0x19fc] ;  /* 0x0019fc00010d7983 */ /* 0x002ea20000300800 */
[----:B------:R-:W-:-:S03]  /*636f0*/  IMAD.MOV.U32 R5, RZ, RZ, R18 ;  /* 0x000000ffff057224 */ /* 0x000fc600078e0012 */
[----:B------:R-:W2:Y:S01]  /*63700*/  LDL.LU R18, [R1+0x19d8] ;  /* 0x0019d80001127983 */ /* 0x000ea20000300800 */
[----:B------:R-:W-:Y:S02]  /*63710*/  IMAD.MOV.U32 R4, RZ, RZ, R15 ;  /* 0x000000ffff047224 */ /* 0x000fe400078e000f */
[----:B------:R-:W2:Y:S01]  /*63720*/  LDL.LU R15, [R1+0x19f8] ;  /* 0x0019f800010f7983 */ /* 0x000ea20000300800 */
[----:B------:R-:W-:Y:S02]  /*63730*/  IADD3 R14, P1, R14, UR8, RZ ;  /* 0x000000080e0e7c10 */ /* 0x000fe4000ff3e0ff */
[----:B------:R-:W-:Y:S01]  /*63740*/  IADD3 R7, P2, R7, UR8, RZ ;  /* 0x0000000807077c10 */ /* 0x000fe2000ff5e0ff */
[----:B------:R1:W-:Y:S04]  /*63750*/  LDGSTS.E [R3+0x22e00], [R4.64], P0 ;  /* 0x22e0000004037fae */ /* 0x0003e80008121846 */
[----:B------:R1:W-:Y:S02]  /*63760*/  STL [R1+0x195c], R14 ;  /* 0x00195c0e01007387 */ /* 0x0003e40000100800 */
[----:B-1----:R-:W-:Y:S01]  /*63770*/  IMAD.MOV.U32 R4, RZ, RZ, R14 ;  /* 0x000000ffff047224 */ /* 0x002fe200078e000e */
[----:B---3--:R-:W-:-:S02]  /*63780*/  IADD3.X R16, R16, UR5, RZ, P1, !PT ;  /* 0x0000000510107c10 */ /* 0x008fc40008ffe4ff */
[----:B----4-:R-:W-:-:S03]  /*63790*/  IADD3.X R9, R9, UR5, RZ, P2, !PT ;  /* 0x0000000509097c10 */ /* 0x010fc600097fe4ff */
[----:B------:R1:W-:Y:S01]  /*637a0*/  STL [R1+0x1958], R16 ;  /* 0x0019581001007387 */ /* 0x0003e20000100800 */
[----:B------:R3:W-:Y:S02]  /*637b0*/  STL [R1+0x197c], R7 ;  /* 0x00197c0701007387 */ /* 0x0007e40000100800 */
[----:B------:R-:W4:Y:S01]  /*637c0*/  LDL.LU R14, [R1+0x1a1c] ;  /* 0x001a1c00010e7983 */ /* 0x000f220000300800 */
[----:B------:R3:W-:Y:S01]  /*637d0*/  STL [R1+0x1978], R9 ;  /* 0x0019780901007387 */ /* 0x0007e20000100800 */
[----:B------:R-:W-:-:S03]  /*637e0*/  IMAD.MOV.U32 R5, RZ, RZ, R16 ;  /* 0x000000ffff057224 */ /* 0x000fc600078e0010 */
[----:B------:R-:W4:Y:S04]  /*637f0*/  LDL.LU R19, [R1+0x1abc] ;  /* 0x001abc0001137983 */ /* 0x000f280000300800 */
[----:B------:R3:W-:Y:S04]  /*63800*/  LDGSTS.E [R3+0x23600], [R4.64], P0 ;  /* 0x2360000004037fae */ /* 0x0007e80008121846 */
[----:B-1----:R-:W4:Y:S01]  /*63810*/  LDL.LU R16, [R1+0x1a18] ;  /* 0x001a180001107983 */ /* 0x002f220000300800 */
[----:B------:R-:W4:Y:S01]  /*63820*/  LDL.LU R20, [R1+0x1ab8] ;  /* 0x001ab80001147983 */ /* 0x000f220000300800 */
[----:B---3--:R-:W-:Y:S01]  /*63830*/  MOV R4, R7 ;  /* 0x0000000700047202 */ /* 0x008fe20000000f00 */
[----:B------:R-:W-:Y:S01]  /*63840*/  IMAD.MOV.U32 R5, RZ, RZ, R9 ;  /* 0x000000ffff057224 */ /* 0x000fe200078e0009 */
[----:B------:R-:W3:Y:S01]  /*63850*/  LDL.LU R7, [R1+0x1ac4] ;  /* 0x001ac40001077983 */ /* 0x000ee20000300800 */
[----:B------:R-:W3:Y:S03]  /*63860*/  LDL.LU R9, [R1+0x1ab4] ;  /* 0x001ab40001097983 */ /* 0x000ee60000300800 */
[----:B------:R1:W-:Y:S01]  /*63870*/  LDGSTS.E [R3+0x23e00], [R4.64], P0 ;  /* 0x23e0000004037fae */ /* 0x0003e20008121846 */
[----:B------:R-:W-:-:S02]  /*63880*/  IADD3 R11, P1, R11, UR8, RZ ;  /* 0x000000080b0b7c10 */ /* 0x000fc4000ff3e0ff */
[----:B------:R-:W-:Y:S02]  /*63890*/  IADD3 R8, P2, R8, UR8, RZ ;  /* 0x0000000808087c10 */ /* 0x000fe4000ff5e0ff */
[----:B--2---:R-:W-:Y:S01]  /*638a0*/  IADD3.X R12, R12, UR5, RZ, P1, !PT ;  /* 0x000000050c0c7c10 */ /* 0x004fe20008ffe4ff */
[----:B------:R2:W-:Y:S01]  /*638b0*/  STL [R1+0x199c], R11 ;  /* 0x00199c0b01007387 */ /* 0x0005e20000100800 */
[----:B------:R-:W-:Y:S01]  /*638c0*/  IADD3.X R17, R17, UR5, RZ, P2, !PT ;  /* 0x0000000511117c10 */ /* 0x000fe200097fe4ff */
[----:B-1----:R-:W-:Y:S02]  /*638d0*/  IMAD.MOV.U32 R4, RZ, RZ, R11 ;  /* 0x000000ffff047224 */ /* 0x002fe400078e000b */
[----:B------:R1:W-:Y:S01]  /*638e0*/  STL [R1+0x1998], R12 ;  /* 0x0019980c01007387 */ /* 0x0003e20000100800 */
[----:B------:R-:W-:Y:S02]  /*638f0*/  STL [R1+0x19bc], R8 ;  /* 0x0019bc0801007387 */ /* 0x000fe40000100800 */
[----:B------:R-:W-:Y:S01]  /*63900*/  IMAD.MOV.U32 R5, RZ, RZ, R12 ;  /* 0x000000ffff057224 */ /* 0x000fe200078e000c */
[----:B--2---:R-:W2:Y:S01]  /*63910*/  LDL.LU R11, [R1+0x1ac0] ;  /* 0x001ac000010b7983 */ /* 0x004ea20000300800 */
[----:B------:R1:W-:Y:S03]  /*63920*/  STL [R1+0x19b8], R17 ;  /* 0x0019b81101007387 */ /* 0x0003e60000100800 */
[----:B------:R1:W-:Y:S04]  /*63930*/  LDGSTS.E [R3+0x24600], [R4.64], P0 ;  /* 0x2460000004037fae */ /* 0x0003e80008121846 */
[----:B-1----:R-:W2:Y:S01]  /*63940*/  LDL.LU R12, [R1+0x1ab0] ;  /* 0x001ab000010c7983 */ /* 0x002ea20000300800 */
[----:B------:R-:W-:-:S02]  /*63950*/  IMAD.MOV.U32 R4, RZ, RZ, R8 ;  /* 0x000000ffff047224 */ /* 0x000fc400078e0008 */
[----:B------:R-:W-:Y:S02]  /*63960*/  IMAD.MOV.U32 R5, RZ, RZ, R17 ;  /* 0x000000ffff057224 */ /* 0x000fe400078e0011 */
[----:B------:R-:W2:Y:S01]  /*63970*/  LDL.LU R17, [R1+0x1aac] ;  /* 0x001aac0001117983 */ /* 0x000ea20000300800 */
[----:B------:R-:W2:Y:S03]  /*63980*/  LDL.LU R8, [R1+0x1a9c] ;  /* 0x001a9c0001087983 */ /* 0x000ea60000300800 */
[----:B------:R1:W-:Y:S01]  /*63990*/  LDGSTS.E [R3+0x24e00], [R4.64], P0 ;  /* 0x24e0000004037fae */ /* 0x0003e20008121846 */
[----:B------:R-:W-:-:S05]  /*639a0*/  IADD3 R10, P1, R10, UR8, RZ ;  /* 0x000000080a0a7c10 */ /* 0x000fca000ff3e0ff */
[----:B------:R-:W-:Y:S01]  /*639b0*/  STL [R1+0x19dc], R10 ;  /* 0x0019dc0a01007387 */ /* 0x000fe20000100800 */
[----:B------:R-:W-:Y:S02]  /*639c0*/  IADD3 R13, P2, R13, UR8, RZ ;  /* 0x000000080d0d7c10 */ /* 0x000fe4000ff5e0ff */
[----:B------:R-:W-:Y:S02]  /*639d0*/  IADD3.X R18, R18, UR5, RZ, P1, !PT ;  /* 0x0000000512127c10 */ /* 0x000fe40008ffe4ff */
[----:B------:R-:W-:-:S03]  /*639e0*/  IADD3.X R15, R15, UR5, RZ, P2, !PT ;  /* 0x000000050f0f7c10 */ /* 0x000fc600097fe4ff */
[----:B------:R1:W-:Y:S02]  /*639f0*/  STL [R1+0x19d8], R18 ;  /* 0x0019d81201007387 */ /* 0x0003e40000100800 */
[----:B-1----:R-:W-:Y:S02]  /*63a00*/  IMAD.MOV.U32 R5, RZ, RZ, R18 ;  /* 0x000000ffff057224 */ /* 0x002fe400078e0012 */
[----:B------:R-:W-:Y:S01]  /*63a10*/  STL [R1+0x19fc], R13 ;  /* 0x0019fc0d01007387 */ /* 0x000fe20000100800 */
[----:B------:R-:W-:-:S05]  /*63a20*/  MOV R4, R10 ;  /* 0x0000000a00047202 */ /* 0x000fca0000000f00 */
[----:B------:R1:W-:Y:S04]  /*63a30*/  LDGSTS.E [R3+0x25600], [R4.64], P0 ;  /* 0x2560000004037fae */ /* 0x0003e80008121846 */
[----:B------:R-:W2:Y:S01]  /*63a40*/  LDL.LU R18, [R1+0x1aa8] ;  /* 0x001aa80001127983 */ /* 0x000ea20000300800 */
[----:B------:R1:W-:Y:S02]  /*63a50*/  STL [R1+0x19f8], R15 ;  /* 0x0019f80f01007387 */ /* 0x0003e40000100800 */
[----:B------:R-:W2:Y:S02]  /*63a60*/  LDL.LU R10, [R1+0x1a98] ;  /* 0x001a9800010a7983 */ /* 0x000ea40000300800 */
[----:B-1----:R-:W-:Y:S02]  /*63a70*/  IMAD.MOV.U32 R4, RZ, RZ, R13 ;  /* 0x000000ffff047224 */ /* 0x002fe400078e000d */
[----:B------:R-:W-:-:S02]  /*63a80*/  IMAD.MOV.U32 R5, RZ, RZ, R15 ;  /* 0x000000ffff057224 */ /* 0x000fc400078e000f */
[----:B------:R-:W2:Y:S01]  /*63a90*/  LDL.LU R15, [R1+0x1aa4] ;  /* 0x001aa400010f7983 */ /* 0x000ea20000300800 */
[----:B------:R-:W2:Y:S03]  /*63aa0*/  LDL.LU R13, [R1+0x1a94] ;  /* 0x001a9400010d7983 */ /* 0x000ea60000300800 */
[----:B------:R1:W-:Y:S01]  /*63ab0*/  LDGSTS.E [R3+0x25e00], [R4.64], P0 ;  /* 0x25e0000004037fae */ /* 0x0003e20008121846 */
[----:B----4-:R-:W-:Y:S02]  /*63ac0*/  IADD3 R14, P1, R14, UR8, RZ ;  /* 0x000000080e0e7c10 */ /* 0x010fe4000ff3e0ff */
[----:B------:R-:W-:Y:S02]  /*63ad0*/  IADD3 R19, P2, R19, UR8, RZ ;  /* 0x0000000813137c10 */ /* 0x000fe4000ff5e0ff */
[----:B------:R-:W-:Y:S02]  /*63ae0*/  IADD3.X R16, R16, UR5, RZ, P1, !PT ;  /* 0x0000000510107c10 */ /* 0x000fe40008ffe4ff */
[----:B------:R-:W-:Y:S01]  /*63af0*/  IADD3.X R20, R20, UR5, RZ, P2, !PT ;  /* 0x0000000514147c10 */ /* 0x000fe200097fe4ff */
[----:B------:R-:W-:Y:S02]  /*63b00*/  STL [R1+0x1a1c], R14 ;  /* 0x001a1c0e01007387 */ /* 0x000fe40000100800 */
[----:B------:R4:W-:Y:S02]  /*63b10*/  STL [R1+0x1a18], R16 ;  /* 0x001a181001007387 */ /* 0x0009e40000100800 */
[----:B-1----:R-:W-:-:S02]  /*63b20*/  IMAD.MOV.U32 R4, RZ, RZ, R14 ;  /* 0x000000ffff047224 */ /* 0x002fc400078e000e */
[----:B------:R-:W-:Y:S01]  /*63b30*/  IMAD.MOV.U32 R5, RZ, RZ, R16 ;  /* 0x000000ffff057224 */ /* 0x000fe200078e0010 */
[----:B------:R-:W-:Y:S04]  /*63b40*/  STL [R1+0x1abc], R19 ;  /* 0x001abc1301007387 */ /* 0x000fe80000100800 */
[----:B------:R1:W-:Y:S04]  /*63b50*/  LDGSTS.E [R3+0x26600], [R4.64], P0 ;  /* 0x2660000004037fae */ /* 0x0003e80008121846 */
[----:B----4-:R-:W4:Y:S01]  /*63b60*/  LDL.LU R16, [R1+0x1aa0] ;  /* 0x001aa00001107983 */ /* 0x010f220000300800 */
[----:B------:R-:W-:Y:S02]  /*63b70*/  STL [R1+0x1ab8], R20 ;  /* 0x001ab81401007387 */ /* 0x000fe40000100800 */
[----:B------:R-:W4:Y:S01]  /*63b80*/  LDL.LU R14, [R1+0x1a90] ;  /* 0x001a9000010e7983 */ /* 0x000f220000300800 */
[----:B---3--:R-:W-:-:S02]  /*63b90*/  IADD3 R7, P1, R7, UR8, RZ ;  /* 0x0000000807077c10 */ /* 0x008fc4000ff3e0ff */
[----:B------:R-:W-:Y:S02]  /*63ba0*/  IADD3 R9, P2, R9, UR8, RZ ;  /* 0x0000000809097c10 */ /* 0x000fe4000ff5e0ff */
[----:B-1----:R-:W-:Y:S01]  /*63bb0*/  MOV R4, R19 ;  /* 0x0000001300047202 */ /* 0x002fe20000000f00 */
[----:B------:R-:W-:Y:S01]  /*63bc0*/  IMAD.MOV.U32 R5, RZ, RZ, R20 ;  /* 0x000000ffff057224 */ /* 0x000fe200078e0014 */
[----:B------:R-:W-:Y:S04]  /*63bd0*/  STL [R1+0x1ac4], R7 ;  /* 0x001ac40701007387 */ /* 0x000fe80000100800 */
[----:B------:R1:W-:Y:S02]  /*63be0*/  LDGSTS.E [R3+0x26e00], [R4.64], P0 ;  /* 0x26e0000004037fae */ /* 0x0003e40008121846 */
[----:B-1----:R-:W-:Y:S01]  /*63bf0*/  IMAD.MOV.U32 R4, RZ, RZ, R7 ;  /* 0x000000ffff047224 */ /* 0x002fe200078e0007 */
[----:B--2---:R-:W-:-:S02]  /*63c00*/  IADD3.X R11, R11, UR5, RZ, P1, !PT ;  /* 0x000000050b0b7c10 */ /* 0x004fc40008ffe4ff */
[----:B------:R-:W-:-:S03]  /*63c10*/  IADD3.X R12, R12, UR5, RZ, P2, !PT ;  /* 0x000000050c0c7c10 */ /* 0x000fc600097fe4ff */
[----:B------:R-:W-:Y:S01]  /*63c20*/  IMAD.MOV.U32 R5, RZ, RZ, R11 ;  /* 0x000000ffff057224 */ /* 0x000fe200078e000b */
[----:B------:R1:W-:Y:S01]  /*63c30*/  STL [R1+0x1ac0], R11 ;  /* 0x001ac00b01007387 */ /* 0x0003e20000100800 */
[----:B------:R-:W-:Y:S03]  /*63c40*/  STL [R1+0x1ab4], R9 ;  /* 0x001ab40901007387 */ /* 0x000fe60000100800 */
[----:B------:R2:W-:Y:S04]  /*63c50*/  LDGSTS.E [R3+0x27600], [R4.64], P0 ;  /* 0x2760000004037fae */ /* 0x0005e80008121846 */
[----:B-1----:R-:W3:Y:S01]  /*63c60*/  LDL.LU R11, [R1+0x1a8c] ;  /* 0x001a8c00010b7983 */ /* 0x002ee20000300800 */
[----:B------:R1:W-:Y:S02]  /*63c70*/  STL [R1+0x1ab0], R12 ;  /* 0x001ab00c01007387 */ /* 0x0003e40000100800 */
[----:B------:R-:W3:Y:S02]  /*63c80*/  LDL.LU R7, [R1+0x1a7c] ;  /* 0x001a7c0001077983 */ /* 0x000ee40000300800 */
[----:B--2---:R-:W-:Y:S01]  /*63c90*/  IMAD.MOV.U32 R5, RZ, RZ, R12 ;  /* 0x000000ffff057224 */ /* 0x004fe200078e000c */
[----:B------:R-:W-:Y:S01]  /*63ca0*/  IADD3 R17, P1, R17, UR8, RZ ;  /* 0x0000000811117c10 */ /* 0x000fe2000ff3e0ff */
[----:B-1----:R-:W4:Y:S01]  /*63cb0*/  LDL.LU R12, [R1+0x1a88] ;  /* 0x001a8800010c7983 */ /* 0x002f220000300800 */
[----:B------:R-:W-:-:S02]  /*63cc0*/  IMAD.MOV.U32 R4, RZ, RZ, R9 ;  /* 0x000000ffff047224 */ /* 0x000fc400078e0009 */
[----:B------:R-:W4:Y:S01]  /*63cd0*/  LDL.LU R9, [R1+0x1a78] ;  /* 0x001a780001097983 */ /* 0x000f220000300800 */
[----:B------:R-:W-:Y:S02]  /*63ce0*/  IADD3 R8, P2, R8, UR8, RZ ;  /* 0x0000000808087c10 */ /* 0x000fe4000ff5e0ff */
[----:B------:R1:W-:Y:S04]  /*63cf0*/  LDGSTS.E [R3+0x27e00], [R4.64], P0 ;  /* 0x27e0000004037fae */ /* 0x0003e80008121846 */
[----:B------:R-:W-:Y:S01]  /*63d00*/  STL [R1+0x1aac], R17 ;  /* 0x001aac1101007387 */ /* 0x000fe20000100800 */
[----:B-1----:R-:W-:Y:S02]  /*63d10*/  MOV R4, R17 ;  /* 0x0000001100047202 */ /* 0x002fe40000000f00 */
[----:B------:R-:W-:-:S02]  /*63d20*/  IADD3.X R18, R18, UR5, RZ, P1, !PT ;  /* 0x0000000512127c10 */ /* 0x000fc40008ffe4ff */
[----:B------:R-:W-:-:S03]  /*63d30*/  IADD3.X R10, R10, UR5, RZ, P2, !PT ;  /* 0x000000050a0a7c10 */ /* 0x000fc600097fe4ff */
[----:B------:R-:W-:Y:S01]  /*63d40*/  IMAD.MOV.U32 R5, RZ, RZ, R18 ;  /* 0x000000ffff057224 */ /* 0x000fe200078e0012 */
[----:B------:R-:W-:Y:S01]  /*63d50*/  STL [R1+0x1aa8], R18 ;  /* 0x001aa81201007387 */ /* 0x000fe20000100800 */
[----:B------:R-:W-:Y:S02]  /*63d60*/  STL [R1+0x1a9c], R8 ;  /* 0x001a9c0801007387 */ /* 0x000fe40000100800 */
[----:B------:R1:W-:Y:S01]  /*63d70*/  STL [R1+0x1a98], R10 ;  /* 0x001a980a01007387 */ /* 0x0003e20000100800 */
[----:B------:R1:W-:Y:S02]  /*63d80*/  LDGSTS.E [R3+0x28600], [R4.64], P0 ;  /* 0x2860000004037fae */ /* 0x0003e40008121846 */
[----:B-1----:R-:W-:Y:S02]  /*63d90*/  IMAD.MOV.U32 R5, RZ, RZ, R10 ;  /* 0x000000ffff057224 */ /* 0x002fe400078e000a */
[----:B------:R-:W-:Y:S01]  /*63da0*/  IMAD.MOV.U32 R4, RZ, RZ, R8 ;  /* 0x000000ffff047224 */ /* 0x000fe200078e0008 */
[----:B------:R-:W4:Y:S01]  /*63db0*/  LDL.LU R10, [R1+0x1a80] ;  /* 0x001a8000010a7983 */ /* 0x000f220000300800 */
[----:B------:R-:W4:Y:S02]  /*63dc0*/  LDL.LU R8, [R1+0x1a84] ;  /* 0x001a840001087983 */ /* 0x000f240000300800 */
[----:B------:R-:W4:Y:S02]  /*63dd0*/  LDL.LU R24, [R1+0x1a70] ;  /* 0x001a700001187983 */ /* 0x000f240000300800 */
[----:B------:R-:W4:Y:S01]  /*63de0*/  LDL.LU R23, [R1+0x1a74] ;  /* 0x001a740001177983 */ /* 0x000f220000300800 */
[----:B------:R-:W-:-:S02]  /*63df0*/  IADD3 R15, P1, R15, UR8, RZ ;  /* 0x000000080f0f7c10 */ /* 0x000fc4000ff3e0ff */
[----:B------:R-:W-:Y:S01]  /*63e00*/  IADD3 R13, P2, R13, UR8, RZ ;  /* 0x000000080d0d7c10 */ /* 0x000fe2000ff5e0ff */
[----:B------:R1:W-:Y:S04]  /*63e10*/  LDGSTS.E [R3+0x28e00], [R4.64], P0 ;  /* 0x28e0000004037fae */ /* 0x0003e80008121846 */
[----:B------:R1:W-:Y:S02]  /*63e20*/  STL [R1+0x1aa4], R15 ;  /* 0x001aa40f01007387 */ /* 0x0003e40000100800 */
[----:B-1----:R-:W-:Y:S01]  /*63e30*/  IMAD.MOV.U32 R4, RZ, RZ, R15 ;  /* 0x000000ffff047224 */ /* 0x002fe200078e000f */
[----:B----4-:R-:W-:Y:S02]  /*63e40*/  IADD3.X R16, R16, UR5, RZ, P1, !PT ;  /* 0x0000000510107c10 */ /* 0x010fe40008ffe4ff */
[----:B------:R-:W-:-:S03]  /*63e50*/  IADD3.X R14, R14, UR5, RZ, P2, !PT ;  /* 0x000000050e0e7c10 */ /* 0x000fc600097fe4ff */
[----:B------:R1:W-:Y:S01]  /*63e60*/  STL [R1+0x1aa0], R16 ;  /* 0x001aa01001007387 */ /* 0x0003e20000100800 */
[----:B------:R-:W-:Y:S02]  /*63e70*/  STL [R1+0x1a94], R13 ;  /* 0x001a940d01007387 */ /* 0x000fe40000100800 */
[----:B------:R4:W-:Y:S02]  /*63e80*/  STL [R1+0x1a90], R14 ;  /* 0x001a900e01007387 */ /* 0x0009e40000100800 */
[----:B------:R-:W2:Y:S01]  /*63e90*/  LDL.LU R22, [R1+0x1a68] ;  /* 0x001a680001167983 */ /* 0x000ea20000300800 */
[----:B------:R-:W2:Y:S01]  /*63ea0*/  LDL.LU R21, [R1+0x1a6c] ;  /* 0x001a6c0001157983 */ /* 0x000ea20000300800 */
[----:B------:R-:W2:Y:S02]  /*63eb0*/  LDL.LU R20, [R1+0x1a58] ;  /* 0x001a580001147983 */ /* 0x000ea40000300800 */
[----:B------:R-:W2:Y:S02]  /*63ec0*/  LDL.LU R19, [R1+0x1a5c] ;  /* 0x001a5c0001137983 */ /* 0x000ea40000300800 */
[----:B------:R-:W2:Y:S01]  /*63ed0*/  LDL.LU R17, [R1+0x1a64] ;  /* 0x001a640001117983 */ /* 0x000ea20000300800 */
[----:B------:R-:W2:Y:S01]  /*63ee0*/  LDL.LU R15, [R1+0x1a54] ;  /* 0x001a5400010f7983 */ /* 0x000ea20000300800 */
[----:B------:R-:W-:-:S05]  /*63ef0*/  IMAD.MOV.U32 R5, RZ, RZ, R16 ;  /* 0x000000ffff057224 */ /* 0x000fca00078e0010 */
[----:B------:R1:W-:Y:S02]  /*63f00*/  LDGSTS.E [R3+0x29600], [R4.64], P0 ;  /* 0x2960000004037fae */ /* 0x0003e40008121846 */
[----:B-1----:R-:W-:Y:S01]  /*63f10*/  MOV R4, R13 ;  /* 0x0000000d00047202 */ /* 0x002fe20000000f00 */
[----:B------:R-:W-:-:S05]  /*63f20*/  IMAD.MOV.U32 R5, RZ, RZ, R14 ;  /* 0x000000ffff057224 */ /* 0x000fca00078e000e */
[----:B------:R1:W-:Y:S01]  /*63f30*/  LDGSTS.E [R3+0x29e00], [R4.64], P0 ;  /* 0x29e0000004037fae */ /* 0x0003e20008121846 */
[----:B---3--:R-:W-:Y:S02]  /*63f40*/  IADD3 R11, P1, R11, UR8, RZ ;  /* 0x000000080b0b7c10 */ /* 0x008fe4000ff3e0ff */
[----:B------:R-:W-:-:S03]  /*63f50*/  IADD3 R7, P2, R7, UR8, RZ ;  /* 0x0000000807077c10 */ /* 0x000fc6000ff5e0ff */
[----:B------:R-:W-:Y:S01]  /*63f60*/  STL [R1+0x1a8c], R11 ;  /* 0x001a8c0b01007387 */ /* 0x000fe20000100800 */
[----:B----4-:R-:W-:Y:S02]  /*63f70*/  IADD3.X R12, R12, UR5, RZ, P1, !PT ;  /* 0x000000050c0c7c10 */ /* 0x010fe40008ffe4ff */
[----:B------:R-:W-:-:S03]  /*63f80*/  IADD3.X R9, R9, UR5, RZ, P2, !PT ;  /* 0x0000000509097c10 */ /* 0x000fc600097fe4ff */
[----:B------:R3:W-:Y:S01]  /*63f90*/  STL [R1+0x1a88], R12 ;  /* 0x001a880c01007387 */ /* 0x0007e20000100800 */
[----:B------:R-:W-:Y:S02]  /*63fa0*/  STL [R1+0x1a7c], R7 ;  /* 0x001a7c0701007387 */ /* 0x000fe40000100800 */
[----:B------:R-:W4:Y:S02]  /*63fb0*/  LDL.LU R18, [R1+0x1a60] ;  /* 0x001a600001127983 */ /* 0x000f240000300800 */
[----:B------:R3:W-:Y:S01]  /*63fc0*/  STL [R1+0x1a78], R9 ;  /* 0x001a780901007387 */ /* 0x0007e20000100800 */
[----:B------:R-:W4:Y:S01]  /*63fd0*/  LDL.LU R16, [R1+0x1a50] ;  /* 0x001a500001107983 */ /* 0x000f220000300800 */
[----:B------:R-:W4:Y:S02]  /*63fe0*/  LDL.LU R14, [R1+0x1a48] ;  /* 0x001a4800010e7983 */ /* 0x000f240000300800 */
[----:B------:R-:W4:Y:S02]  /*63ff0*/  LDL.LU R13, [R1+0x1a4c] ;  /* 0x001a4c00010d7983 */ /* 0x000f240000300800 */
[----:B-1----:R-:W-:-:S02]  /*64000*/  IMAD.MOV.U32 R4, RZ, RZ, R11 ;  /* 0x000000ffff047224 */ /* 0x002fc400078e000b */
[----:B------:R-:W-:Y:S02]  /*64010*/  IMAD.MOV.U32 R5, RZ, RZ, R12 ;  /* 0x000000ffff057224 */ /* 0x000fe400078e000c */
[----:B---3--:R-:W3:Y:S01]  /*64020*/  LDL.LU R12, [R1+0x1a30] ;  /* 0x001a3000010c7983 */ /* 0x008ee20000300800 */
[----:B------:R-:W3:Y:S03]  /*64030*/  LDL.LU R11, [R1+0x1a34] ;  /* 0x001a3400010b7983 */ /* 0x000ee60000300800 */
[----:B------:R1:W-:Y:S02]  /*64040*/  LDGSTS.E [R3+0x2a600], [R4.64], P0 ;  /* 0x2a60000004037fae */ /* 0x0003e40008121846 */
[----:B-1----:R-:W-:Y:S02]  /*64050*/  IMAD.MOV.U32 R4, RZ, RZ, R7 ;  /* 0x000000ffff047224 */ /* 0x002fe400078e0007 */
        /* <DEDUP_REMOVED lines=9> */
[----:B------:R1:W-:Y:S02]  /*640f0*/  STL [R1+0x1a80], R10 ;  /* 0x001a800a01007387 */ /* 0x0003e40000100800 */
[----:B-1----:R-:W-:Y:S02]  /*64100*/  IMAD.MOV.U32 R5, RZ, RZ, R10 ;  /* 0x000000ffff057224 */ /* 0x002fe400078e000a */
[----:B------:R1:W-:Y:S01]  /*64110*/  STL [R1+0x1a74], R23 ;  /* 0x001a741701007387 */ /* 0x0003e20000100800 */
[----:B------:R-:W-:-:S05]  /*64120*/  MOV R4, R8 ;  /* 0x0000000800047202 */ /* 0x000fca0000000f00 */
[----:B------:R1:W-:Y:S04]  /*64130*/  LDGSTS.E [R3+0x2b600], [R4.64], P0 ;  /* 0x2b60000004037fae */ /* 0x0003e80008121846 */
[----:B------:R-:W3:Y:S01]  /*64140*/  LDL.LU R10, [R1+0x1a38] ;  /* 0x001a3800010a7983 */ /* 0x000ee20000300800 */
[----:B------:R1:W-:Y:S02]  /*64150*/  STL [R1+0x1a70], R24 ;  /* 0x001a701801007387 */ /* 0x0003e40000100800 */
[----:B------:R-:W3:Y:S02]  /*64160*/  LDL.LU R8, [R1+0x1a40] ;  /* 0x001a400001087983 */ /* 0x000ee40000300800 */
[----:B-1----:R-:W-:Y:S02]  /*64170*/  IMAD.MOV.U32 R4, RZ, RZ, R23 ;  /* 0x000000ffff047224 */ /* 0x002fe400078e0017 */
[----:B------:R-:W-:-:S05]  /*64180*/  IMAD.MOV.U32 R5, RZ, RZ, R24 ;  /* 0x000000ffff057224 */ /* 0x000fca00078e0018 */
[----:B------:R1:W-:Y:S01]  /*64190*/  LDGSTS.E [R3+0x2be00], [R4.64], P0 ;  /* 0x2be0000004037fae */ /* 0x0003e20008121846 */
[----:B------:R-:W-:Y:S02]  /*641a0*/  IMAD.MOV.U32 R232, RZ, RZ, R64 ;  /* 0x000000ffffe87224 */ /* 0x000fe400078e0040 */
[----:B------:R-:W-:Y:S01]  /*641b0*/  IMAD.MOV.U32 R233, RZ, RZ, R61 ;  /* 0x000000ffffe97224 */ /* 0x000fe200078e003d */
[----:B------:R-:W-:Y:S01]  /*641c0*/  MOV R234, R60 ;  /* 0x0000003c00ea7202 */ /* 0x000fe20000000f00 */
[----:B------:R-:W-:-:S07]  /*641d0*/  IMAD.MOV.U32 R235, RZ, RZ, R57 ;  /* 0x000000ffffeb7224 */ /* 0x000fce00078e0039 */
[----:B------:R-:W-:Y:S01]  /*641e0*/  HMMA.1688.F32.TF32 R240, R240, R66, R232 ;  /* 0x00000042f0f0723c */ /* 0x000fe200000810e8 */
[----:B--2---:R-:W-:Y:S02]  /*641f0*/  IADD3 R21, P1, R21, UR8, RZ ;  /* 0x0000000815157c10 */ /* 0x004fe4000ff3e0ff */
[----:B------:R-:W-:Y:S02]  /*64200*/  IADD3 R19, P2, R19, UR8, RZ ;  /* 0x0000000813137c10 */ /* 0x000fe4000ff5e0ff */
[----:B------:R-:W-:Y:S01]  /*64210*/  IADD3.X R22, R22, UR5, RZ, P1, !PT ;  /* 0x0000000516167c10 */ /* 0x000fe20008ffe4ff */
[----:B-1----:R-:W-:Y:S01]  /*64220*/  IMAD.MOV.U32 R4, RZ, RZ, R21 ;  /* 0x000000ffff047224 */ /* 0x002fe200078e0015 */
[----:B------:R-:W-:-:S03]  /*64230*/  IADD3.X R20, R20, UR5, RZ, P2, !PT ;  /* 0x0000000514147c10 */ /* 0x000fc600097fe4ff */
[----:B------:R-:W-:Y:S01]  /*64240*/  IMAD.MOV.U32 R5, RZ, RZ, R22 ;  /* 0x000000ffff057224 */ /* 0x000fe200078e0016 */
[----:B------:R-:W-:-:S04]  /*64250*/  IADD3 R17, P1, R17, UR8, RZ ;  /* 0x0000000811117c10 */ /* 0x000fc8000ff3e0ff */
[----:B------:R1:W-:Y:S01]  /*64260*/  LDGSTS.E [R3+0x2c600], [R4.64], P0 ;  /* 0x2c60000004037fae */ /* 0x0003e20008121846 */
[----:B------:R-:W-:Y:S02]  /*64270*/  IADD3 R15, P2, R15, UR8, RZ ;  /* 0x000000080f0f7c10 */ /* 0x000fe4000ff5e0ff */
[----:B-1----:R-:W-:Y:S01]  /*64280*/  MOV R4, R19 ;  /* 0x0000001300047202 */ /* 0x002fe20000000f00 */
[----:B------:R-:W-:-:S05]  /*64290*/  IMAD.MOV.U32 R5, RZ, RZ, R20 ;  /* 0x000000ffff057224 */ /* 0x000fca00078e0014 */
[----:B------:R1:W-:Y:S02]  /*642a0*/  LDGSTS.E [R3+0x2ce00], [R4.64], P0 ;  /* 0x2ce0000004037fae */ /* 0x0003e40008121846 */
[----:B-1----:R-:W-:Y:S02]  /*642b0*/  IMAD.MOV.U32 R4, RZ, RZ, R17 ;  /* 0x000000ffff047224 */ /* 0x002fe400078e0011 */
[----:B------:R1:W-:Y:S01]  /*642c0*/  STL [R1+0x1a6c], R21 ;  /* 0x001a6c1501007387 */ /* 0x0003e20000100800 */
[----:B------:R1:W-:Y:S02]  /*642d0*/  STL [R1+0x1a68], R22 ;  /* 0x001a681601007387 */ /* 0x0003e40000100800 */
[----:B------:R1:W-:Y:S02]  /*642e0*/  STL [R1+0x1a5c], R19 ;  /* 0x001a5c1301007387 */ /* 0x0003e40000100800 */
[----:B------:R1:W-:Y:S01]  /*642f0*/  STL [R1+0x1a58], R20 ;  /* 0x001a581401007387 */ /* 0x0003e20000100800 */
[----:B------:R1:W-:Y:S01]  /*64300*/  STL [R1+0x1a64], R17 ;  /* 0x001a641101007387 */ /* 0x0003e20000100800 */
[----:B----4-:R-:W-:-:S02]  /*64310*/  IADD3.X R18, R18, UR5, RZ, P1, !PT ;  /* 0x0000000512127c10 */ /* 0x010fc40008ffe4ff */
[----:B------:R-:W-:-:S03]  /*64320*/  IADD3.X R16, R16, UR5, RZ, P2, !PT ;  /* 0x0000000510107c10 */ /* 0x000fc600097fe4ff */
[----:B------:R-:W-:Y:S01]  /*64330*/  IMAD.MOV.U32 R5, RZ, RZ, R18 ;  /* 0x000000ffff057224 */ /* 0x000fe200078e0012 */
[----:B------:R-:W-:-:S04]  /*64340*/  IADD3 R13, P1, R13, UR8, RZ ;  /* 0x000000080d0d7c10 */ /* 0x000fc8000ff3e0ff */
[----:B------:R2:W-:Y:S01]  /*64350*/  LDGSTS.E [R3+0x2d600], [R4.64], P0 ;  /* 0x2d60000004037fae */ /* 0x0005e20008121846 */
[----:B------:R-:W-:Y:S02]  /*64360*/  IADD3.X R14, R14, UR5, RZ, P1, !PT ;  /* 0x000000050e0e7c10 */ /* 0x000fe40008ffe4ff */
[----:B---3--:R-:W-:Y:S01]  /*64370*/  IADD3 R11, P2, R11, UR8, RZ ;  /* 0x000000080b0b7c10 */ /* 0x008fe2000ff5e0ff */
[----:B--2---:R-:W-:Y:S02]  /*64380*/  IMAD.MOV.U32 R4, RZ, RZ, R15 ;  /* 0x000000ffff047224 */ /* 0x004fe400078e000f */
[----:B------:R-:W-:Y:S01]  /*64390*/  IMAD.MOV.U32 R5, RZ, RZ, R16 ;  /* 0x000000ffff057224 */ /* 0x000fe200078e0010 */
[----:B------:R-:W-:-:S04]  /*643a0*/  IADD3.X R12, R12, UR5, RZ, P2, !PT ;  /* 0x000000050c0c7c10 */ /* 0x000fc800097fe4ff */
[----:B------:R2:W-:Y:S01]  /*643b0*/  LDGSTS.E [R3+0x2de00], [R4.64], P0 ;  /* 0x2de0000004037fae */ /* 0x0005e20008121846 */
[----:B------:R-:W-:Y:S02]  /*643c0*/  IADD3 R9, P1, R9, UR8, RZ ;  /* 0x0000000809097c10 */ /* 0x000fe4000ff3e0ff */
[----:B------:R-:W-:Y:S02]  /*643d0*/  IADD3 R7, P2, R7, UR8, RZ ;  /* 0x0000000807077c10 */ /* 0x000fe4000ff5e0ff */
[----:B--2---:R-:W-:Y:S01]  /*643e0*/  MOV R4, R13 ;  /* 0x0000000d00047202 */ /* 0x004fe20000000f00 */
[----:B------:R-:W-:-:S05]  /*643f0*/  IMAD.MOV.U32 R5, RZ, RZ, R14 ;  /* 0x000000ffff057224 */ /* 0x000fca00078e000e */
[----:B------:R2:W-:Y:S04]  /*64400*/  LDGSTS.E [R3+0x2e600], [R4.64], P0 ;  /* 0x2e60000004037fae */ /* 0x0005e80008121846 */
[----:B------:R1:W-:Y:S01]  /*64410*/  STL [R1+0x1a60], R18 ;  /* 0x001a601201007387 */ /* 0x0003e20000100800 */
[----:B------:R1:W-:Y:S02]  /*64420*/  STL [R1+0x1a54], R15 ;  /* 0x001a540f01007387 */ /* 0x0003e40000100800 */
[----:B------:R1:W-:Y:S02]  /*64430*/  STL [R1+0x1a50], R16 ;  /* 0x001a501001007387 */ /* 0x0003e40000100800 */
[----:B--2---:R-:W-:Y:S02]  /*64440*/  IMAD.MOV.U32 R4, RZ, RZ, R11 ;  /* 0x000000ffff047224 */ /* 0x004fe400078e000b */
[----:B------:R-:W-:Y:S01]  /*64450*/  IMAD.MOV.U32 R5, RZ, RZ, R12 ;  /* 0x000000ffff057224 */ /* 0x000fe200078e000c */
[----:B------:R-:W-:-:S04]  /*64460*/  IADD3.X R10, R10, UR5, RZ, P1, !PT ;  /* 0x000000050a0a7c10 */ /* 0x000fc80008ffe4ff */
[----:B------:R2:W-:Y:S01]  /*64470*/  LDGSTS.E [R3+0x2ee00], [R4.64], P0 ;  /* 0x2ee0000004037fae */ /* 0x0005e20008121846 */
[----:B------:R-:W-:-:S03]  /*64480*/  IADD3.X R8, R8, UR5, RZ, P2, !PT ;  /* 0x0000000508087c10 */ /* 0x000fc600097fe4ff */
[----:B------:R1:W-:Y:S01]  /*64490*/  STL [R1+0x1a4c], R13 ;  /* 0x001a4c0d01007387 */ /* 0x0003e20000100800 */
[----:B------:R1:W-:Y:S02]  /*644a0*/  STL [R1+0x1a48], R14 ;  /* 0x001a480e01007387 */ /* 0x0003e40000100800 */
[----:B------:R1:W-:Y:S02]  /*644b0*/  STL [R1+0x1a34], R11 ;  /* 0x001a340b01007387 */ /* 0x0003e40000100800 */
[----:B------:R1:W-:Y:S02]  /*644c0*/  STL [R1+0x1a30], R12 ;  /* 0x001a300c01007387 */ /* 0x0003e40000100800 */
[----:B--2---:R-:W-:Y:S02]  /*644d0*/  IMAD.MOV.U32 R4, RZ, RZ, R9 ;  /* 0x000000ffff047224 */ /* 0x004fe400078e0009 */
[----:B------:R-:W-:Y:S01]  /*644e0*/  IMAD.MOV.U32 R5, RZ, RZ, R10 ;  /* 0x000000ffff057224 */ /* 0x000fe200078e000a */
[----:B------:R1:W-:Y:S04]  /*644f0*/  STL [R1+0x1a3c], R9 ;  /* 0x001a3c0901007387 */ /* 0x0003e80000100800 */
[----:B------:R2:W-:Y:S01]  /*64500*/  LDGSTS.E [R3+0x2f600], [R4.64], P0 ;  /* 0x2f60000004037fae */ /* 0x0005e20008121846 */
[----:B------:R1:W-:Y:S02]  /*64510*/  STL [R1+0x1a38], R10 ;  /* 0x001a380a01007387 */ /* 0x0003e40000100800 */
[----:B------:R1:W-:Y:S02]  /*64520*/  STL [R1+0x1a44], R7 ;  /* 0x001a440701007387 */ /* 0x0003e40000100800 */
[----:B------:R1:W-:Y:S01]  /*64530*/  STL [R1+0x1a40], R8 ;  /* 0x001a400801007387 */ /* 0x0003e20000100800 */
[----:B--2---:R-:W-:Y:S01]  /*64540*/  MOV R4, R7 ;  /* 0x0000000700047202 */ /* 0x004fe20000000f00 */
[----:B------:R-:W-:-:S05]  /*64550*/  IMAD.MOV.U32 R5, RZ, RZ, R8 ;  /* 0x000000ffff057224 */ /* 0x000fca00078e0008 */
[----:B------:R1:W-:Y:S02]  /*64560*/  LDGSTS.E [R3+0x2fe00], [R4.64], P0 ;  /* 0x2fe0000004037fae */ /* 0x0003e40008121846 */
[----:B-1----:R-:W-:Y:S01]  /*64570*/  IMAD.MOV.U32 R9, RZ, RZ, 0x3f ;  /* 0x0000003fff097424 */ /* 0x002fe200078e00ff */
[----:B------:R1:W-:Y:S04]  /*64580*/  STL [R1+0x185c], R6 ;  /* 0x00185c0601007387 */ /* 0x0003e80000100800 */
[----:B------:R-:W-:Y:S01]  /*64590*/  IADD3 R9, R9, c[0x0][0x180], RZ ;  /* 0x0000600009097a10 */ /* 0x000fe20007ffe0ff */
[----:B------:R-:W0:Y:S03]  /*645a0*/  LDGDEPBAR ;  /* 0x00000000000079af */ /* 0x000e260000000000 */
[----:B------:R-:W-:-:S04]  /*645b0*/  SHF.R.S32.HI R3, RZ, 0x1f, R9 ;  /* 0x0000001fff037819 */ /* 0x000fc80000011409 */
[----:B------:R-:W-:-:S04]  /*645c0*/  LEA.HI R3, R3, R9, RZ, 0x6 ;  /* 0x0000000903037211 */ /* 0x000fc800078f30ff */
[----:B------:R-:W-:-:S04]  /*645d0*/  SHF.R.S32.HI R3, RZ, 0x6, R3 ;  /* 0x00000006ff037819 */ /* 0x000fc80000011403 */
[----:B------:R-:W-:-:S13]  /*645e0*/  ISETP.NE.U32.AND P0, PT, R6, R3, PT ;  /* 0x000000030600720c */ /* 0x000fda0003f05070 */
[----:B-1----:R-:W-:Y:S01]  /*645f0*/  @!P0 CALL.REL.NOINC `(.L_x_1) ;  /* 0x0000001000008944 */ /* 0x002fe20003c00000 */
[----:B------:R-:W-:Y:S05]  /*64600*/  BRA `(.L_x_2) ;  /* 0xfffb685000007947 */ /* 0x000fea000383ffff */
.L_x_1:
[----:B------:R-:W2:Y:S01]  /*64610*/  LDL R3, [R1+0x1840] ;  /* 0x0018400001037983 */ /* 0x000ea20000100800 */
[----:B------:R-:W-:-:S04]  /*64620*/  DEPBAR.LE SB0, 0x0 ;  /* 0x000080000000791a */ /* 0x000fc80000000000 */
[----:B------:R-:W3:Y:S04]  /*64630*/  LDL.LU R6, [R1+0x2478] ;  /* 0x0024780001067983 */ /* 0x000ee80000300800 */
[----:B------:R-:W4:Y:S04]  /*64640*/  LDL.LU R12, [R1+0x600] ;  /* 0x00060000010c7983 */ /* 0x000f280000300800 */
[----:B------:R-:W4:Y:S04]  /*64650*/  LDL.LU R13, [R1+0x604] ;  /* 0x00060400010d7983 */ /* 0x000f280000300800 */
[----:B------:R-:W4:Y:S04]  /*64660*/  LDL.LU R14, [R1+0x5c0] ;  /* 0x0005c000010e7983 */ /* 0x000f280000300800 */
[----:B------:R-:W4:Y:S04]  /*64670*/  LDL.LU R15, [R1+0x5c4] ;  /* 0x0005c400010f7983 */ /* 0x000f280000300800 */
[----:B------:R-:W1:Y:S04]  /*64680*/  S2R R7, SR_TID.X ;  /* 0x0000000000077919 */ /* 0x000e680000002100 */
[----:B------:R-:W4:Y:S04]  /*64690*/  LDL.LU R8, [R1+0x608] ;  /* 0x0006080001087983 */ /* 0x000f280000300800 */
[----:B------:R-:W4:Y:S04]  /*646a0*/  LDL.LU R9, [R1+0x60c] ;  /* 0x00060c0001097983 */ /* 0x000f280000300800 */
[----:B------:R-:W4:Y:S04]  /*646b0*/  LDL.LU R10, [R1+0x5c8] ;  /* 0x0005c800010a7983 */ /* 0x000f280000300800 */
[----:B------:R-:W4:Y:S01]  /*646c0*/  LDL.LU R11, [R1+0x5cc] ;  /* 0x0005cc00010b7983 */ /* 0x000f220000300800 */
[----:B-1----:R-:W-:-:S02]  /*646d0*/  IMAD.SHL.U32 R0, R7, 0x200, RZ ;  /* 0x0000020007007824 */ /* 0x002fc400078e00ff */
[C---:B------:R-:W-:Y:S01]  /*646e0*/  IMAD.SHL.U32 R2, R7.reuse, 0x20, RZ ;  /* 0x0000002007027824 */ /* 0x040fe200078e00ff */
[C---:B------:R-:W-:Y:S02]  /*646f0*/  SHF.L.U32 R4, R7.reuse, 0xb, RZ ;  /* 0x0000000b07047819 */ /* 0x040fe400000006ff */
[----:B------:R-:W-:Y:S01]  /*64700*/  LOP3.LUT R0, R0, 0x3000, RZ, 0xc0, !PT ;  /* 0x0000300000007812 */ /* 0x000fe200078ec0ff */
[C---:B------:R-:W-:Y:S01]  /*64710*/  IMAD.SHL.U32 R5, R7.reuse, 0x4, RZ ;  /* 0x0000000407057824 */ /* 0x040fe200078e00ff */
[----:B------:R-:W-:Y:S02]  /*64720*/  LOP3.LUT R4, R4, 0x3000, RZ, 0xc0, !PT ;  /* 0x0000300004047812 */ /* 0x000fe400078ec0ff */
[----:B------:R-:W-:Y:S02]  /*64730*/  LOP3.LUT R0, R0, 0x60, R2, 0xf8, !PT ;  /* 0x0000006000007812 */ /* 0x000fe400078ef802 */
[----:B------:R-:W-:Y:S02]  /*64740*/  LOP3.LUT R7, R7, 0x7f, RZ, 0xc0, !PT ;  /* 0x0000007f07077812 */ /* 0x000fe400078ec0ff */
[----:B------:R-:W-:Y:S01]  /*64750*/  LOP3.LUT R0, R0, 0x170, R5, 0x78, !PT ;  /* 0x0000017000007812 */ /* 0x000fe200078e7805 */
[----:B------:R-:W-:Y:S01]  /*64760*/  BAR.SYNC.DEFER_BLOCKING 0x0 ;  /* 0x0000000000007b1d */ /* 0x000fe20000010000 */
[----:B--2---:R-:W-:-:S04]  /*64770*/  IADD3 R2, R3, 0x1, RZ ;  /* 0x0000000103027810 */ /* 0x004fc80007ffe0ff */
[----:B------:R-:W-:Y:S01]  /*64780*/  ISETP.GE.AND P1, PT, R2, c[0x0][0x17c], PT ;  /* 0x00005f0002007a0c */ /* 0x000fe20003f26270 */
[----:B------:R-:W-:Y:S02]  /*64790*/  IMAD R2, R7, 0x10, R4 ;  /* 0x0000001007027824 */ /* 0x000fe400078e0204 */
[----:B------:R-:W2:Y:S01]  /*647a0*/  LDL.LU R4, [R1+0xa0] ;  /* 0x0000a00001047983 */ /* 0x000ea20000300800 */
[----:B---3--:R-:W-:-:S03]  /*647b0*/  IMAD.IADD R0, R0, 0x1, R6 ;  /* 0x0000000100007824 */ /* 0x008fc600078e0206 */
        /* <DEDUP_REMOVED lines=10> */
[----:B----4-:R1:W-:Y:S04]  /*64860*/  STS.128 [R0], R12 ;  /* 0x0000000c00007388 */ /* 0x0103e80000000c00 */
[----:B------:R-:W4:Y:S04]  /*64870*/  LDL.LU R19, [R1+0x3d4] ;  /* 0x0003d40001137983 */ /* 0x000f280000300800 */
[----:B-1----:R-:W3:Y:S04]  /*64880*/  LDL.LU R12, [R1+0x3e8] ;  /* 0x0003e800010c7983 */ /* 0x002ee80000300800 */
[----:B------:R-:W3:Y:S04]  /*64890*/  LDL.LU R13, [R1+0x3ec] ;  /* 0x0003ec00010d7983 */ /* 0x000ee80000300800 */
[----:B------:R-:W3:Y:S04]  /*648a0*/  LDL.LU R14, [R1+0x3d8] ;  /* 0x0003d800010e7983 */ /* 0x000ee80000300800 */
[----:B------:R-:W3:Y:S04]  /*648b0*/  LDL.LU R15, [R1+0x3dc] ;  /* 0x0003dc00010f7983 */ /* 0x000ee80000300800 */
[----:B------:R1:W-:Y:S04]  /*648c0*/  STS.128 [R0+0x80], R8 ;  /* 0x0000800800007388 */ /* 0x0003e80000000c00 */
[----:B-1----:R-:W4:Y:S04]  /*648d0*/  LDL.LU R8, [R1+0x200] ;  /* 0x0002000001087983 */ /* 0x002f280000300800 */
[----:B------:R-:W4:Y:S04]  /*648e0*/  LDL.LU R9, [R1+0x204] ;  /* 0x0002040001097983 */ /* 0x000f280000300800 */
[----:B------:R-:W4:Y:S04]  /*648f0*/  LDL.LU R10, [R1+0x1f0] ;  /* 0x0001f000010a7983 */ /* 0x000f280000300800 */
[----:B------:R-:W4:Y:S04]  /*64900*/  LDL.LU R11, [R1+0x1f4] ;  /* 0x0001f400010b7983 */ /* 0x000f280000300800 */
[----:B--2---:R1:W-:Y:S04]  /*64910*/  STS.128 [R0+0x200], R4 ;  /* 0x0002000400007388 */ /* 0x0043e80000000c00 */
[----:B-1----:R-:W2:Y:S04]  /*64920*/  LDL.LU R4, [R1+0x208] ;  /* 0x0002080001047983 */ /* 0x002ea80000300800 */
[----:B------:R-:W2:Y:S04]  /*64930*/  LDL.LU R5, [R1+0x20c] ;  /* 0x00020c0001057983 */ /* 0x000ea80000300800 */
[----:B------:R-:W2:Y:S04]  /*64940*/  LDL.LU R6, [R1+0x1f8] ;  /* 0x0001f80001067983 */ /* 0x000ea80000300800 */
[----:B------:R-:W2:Y:S04]  /*64950*/  LDL.LU R7, [R1+0x1fc] ;  /* 0x0001fc0001077983 */ /* 0x000ea80000300800 */
[----:B---3--:R1:W-:Y:S04]  /*64960*/  STS.128 [R0+0x480], R12 ;  /* 0x0004800c00007388 */ /* 0x0083e80000000c00 */
[----:B-1----:R-:W3:Y:S04]  /*64970*/  LDL.LU R12, [R1+0x4e0] ;  /* 0x0004e000010c7983 */ /* 0x002ee80000300800 */
[----:B------:R-:W3:Y:S04]  /*64980*/  LDL.LU R13, [R1+0x4e4] ;  /* 0x0004e400010d7983 */ /* 0x000ee80000300800 */
[----:B------:R-:W3:Y:S04]  /*64990*/  LDL.LU R14, [R1+0x4d0] ;  /* 0x0004d000010e7983 */ /* 0x000ee80000300800 */
[----:B------:R-:W3:Y:S04]  /*649a0*/  LDL.LU R15, [R1+0x4d4] ;  /* 0x0004d400010f7983 */ /* 0x000ee80000300800 */
[----:B------:R-:W-:Y:S04]  /*649b0*/  STS.128 [R0+0x280], R20 ;  /* 0x0002801400007388 */ /* 0x000fe80000000c00 */
[----:B----4-:R-:W-:Y:S04]  /*649c0*/  STS.128 [R0+0x400], R16 ;  /* 0x0004001000007388 */ /* 0x010fe80000000c00 */
[----:B------:R1:W-:Y:S01]  /*649d0*/  STS.128 [R0+0x600], R8 ;  /* 0x0006000800007388 */ /* 0x0003e20000000c00 */
[----:B------:R-:W-:-:S04]  /*649e0*/  IADD3 R3, R3, 0x2, RZ ;  /* 0x0000000203037810 */ /* 0x000fc80007ffe0ff */
[----:B------:R-:W-:Y:S02]  /*649f0*/  ISETP.GE.AND P4, PT, R3, c[0x0][0x17c], PT ;  /* 0x00005f0003007a0c */ /* 0x000fe40003f86270 */
[C---:B------:R-:W-:Y:S02]  /*64a00*/  LOP3.LUT R3, R2.reuse, 0x20, RZ, 0x3c, !PT ;  /* 0x0000002002037812 */ /* 0x040fe400078e3cff */
[C---:B------:R-:W-:Y:S01]  /*64a10*/  LOP3.LUT R24, R2.reuse, 0x40, RZ, 0x3c, !PT ;  /* 0x0000004002187812 */ /* 0x040fe200078e3cff */
[----:B-1----:R-:W4:Y:S04]  /*64a20*/  LDL.LU R8, [R1+0x4e8] ;  /* 0x0004e80001087983 */ /* 0x002f280000300800 */
[----:B------:R-:W4:Y:S04]  /*64a30*/  LDL.LU R9, [R1+0x4ec] ;  /* 0x0004ec0001097983 */ /* 0x000f280000300800 */
[----:B------:R-:W4:Y:S04]  /*64a40*/  LDL.LU R10, [R1+0x4d8] ;  /* 0x0004d800010a7983 */ /* 0x000f280000300800 */
[----:B------:R-:W4:Y:S01]  /*64a50*/  LDL.LU R11, [R1+0x4dc] ;  /* 0x0004dc00010b7983 */ /* 0x000f220000300800 */
[----:B------:R-:W-:-:S03]  /*64a60*/  LOP3.LUT R252, R2, 0x60, RZ, 0x3c, !PT ;  /* 0x0000006002fc7812 */ /* 0x000fc600078e3cff */
[----:B--2---:R1:W-:Y:S04]  /*64a70*/  STS.128 [R0+0x680], R4 ;  /* 0x0006800400007388 */ /* 0x0043e80000000c00 */
[----:B------:R-:W-:Y:S06]  /*64a80*/  BAR.SYNC.DEFER_BLOCKING 0x0 ;  /* 0x0000000000007b1d */ /* 0x000fec0000010000 */
[----:B-1----:R-:W2:Y:S04]  /*64a90*/  LDL.LU R4, [R1+0x340] ;  /* 0x0003400001047983 */ /* 0x002ea80000300800 */
[----:B------:R-:W2:Y:S04]  /*64aa0*/  LDL.LU R5, [R1+0x344] ;  /* 0x0003440001057983 */ /* 0x000ea80000300800 */
[----:B------:R-:W2:Y:S04]  /*64ab0*/  LDL.LU R6, [R1+0x330] ;  /* 0x0003300001067983 */ /* 0x000ea80000300800 */
[----:B------:R-:W1:Y:S04]  /*64ac0*/  LDS.128 R20, [R2] ;  /* 0x0000000002147984 */ /* 0x000e680000000c00 */
[----:B------:R-:W3:Y:S04]  /*64ad0*/  LDS.128 R16, [R2+0x800] ;  /* 0x0008000002107984 */ /* 0x000ee80000000c00 */
[----:B------:R-:W2:Y:S04]  /*64ae0*/  LDL.LU R7, [R1+0x334] ;  /* 0x0003340001077983 */ /* 0x000ea80000300800 */
[----:B------:R-:W3:Y:S04]  /*64af0*/  LDS.128 R28, [R3] ;  /* 0x00000000031c7984 */ /* 0x000ee80000000c00 */
[----:B-1----:R-:W-:Y:S04]  /*64b00*/  STL.64 [R1+0x5d0], R20 ;  /* 0x0005d01401007387 */ /* 0x002fe80000100a00 */
[----:B------:R-:W-:Y:S04]  /*64b10*/  STL.64 [R1+0x5d8], R22 ;  /* 0x0005d81601007387 */ /* 0x000fe80000100a00 */
[----:B------:R-:W1:Y:S04]  /*64b20*/  LDS.128 R20, [R3+0x800] ;  /* 0x0008000003147984 */ /* 0x000e680000000c00 */
[----:B---3--:R-:W-:Y:S04]  /*64b30*/  STL.64 [R1+0x720], R16 ;  /* 0x0007201001007387 */ /* 0x008fe80000100a00 */
[----:B------:R-:W-:Y:S04]  /*64b40*/  STL.64 [R1+0x728], R18 ;  /* 0x0007281201007387 */ /* 0x000fe80000100a00 */
[----:B------:R-:W3:Y:S04]  /*64b50*/  LDS.128 R16, [R24] ;  /* 0x0000000018107984 */ /* 0x000ee80000000c00 */
[----:B------:R-:W-:Y:S04]  /*64b60*/  STL.64 [R1+0x650], R28 ;  /* 0x0006501c01007387 */ /* 0x000fe80000100a00 */
[----:B------:R-:W-:Y:S04]  /*64b70*/  STL.64 [R1+0x658], R30 ;  /* 0x0006581e01007387 */ /* 0x000fe80000100a00 */
[----:B------:R-:W4:Y:S04]  /*64b80*/  LDS.128 R28, [R24+0x800] ;  /* 0x00080000181c7984 */ /* 0x000f280000000c00 */
[----:B-1----:R-:W-:Y:S04]  /*64b90*/  STL.64 [R1+0x740], R20 ;  /* 0x0007401401007387 */ /* 0x002fe80000100a00 */
[----:B------:R-:W-:Y:S04]  /*64ba0*/  STL.64 [R1+0x748], R22 ;  /* 0x0007481601007387 */ /* 0x000fe80000100a00 */
[----:B------:R-:W1:Y:S04]  /*64bb0*/  LDS.128 R20, [R252] ;  /* 0x00000000fc147984 */ /* 0x000e680000000c00 */
[----:B---3--:R-:W-:Y:S04]  /*64bc0*/  STL.64 [R1+0x680], R16 ;  /* 0x0006801001007387 */ /* 0x008fe80000100a00 */
[----:B------:R-:W-:Y:S04]  /*64bd0*/  STL.64 [R1+0x688], R18 ;  /* 0x0006881201007387 */ /* 0x000fe80000100a00 */
[----:B------:R-:W3:Y:S04]  /*64be0*/  LDS.128 R16, [R252+0x800] ;  /* 0x00080000fc107984 */ /* 0x000ee80000000c00 */
[----:B------:R-:W-:Y:S06]  /*64bf0*/  BAR.SYNC.DEFER_BLOCKING 0x0 ;  /* 0x0000000000007b1d */ /* 0x000fec0000010000 */
[----:B----4-:R-:W-:Y:S04]  /*64c00*/  STL.64 [R1+0x760], R28 ;  /* 0x0007601c01007387 */ /* 0x010fe80000100a00 */
[----:B------:R-:W-:Y:S04]  /*64c10*/  STL.64 [R1+0x768], R30 ;  /* 0x0007681e01007387 */ /* 0x000fe80000100a00 */
[----:B-1----:R-:W-:Y:S04]  /*64c20*/  STL.64 [R1+0x700], R20 ;  /* 0x0007001401007387 */ /* 0x002fe80000100a00 */
[----:B------:R-:W-:Y:S04]  /*64c30*/  STL.64 [R1+0x708], R22 ;  /* 0x0007081601007387 */ /* 0x000fe80000100a00 */
[----:B------:R1:W-:Y:S04]  /*64c40*/  STS.128 [R0], R12 ;  /* 0x0000000c00007388 */ /* 0x0003e80000000c00 */
[----:B---3--:R-:W-:Y:S04]  /*64c50*/  STL.64 [R1+0x770], R16 ;  /* 0x0007701001007387 */ /* 0x008fe80000100a00 */
[----:B------:R-:W-:Y:S04]  /*64c60*/  STL.64 [R1+0x778], R18 ;  /* 0x0007781201007387 */ /* 0x000fe80000100a00 */
[----:B-1----:R-:W3:Y:S04]  /*64c70*/  LDL.LU R12, [R1+0x348] ;  /* 0x00034800010c7983 */ /* 0x002ee80000300800 */
[----:B------:R-:W3:Y:S04]  /*64c80*/  LDL.LU R13, [R1+0x34c] ;  /* 0x00034c00010d7983 */ /* 0x000ee80000300800 */
[----:B------:R-:W3:Y:S04]  /*64c90*/  LDL.LU R14, [R1+0x338] ;  /* 0x00033800010e7983 */ /* 0x000ee80000300800 */
[----:B------:R-:W3:Y:S04]  /*64ca0*/  LDL.LU R15, [R1+0x33c] ;  /* 0x00033c00010f7983 */ /* 0x000ee80000300800 */
[----:B------:R1:W-:Y:S02]  /*64cb0*/  STS.128 [R0+0x80], R8 ;  /* 0x0000800800007388 */ /* 0x0003e40000000c00 */
[----:B-1---5:R-:W-:Y:S01]  /*64cc0*/  IMAD.MOV.U32 R10, RZ, RZ, R212 ;  /* 0x000000ffff0a7224 */ /* 0x022fe200078e00d4 */
[----:B------:R-:W-:Y:S01]  /*64cd0*/  MOV R11, R213 ;  /* 0x000000d5000b7202 */ /* 0x000fe20000000f00 */
[----:B------:R-:W-:-:S02]  /*64ce0*/  IMAD.MOV.U32 R8, RZ, RZ, R216 ;  /* 0x000000ffff087224 */ /* 0x000fc400078e00d8 */
[----:B------:R-:W-:Y:S02]  /*64cf0*/  IMAD.MOV.U32 R9, RZ, RZ, R217 ;  /* 0x000000ffff097224 */ /* 0x000fe400078e00d9 */
[----:B------:R-:W-:Y:S02]  /*64d00*/  IMAD.MOV.U32 R212, RZ, RZ, R218 ;  /* 0x000000ffffd47224 */ /* 0x000fe400078e00da */
[----:B------:R-:W-:Y:S01]  /*64d10*/  IMAD.MOV.U32 R213, RZ, RZ, R219 ;  /* 0x000000ffffd57224 */ /* 0x000fe200078e00db */
[----:B------:R-:W-:Y:S04]  /*64d20*/  STS.128 [R0+0x400], R8 ;  /* 0x0004000800007388 */ /* 0x000fe80000000c00 */
[----:B------:R-:W-:Y:S04]  /*64d30*/  STS.128 [R0+0x480], R212 ;  /* 0x000480d400007388 */ /* 0x000fe80000000c00 */
[----:B--2---:R1:W-:Y:S02]  /*64d40*/  STS.128 [R0+0x200], R4 ;  /* 0x0002000400007388 */ /* 0x0043e40000000c00 */
[----:B-1----:R-:W-:Y:S01]  /*64d50*/  IMAD.MOV.U32 R6, RZ, RZ, R148 ;  /* 0x000000ffff067224 */ /* 0x002fe200078e0094 */
[----:B------:R-:W-:Y:S01]  /*64d60*/  MOV R7, R149 ;  /* 0x0000009500077202 */ /* 0x000fe20000000f00 */
[----:B------:R-:W-:-:S02]  /*64d70*/  IMAD.MOV.U32 R4, RZ, RZ, R152 ;  /* 0x000000ffff047224 */ /* 0x000fc400078e0098 */
[----:B------:R-:W-:Y:S02]  /*64d80*/  IMAD.MOV.U32 R5, RZ, RZ, R153 ;  /* 0x000000ffff057224 */ /* 0x000fe400078e0099 */
[----:B------:R-:W-:Y:S02]  /*64d90*/  IMAD.MOV.U32 R148, RZ, RZ, R154 ;  /* 0x000000ffff947224 */ /* 0x000fe400078e009a */
[----:B------:R-:W-:Y:S01]  /*64da0*/  IMAD.MOV.U32 R149, RZ, RZ, R155 ;  /* 0x000000ffff957224 */ /* 0x000fe200078e009b */
[----:B------:R1:W-:Y:S04]  /*64db0*/  STS.128 [R0+0x600], R4 ;  /* 0x0006000400007388 */ /* 0x0003e80000000c00 */
[----:B------:R-:W-:Y:S04]  /*64dc0*/  STS.128 [R0+0x680], R148 ;  /* 0x0006809400007388 */ /* 0x000fe80000000c00 */
[----:B-1----:R-:W2:Y:S04]  /*64dd0*/  LDL.LU R4, [R1+0x6d0] ;  /* 0x0006d00001047983 */ /* 0x002ea80000300800 */
[----:B------:R-:W2:Y:S04]  /*64de0*/  LDL.LU R5, [R1+0x6d4] ;  /* 0x0006d40001057983 */ /* 0x000ea80000300800 */
[----:B------:R-:W2:Y:S04]  /*64df0*/  LDL.LU R6, [R1+0x6f0] ;  /* 0x0006f00001067983 */ /* 0x000ea80000300800 */
[----:B------:R-:W2:Y:S04]  /*64e00*/  LDL.LU R7, [R1+0x6f4] ;  /* 0x0006f40001077983 */ /* 0x000ea80000300800 */
[----:B---3--:R-:W-:Y:S04]  /*64e10*/  STS.128 [R0+0x280], R12 ;  /* 0x0002800c00007388 */ /* 0x008fe80000000c00 */
[----:B------:R-:W-:Y:S06]  /*64e20*/  BAR.SYNC.DEFER_BLOCKING 0x0 ;  /* 0x0000000000007b1d */ /* 0x000fec0000010000 */
[----:B------:R-:W1:Y:S04]  /*64e30*/  LDS.128 R16, [R2] ;  /* 0x0000000002107984 */ /* 0x000e680000000c00 */
[----:B------:R-:W3:Y:S04]  /*64e40*/  LDS.128 R12, [R2+0x800] ;  /* 0x00080000020c7984 */ /* 0x000ee80000000c00 */
[----:B------:R-:W4:Y:S04]  /*64e50*/  LDS.128 R20, [R3] ;  /* 0x0000000003147984 */ /* 0x000f280000000c00 */
[----:B-1----:R-:W-:Y:S04]  /*64e60*/  STL.64 [R1+0x3d0], R16 ;  /* 0x0003d01001007387 */ /* 0x002fe80000100a00 */
[----:B------:R-:W-:Y:S04]  /*64e70*/  STL.64 [R1+0x3d8], R18 ;  /* 0x0003d81201007387 */ /* 0x000fe80000100a00 */
[----:B------:R-:W1:Y:S04]  /*64e80*/  LDS.128 R16, [R3+0x800] ;  /* 0x0008000003107984 */ /* 0x000e680000000c00 */
[----:B---3--:R-:W-:Y:S04]  /*64e90*/  STL.64 [R1+0x6e0], R12 ;  /* 0x0006e00c01007387 */ /* 0x008fe80000100a00 */
[----:B------:R-:W-:Y:S04]  /*64ea0*/  STL.64 [R1+0x6e8], R14 ;  /* 0x0006e80e01007387 */ /* 0x000fe80000100a00 */
[----:B------:R-:W3:Y:S04]  /*64eb0*/  LDS.128 R12, [R24] ;  /* 0x00000000180c7984 */ /* 0x000ee80000000c00 */
[----:B----4-:R-:W-:Y:S04]  /*64ec0*/  STL.64 [R1+0x4e0], R20 ;  /* 0x0004e01401007387 */ /* 0x010fe80000100a00 */
        /* <DEDUP_REMOVED lines=8> */
[----:B----4-:R4:W-:Y:S04]  /*64f50*/  STL.64 [R1+0x730], R20 ;  /* 0x0007301401007387 */ /* 0x0109e80000100a00 */
[----:B------:R1:W-:Y:S04]  /*64f60*/  STL.64 [R1+0x738], R22 ;  /* 0x0007381601007387 */ /* 0x0003e80000100a00 */
[----:B------:R-:W-:Y:S06]  /*64f70*/  BAR.SYNC.DEFER_BLOCKING 0x0 ;  /* 0x0000000000007b1d */ /* 0x000fec0000010000 */
[----:B-1----:R1:W-:Y:S04]  /*64f80*/  STL.64 [R1+0x670], R16 ;  /* 0x0006701001007387 */ /* 0x0023e80000100a00 */
[----:B------:R1:W-:Y:S04]  /*64f90*/  STL.64 [R1+0x678], R18 ;  /* 0x0006781201007387 */ /* 0x0003e80000100a00 */
[----:B---3--:R3:W-:Y:S04]  /*64fa0*/  STL.64 [R1+0x750], R12 ;  /* 0x0007500c01007387 */ /* 0x0087e80000100a00 */
[----:B------:R1:W-:Y:S04]  /*64fb0*/  STL.64 [R1+0x758], R14 ;  /* 0x0007580e01007387 */ /* 0x0003e80000100a00 */
[----:B----4-:R-:W4:Y:S04]  /*64fc0*/  LDL.LU R20, [R1+0x6d8] ;  /* 0x0006d80001147983 */ /* 0x010f280000300800 */
[----:B------:R-:W4:Y:S04]  /*64fd0*/  LDL.LU R21, [R1+0x6dc] ;  /* 0x0006dc0001157983 */ /* 0x000f280000300800 */
[----:B------:R-:W4:Y:S04]  /*64fe0*/  LDL.LU R22, [R1+0x6f8] ;  /* 0x0006f80001167983 */ /* 0x000f280000300800 */
[----:B------:R-:W4:Y:S04]  /*64ff0*/  LDL.LU R23, [R1+0x6fc] ;  /* 0x0006fc0001177983 */ /* 0x000f280000300800 */
[----:B-1----:R-:W4:Y:S04]  /*65000*/  LDL.LU R16, [R1+0x9c0] ;  /* 0x0009c00001107983 */ /* 0x002f280000300800 */
[----:B------:R-:W4:Y:S04]  /*65010*/  LDL.LU R17, [R1+0x9c4] ;  /* 0x0009c40001117983 */ /* 0x000f280000300800 */
[----:B------:R-:W4:Y:S04]  /*65020*/  LDL.LU R18, [R1+0x9d0] ;  /* 0x0009d00001127983 */ /* 0x000f280000300800 */
[----:B------:R-:W4:Y:S04]  /*65030*/  LDL.LU R19, [R1+0x9d4] ;  /* 0x0009d40001137983 */ /* 0x000f280000300800 */
[----:B---3--:R-:W3:Y:S04]  /*65040*/  LDL.LU R12, [R1+0x9c8] ;  /* 0x0009c800010c7983 */ /* 0x008ee80000300800 */
[----:B------:R-:W3:Y:S04]  /*65050*/  LDL.LU R13, [R1+0x9cc] ;  /* 0x0009cc00010d7983 */ /* 0x000ee80000300800 */
[----:B------:R-:W3:Y:S04]  /*65060*/  LDL.LU R14, [R1+0x9d8] ;  /* 0x0009d800010e7983 */ /* 0x000ee80000300800 */
[----:B------:R-:W3:Y:S01]  /*65070*/  LDL.LU R15, [R1+0x9dc] ;  /* 0x0009dc00010f7983 */ /* 0x000ee20000300800 */
[----:B------:R-:W-:Y:S01]  /*65080*/  IMAD.MOV.U32 R8, RZ, RZ, R88 ;  /* 0x000000ffff087224 */ /* 0x000fe200078e0058 */
[----:B------:R-:W-:Y:S01]  /*65090*/  MOV R11, R85 ;  /* 0x00000055000b7202 */ /* 0x000fe20000000f00 */
[----:B------:R-:W-:-:S02]  /*650a0*/  IMAD.MOV.U32 R9, RZ, RZ, R89 ;  /* 0x000000ffff097224 */ /* 0x000fc400078e0059 */
[----:B------:R-:W-:Y:S01]  /*650b0*/  IMAD.MOV.U32 R10, RZ, RZ, R84 ;  /* 0x000000ffff0a7224 */ /* 0x000fe200078e0054 */
[----:B--2---:R-:W-:Y:S04]  /*650c0*/  STS.128 [R0+0x200], R4 ;  /* 0x0002000400007388 */ /* 0x004fe80000000c00 */
[----:B------:R1:W-:Y:S04]  /*650d0*/  STS.128 [R0], R8 ;  /* 0x0000000800007388 */ /* 0x0003e80000000c00 */
[----:B-1----:R-:W2:Y:S04]  /*650e0*/  LDL.LU R8, [R1+0xb20] ;  /* 0x000b200001087983 */ /* 0x002ea80000300800 */
        /* <DEDUP_REMOVED lines=8> */
[----:B------:R-:W-:-:S05]  /*65170*/  IMAD.MOV.U32 R85, RZ, RZ, R91 ;  /* 0x000000ffff557224 */ /* 0x000fca00078e005b */
[----:B------:R-:W-:Y:S04]  /*65180*/  STS.128 [R0+0x80], R84 ;  /* 0x0000805400007388 */ /* 0x000fe80000000c00 */
[----:B---3--:R1:W-:Y:S04]  /*65190*/  STS.128 [R0+0x480], R12 ;  /* 0x0004800c00007388 */ /* 0x0083e80000000c00 */
[----:B-1----:R-:W3:Y:S04]  /*651a0*/  LDL.LU R12, [R1+0xe80] ;  /* 0x000e8000010c7983 */ /* 0x002ee80000300800 */
[----:B------:R-:W3:Y:S04]  /*651b0*/  LDL.LU R13, [R1+0xe84] ;  /* 0x000e8400010d7983 */ /* 0x000ee80000300800 */
[----:B------:R-:W3:Y:S04]  /*651c0*/  LDL.LU R14, [R1+0xe70] ;  /* 0x000e7000010e7983 */ /* 0x000ee80000300800 */
[----:B------:R-:W3:Y:S04]  /*651d0*/  LDL.LU R15, [R1+0xe74] ;  /* 0x000e7400010f7983 */ /* 0x000ee80000300800 */
[----:B----4-:R-:W-:Y:S04]  /*651e0*/  STS.128 [R0+0x280], R20 ;  /* 0x0002801400007388 */ /* 0x010fe80000000c00 */
[----:B--2---:R1:W-:Y:S04]  /*651f0*/  STS.128 [R0+0x600], R8 ;  /* 0x0006000800007388 */ /* 0x0043e80000000c00 */
[----:B------:R-:W-:Y:S04]  /*65200*/  STS.128 [R0+0x400], R16 ;  /* 0x0004001000007388 */ /* 0x000fe80000000c00 */
[----:B-1----:R-:W2:Y:S04]  /*65210*/  LDL.LU R8, [R1+0xe88] ;  /* 0x000e880001087983 */ /* 0x002ea80000300800 */
[----:B------:R-:W2:Y:S04]  /*65220*/  LDL.LU R9, [R1+0xe8c] ;  /* 0x000e8c0001097983 */ /* 0x000ea80000300800 */
[----:B------:R-:W2:Y:S04]  /*65230*/  LDL.LU R10, [R1+0xe78] ;  /* 0x000e7800010a7983 */ /* 0x000ea80000300800 */
[----:B------:R1:W-:Y:S04]  /*65240*/  STS.128 [R0+0x680], R4 ;  /* 0x0006800400007388 */ /* 0x0003e80000000c00 */
[----:B------:R-:W2:Y:S04]  /*65250*/  LDL.LU R11, [R1+0xe7c] ;  /* 0x000e7c00010b7983 */ /* 0x000ea80000300800 */
[----:B------:R-:W-:Y:S06]  /*65260*/  BAR.SYNC.DEFER_BLOCKING 0x0 ;  /* 0x0000000000007b1d */ /* 0x000fec0000010000 */
[----:B-1----:R-:W2:Y:S04]  /*65270*/  LDL.LU R4, [R1+0xd20] ;  /* 0x000d200001047983 */ /* 0x002ea80000300800 */
[----:B------:R-:W2:Y:S04]  /*65280*/  LDL.LU R5, [R1+0xd24] ;  /* 0x000d240001057983 */ /* 0x000ea80000300800 */
[----:B------:R-:W2:Y:S04]  /*65290*/  LDL.LU R6, [R1+0xd90] ;  /* 0x000d900001067983 */ /* 0x000ea80000300800 */
[----:B------:R-:W2:Y:S04]  /*652a0*/  LDL.LU R7, [R1+0xd94] ;  /* 0x000d940001077983 */ /* 0x000ea80000300800 */
[----:B------:R-:W1:Y:S04]  /*652b0*/  LDS.128 R20, [R2] ;  /* 0x0000000002147984 */ /* 0x000e680000000c00 */
[----:B------:R-:W1:Y:S04]  /*652c0*/  LDS.128 R16, [R2+0x800] ;  /* 0x0008000002107984 */ /* 0x000e680000000c00 */
[----:B------:R-:W1:Y:S04]  /*652d0*/  LDS.128 R28, [R3] ;  /* 0x00000000031c7984 */ /* 0x000e680000000c00 */
[----:B-1----:R-:W-:Y:S04]  /*652e0*/  STL.64 [R1+0x1f0], R20 ;  /* 0x0001f01401007387 */ /* 0x002fe80000100a00 */
[----:B------:R-:W-:Y:S04]  /*652f0*/  STL.64 [R1+0x1f8], R22 ;  /* 0x0001f81601007387 */ /* 0x000fe80000100a00 */
[----:B------:R-:W1:Y:S04]  /*65300*/  LDS.128 R20, [R3+0x800] ;  /* 0x0008000003147984 */ /* 0x000e680000000c00 */
[----:B------:R-:W-:Y:S04]  /*65310*/  STL.64 [R1+0x640], R16 ;  /* 0x0006401001007387 */ /* 0x000fe80000100a00 */
[----:B------:R-:W-:Y:S04]  /*65320*/  STL.64 [R1+0x648], R18 ;  /* 0x0006481201007387 */ /* 0x000fe80000100a00 */
[----:B------:R-:W1:Y:S04]  /*65330*/  LDS.128 R16, [R24] ;  /* 0x0000000018107984 */ /* 0x000e680000000c00 */
[----:B------:R-:W-:Y:S04]  /*65340*/  STL.64 [R1+0x330], R28 ;  /* 0x0003301c01007387 */ /* 0x000fe80000100a00 */
[----:B------:R-:W-:Y:S04]  /*65350*/  STL.64 [R1+0x338], R30 ;  /* 0x0003381e01007387 */ /* 0x000fe80000100a00 */
[----:B------:R-:W1:Y:S04]  /*65360*/  LDS.128 R28, [R24+0x800] ;  /* 0x00080000181c7984 */ /* 0x000e680000000c00 */
[----:B-1----:R-:W-:Y:S04]  /*65370*/  STL.64 [R1+0x690], R20 ;  /* 0x0006901401007387 */ /* 0x002fe80000100a00 */
[----:B------:R-:W-:Y:S04]  /*65380*/  STL.64 [R1+0x698], R22 ;  /* 0x0006981601007387 */ /* 0x000fe80000100a00 */
[----:B------:R-:W1:Y:S04]  /*65390*/  LDS.128 R20, [R252] ;  /* 0x00000000fc147984 */ /* 0x000e680000000c00 */
[----:B------:R-:W-:Y:S04]  /*653a0*/  STL.64 [R1+0x3e0], R16 ;  /* 0x0003e01001007387 */ /* 0x000fe80000100a00 */
[----:B------:R-:W-:Y:S04]  /*653b0*/  STL.64 [R1+0x3e8], R18 ;  /* 0x0003e81201007387 */ /* 0x000fe80000100a00 */
[----:B------:R-:W1:Y:S04]  /*653c0*/  LDS.128 R16, [R252+0x800] ;  /* 0x00080000fc107984 */ /* 0x000e680000000c00 */
[----:B------:R-:W-:Y:S06]  /*653d0*/  BAR.SYNC.DEFER_BLOCKING 0x0 ;  /* 0x0000000000007b1d */ /* 0x000fec0000010000 */
[----:B------:R-:W-:Y:S04]  /*653e0*/  STL.64 [R1+0x6d0], R28 ;  /* 0x0006d01c01007387 */ /* 0x000fe80000100a00 */
[----:B------:R-:W-:Y:S04]  /*653f0*/  STL.64 [R1+0x6d8], R30 ;  /* 0x0006d81e01007387 */ /* 0x000fe80000100a00 */
[----:B-1----:R1:W-:Y:S04]  /*65400*/  STL.64 [R1+0x5c0], R20 ;  /* 0x0005c01401007387 */ /* 0x0023e80000100a00 */
[----:B------:R1:W-:Y:S04]  /*65410*/  STL.64 [R1+0x5c8], R22 ;  /* 0x0005c81601007387 */ /* 0x0003e80000100a00 */
[----:B------:R1:W-:Y:S04]  /*65420*/  STL.64 [R1+0x6f0], R16 ;  /* 0x0006f01001007387 */ /* 0x0003e80000100a00 */
[----:B------:R1:W-:Y:S04]  /*65430*/  STL.64 [R1+0x6f8], R18 ;  /* 0x0006f81201007387 */ /* 0x0003e80000100a00 */
        /* <DEDUP_REMOVED lines=8> */
[----:B---3--:R1:W-:Y:S04]  /*654c0*/  STS.128 [R0], R12 ;  /* 0x0000000c00007388 */ /* 0x0083e80000000c00 */
[----:B-1----:R-:W3:Y:S04]  /*654d0*/  LDL.LU R12, [R1+0x1278] ;  /* 0x00127800010c7983 */ /* 0x002ee80000300800 */
[----:B------:R-:W3:Y:S04]  /*654e0*/  LDL.LU R13, [R1+0x127c] ;  /* 0x00127c00010d7983 */ /* 0x000ee80000300800 */
[----:B------:R-:W3:Y:S04]  /*654f0*/  LDL.LU R14, [R1+0x1268] ;  /* 0x00126800010e7983 */ /* 0x000ee80000300800 */
[----:B------:R-:W3:Y:S04]  /*65500*/  LDL.LU R15, [R1+0x126c] ;  /* 0x00126c00010f7983 */ /* 0x000ee80000300800 */
[----:B--2---:R1:W-:Y:S04]  /*65510*/  STS.128 [R0+0x80], R8 ;  /* 0x0000800800007388 */ /* 0x0043e80000000c00 */
[----:B-1----:R-:W2:Y:S04]  /*65520*/  LDL.LU R8, [R1+0x1140] ;  /* 0x0011400001087983 */ /* 0x002ea80000300800 */
[----:B------:R-:W2:Y:S04]  /*65530*/  LDL.LU R9, [R1+0x1144] ;  /* 0x0011440001097983 */ /* 0x000ea80000300800 */
[----:B------:R-:W2:Y:S04]  /*65540*/  LDL.LU R10, [R1+0x1120] ;  /* 0x00112000010a7983 */ /* 0x000ea80000300800 */
[----:B------:R1:W-:Y:S04]  /*65550*/  STS.128 [R0+0x200], R4 ;  /* 0x0002000400007388 */ /* 0x0003e80000000c00 */
[----:B------:R-:W2:Y:S04]  /*65560*/  LDL.LU R11, [R1+0x1124] ;  /* 0x00112400010b7983 */ /* 0x000ea80000300800 */
        /* <DEDUP_REMOVED lines=9> */
[----:B----4-:R-:W-:Y:S04]  /*65600*/  STS.128 [R0+0x280], R20 ;  /* 0x0002801400007388 */ /* 0x010fe80000000c00 */
[----:B------:R-:W-:Y:S04]  /*65610*/  STS.128 [R0+0x400], R16 ;  /* 0x0004001000007388 */ /* 0x000fe80000000c00 */
[----:B--2---:R1:W-:Y:S04]  /*65620*/  STS.128 [R0+0x600], R8 ;  /* 0x0006000800007388 */ /* 0x0043e80000000c00 */
[----:B-1----:R-:W2:Y:S04]  /*65630*/  LDL.LU R8, [R1+0x5b8] ;  /* 0x0005b80001087983 */ /* 0x002ea80000300800 */
[----:B------:R-:W2:Y:S04]  /*65640*/  LDL.LU R9, [R1+0x5bc] ;  /* 0x0005bc0001097983 */ /* 0x000ea80000300800 */
[----:B------:R1:W-:Y:S04]  /*65650*/  STS.128 [R0+0x680], R4 ;  /* 0x0006800400007388 */ /* 0x0003e80000000c00 */
[----:B------:R-:W-:Y:S06]  /*65660*/  BAR.SYNC.DEFER_BLOCKING 0x0 ;  /* 0x0000000000007b1d */ /* 0x000fec0000010000 */
[----:B------:R-:W2:Y:S04]  /*65670*/  LDL.LU R10, [R1+0x598] ;  /* 0x00059800010a7983 */ /* 0x000ea80000300800 */
[----:B------:R-:W2:Y:S04]  /*65680*/  LDL.LU R11, [R1+0x59c] ;  /* 0x00059c00010b7983 */ /* 0x000ea80000300800 */
        /* <DEDUP_REMOVED lines=66> */
[----:B-1----:R-:W4:Y:S04]  /*65ab0*/  LDL.LU R4, [R1+0x320] ;  /* 0x0003200001047983 */ /* 0x002f280000300800 */
[----:B------:R-:W4:Y:S04]  /*65ac0*/  LDL.LU R5, [R1+0x324] ;  /* 0x0003240001057983 */ /* 0x000f280000300800 */
[----:B------:R-:W4:Y:S04]  /*65ad0*/  LDL.LU R6, [R1+0x310] ;  /* 0x0003100001067983 */ /* 0x000f280000300800 */
[----:B------:R-:W1:Y:S04]  /*65ae0*/  LDS.128 R20, [R2] ;  /* 0x0000000002147984 */ /* 0x000e680000000c00 */
[----:B------:R-:W1:Y:S04]  /*65af0*/  LDS.128 R16, [R2+0x800] ;  /* 0x0008000002107984 */ /* 0x000e680000000c00 */
[----:B------:R-:W4:Y:S04]  /*65b00*/  LDL.LU R7, [R1+0x314] ;  /* 0x0003140001077983 */ /* 0x000f280000300800 */
        /* <DEDUP_REMOVED lines=19> */
[----:B-1----:R-:W-:Y:S04]  /*65c40*/  STL.64 [R1+0x870], R20 ;  /* 0x0008701401007387 */ /* 0x002fe80000100a00 */
[----:B------:R-:W-:Y:S04]  /*65c50*/  STL.64 [R1+0x878], R22 ;  /* 0x0008781601007387 */ /* 0x000fe80000100a00 */
[----:B------:R-:W-:Y:S04]  /*65c60*/  STL.64 [R1+0x920], R16 ;  /* 0x0009201001007387 */ /* 0x000fe80000100a00 */
[----:B------:R-:W-:Y:S04]  /*65c70*/  STL.64 [R1+0x928], R18 ;  /* 0x0009281201007387 */ /* 0x000fe80000100a00 */
[----:B---3--:R1:W-:Y:S04]  /*65c80*/  STS.128 [R0], R12 ;  /* 0x0000000c00007388 */ /* 0x0083e80000000c00 */
[----:B-1----:R-:W3:Y:S04]  /*65c90*/  LDL.LU R12, [R1+0x328] ;  /* 0x00032800010c7983 */ /* 0x002ee80000300800 */
[----:B------:R-:W3:Y:S04]  /*65ca0*/  LDL.LU R13, [R1+0x32c] ;  /* 0x00032c00010d7983 */ /* 0x000ee80000300800 */
[----:B------:R-:W3:Y:S04]  /*65cb0*/  LDL.LU R14, [R1+0x318] ;  /* 0x00031800010e7983 */ /* 0x000ee80000300800 */
[----:B------:R-:W3:Y:S04]  /*65cc0*/  LDL.LU R15, [R1+0x31c] ;  /* 0x00031c00010f7983 */ /* 0x000ee80000300800 */
[----:B--2---:R1:W-:Y:S02]  /*65cd0*/  STS.128 [R0+0x80], R8 ;  /* 0x0000800800007388 */ /* 0x0043e40000000c00 */
[----:B-1----:R-:W-:Y:S01]  /*65ce0*/  IMAD.MOV.U32 R10, RZ, RZ, R204 ;  /* 0x000000ffff0a7224 */ /* 0x002fe200078e00cc */
[----:B------:R-:W-:Y:S01]  /*65cf0*/  MOV R11, R205 ;  /* 0x000000cd000b7202 */ /* 0x000fe20000000f00 */
[----:B------:R-:W-:-:S02]  /*65d00*/  IMAD.MOV.U32 R8, RZ, RZ, R208 ;  /* 0x000000ffff087224 */ /* 0x000fc400078e00d0 */
[----:B------:R-:W-:Y:S02]  /*65d10*/  IMAD.MOV.U32 R9, RZ, RZ, R209 ;  /* 0x000000ffff097224 */ /* 0x000fe400078e00d1 */
[----:B------:R-:W-:Y:S01]  /*65d20*/  IMAD.MOV.U32 R204, RZ, RZ, R210 ;  /* 0x000000ffffcc7224 */ /* 0x000fe200078e00d2 */
[----:B----4-:R1:W-:Y:S01]  /*65d30*/  STS.128 [R0+0x200], R4 ;  /* 0x0002000400007388 */ /* 0x0103e20000000c00 */
[----:B------:R-:W-:-:S03]  /*65d40*/  IMAD.MOV.U32 R205, RZ, RZ, R211 ;  /* 0x000000ffffcd7224 */ /* 0x000fc600078e00d3 */
[----:B------:R-:W-:Y:S04]  /*65d50*/  STS.128 [R0+0x400], R8 ;  /* 0x0004000800007388 */ /* 0x000fe80000000c00 */
[----:B------:R-:W-:Y:S01]  /*65d60*/  STS.128 [R0+0x480], R204 ;  /* 0x000480cc00007388 */ /* 0x000fe20000000c00 */
[----:B-1----:R-:W-:Y:S01]  /*65d70*/  IMAD.MOV.U32 R6, RZ, RZ, R140 ;  /* 0x000000ffff067224 */ /* 0x002fe200078e008c */
[----:B------:R-:W-:Y:S01]  /*65d80*/  MOV R7, R141 ;  /* 0x0000008d00077202 */ /* 0x000fe20000000f00 */
[----:B------:R-:W-:Y:S02]  /*65d90*/  IMAD.MOV.U32 R4, RZ, RZ, R144 ;  /* 0x000000ffff047224 */ /* 0x000fe400078e0090 */
[----:B------:R-:W-:Y:S02]  /*65da0*/  IMAD.MOV.U32 R5, RZ, RZ, R145 ;  /* 0x000000ffff057224 */ /* 0x000fe400078e0091 */
[----:B------:R-:W-:-:S02]  /*65db0*/  IMAD.MOV.U32 R140, RZ, RZ, R146 ;  /* 0x000000ffff8c7224 */ /* 0x000fc400078e0092 */
        /* <DEDUP_REMOVED lines=517> */
[----:B------:R-:W-:Y:S04]  /*67e10*/  STS.128 [R0+0x600], R4 ;  /* 0x0006000400007388 */ /* 0x000fe80000000c00 */
[----:B------:R-:W-:Y:S04]  /*67e20*/  STS.128 [R0+0x680], R124 ;  /* 0x0006807c00007388 */ /* 0x000fe80000000c00 */
[----:B---3--:R1:W-:Y:S04]  /*67e30*/  STS.128 [R0+0x280], R12 ;  /* 0x0002800c00007388 */ /* 0x0083e80000000c00 */
[----:B------:R-:W-:Y:S06]  /*67e40*/  BAR.SYNC.DEFER_BLOCKING 0x0 ;  /* 0x0000000000007b1d */ /* 0x000fec0000010000 */
        /* <DEDUP_REMOVED lines=45> */
[----:B--2---:R1:W-:Y:S04]  /*68120*/  STS.128 [R0], R12 ;  /* 0x0000000c00007388 */ /* 0x0043e80000000c00 */
[----:B-1----:R-:W2:Y:S04]  /*68130*/  LDL.LU R12, [R1+0xa38] ;  /* 0x000a3800010c7983 */ /* 0x002ea80000300800 */
[----:B------:R-:W2:Y:S04]  /*68140*/  LDL.LU R13, [R1+0xa3c] ;  /* 0x000a3c00010d7983 */ /* 0x000ea80000300800 */
[----:B------:R-:W2:Y:S04]  /*68150*/  LDL.LU R14, [R1+0xa68] ;  /* 0x000a6800010e7983 */ /* 0x000ea80000300800 */
[----:B------:R-:W2:Y:S04]  /*68160*/  LDL.LU R15, [R1+0xa6c] ;  /* 0x000a6c00010f7983 */ /* 0x000ea80000300800 */
[----:B---3--:R1:W-:Y:S04]  /*68170*/  STS.128 [R0+0x80], R8 ;  /* 0x0000800800007388 */ /* 0x0083e80000000c00 */
[----:B------:R3:W-:Y:S04]  /*68180*/  STS.128 [R0+0x200], R4 ;  /* 0x0002000400007388 */ /* 0x0007e80000000c00 */
[----:B-1----:R-:W4:Y:S04]  /*68190*/  LDL.LU R8, [R1+0xbd0] ;  /* 0x000bd00001087983 */ /* 0x002f280000300800 */
[----:B------:R-:W4:Y:S04]  /*681a0*/  LDL.LU R9, [R1+0xbd4] ;  /* 0x000bd40001097983 */ /* 0x000f280000300800 */
[----:B------:R-:W4:Y:S04]  /*681b0*/  LDL.LU R10, [R1+0xc60] ;  /* 0x000c6000010a7983 */ /* 0x000f280000300800 */
[----:B------:R-:W4:Y:S04]  /*681c0*/  LDL.LU R11, [R1+0xc64] ;  /* 0x000c6400010b7983 */ /* 0x000f280000300800 */
[----:B---3--:R-:W3:Y:S04]  /*681d0*/  LDL.LU R4, [R1+0xbd8] ;  /* 0x000bd80001047983 */ /* 0x008ee80000300800 */
[----:B------:R-:W3:Y:S04]  /*681e0*/  LDL.LU R5, [R1+0xbdc] ;  /* 0x000bdc0001057983 */ /* 0x000ee80000300800 */
[----:B------:R-:W3:Y:S04]  /*681f0*/  LDL.LU R6, [R1+0xc68] ;  /* 0x000c680001067983 */ /* 0x000ee80000300800 */
[----:B------:R-:W3:Y:S04]  /*68200*/  LDL.LU R7, [R1+0xc6c] ;  /* 0x000c6c0001077983 */ /* 0x000ee80000300800 */
[----:B--2---:R1:W-:Y:S04]  /*68210*/  STS.128 [R0+0x480], R12 ;  /* 0x0004800c00007388 */ /* 0x0043e80000000c00 */
[----:B-1----:R-:W2:Y:S04]  /*68220*/  LDL.LU R12, [R1+0xe20] ;  /* 0x000e2000010c7983 */ /* 0x002ea80000300800 */
[----:B------:R-:W2:Y:S04]  /*68230*/  LDL.LU R13, [R1+0xe24] ;  /* 0x000e2400010d7983 */ /* 0x000ea80000300800 */
[----:B------:R-:W2:Y:S04]  /*68240*/  LDL.LU R14, [R1+0xe10] ;  /* 0x000e1000010e7983 */ /* 0x000ea80000300800 */
[----:B------:R-:W2:Y:S04]  /*68250*/  LDL.LU R15, [R1+0xe14] ;  /* 0x000e1400010f7983 */ /* 0x000ea80000300800 */
[----:B----4-:R1:W-:Y:S04]  /*68260*/  STS.128 [R0+0x600], R8 ;  /* 0x0006000800007388 */ /* 0x0103e80000000c00 */
[----:B------:R-:W-:Y:S04]  /*68270*/  STS.128 [R0+0x280], R20 ;  /* 0x0002801400007388 */ /* 0x000fe80000000c00 */
[----:B------:R-:W-:Y:S04]  /*68280*/  STS.128 [R0+0x400], R16 ;  /* 0x0004001000007388 */ /* 0x000fe80000000c00 */
[----:B-1----:R-:W4:Y:S04]  /*68290*/  LDL.LU R8, [R1+0xe28] ;  /* 0x000e280001087983 */ /* 0x002f280000300800 */
[----:B------:R-:W4:Y:S04]  /*682a0*/  LDL.LU R9, [R1+0xe2c] ;  /* 0x000e2c0001097983 */ /* 0x000f280000300800 */
[----:B------:R-:W4:Y:S04]  /*682b0*/  LDL.LU R10, [R1+0xe18] ;  /* 0x000e1800010a7983 */ /* 0x000f280000300800 */
[----:B---3--:R1:W-:Y:S04]  /*682c0*/  STS.128 [R0+0x680], R4 ;  /* 0x0006800400007388 */ /* 0x0083e80000000c00 */
[----:B------:R-:W4:Y:S04]  /*682d0*/  LDL.LU R11, [R1+0xe1c] ;  /* 0x000e1c00010b7983 */ /* 0x000f280000300800 */
[----:B------:R-:W-:Y:S06]  /*682e0*/  BAR.SYNC.DEFER_BLOCKING 0x0 ;  /* 0x0000000000007b1d */ /* 0x000fec0000010000 */
[----:B-1----:R-:W4:Y:S04]  /*682f0*/  LDL.LU R4, [R1+0x1020] ;  /* 0x0010200001047983 */ /* 0x002f280000300800 */
[----:B------:R-:W4:Y:S04]  /*68300*/  LDL.LU R5, [R1+0x1024] ;  /* 0x0010240001057983 */ /* 0x000f280000300800 */
[----:B------:R-:W4:Y:S04]  /*68310*/  LDL.LU R6, [R1+0x1050] ;  /* 0x0010500001067983 */ /* 0x000f280000300800 */
[----:B------:R-:W4:Y:S04]  /*68320*/  LDL.LU R7, [R1+0x1054] ;  /* 0x0010540001077983 */ /* 0x000f280000300800 */
        /* <DEDUP_REMOVED lines=25> */
[----:B-1----:R-:W3:Y:S04]  /*684c0*/  LDL.LU R20, [R1+0x1028] ;  /* 0x0010280001147983 */ /* 0x002ee80000300800 */
[----:B------:R-:W3:Y:S04]  /*684d0*/  LDL.LU R21, [R1+0x102c] ;  /* 0x00102c0001157983 */ /* 0x000ee80000300800 */
[----:B------:R-:W3:Y:S04]  /*684e0*/  LDL.LU R22, [R1+0x1058] ;  /* 0x0010580001167983 */ /* 0x000ee80000300800 */
[----:B------:R-:W3:Y:S04]  /*684f0*/  LDL.LU R23, [R1+0x105c] ;  /* 0x00105c0001177983 */ /* 0x000ee80000300800 */
[----:B------:R-:W3:Y:S04]  /*68500*/  LDL.LU R16, [R1+0x1210] ;  /* 0x0012100001107983 */ /* 0x000ee80000300800 */
[----:B------:R-:W3:Y:S04]  /*68510*/  LDL.LU R17, [R1+0x1214] ;  /* 0x0012140001117983 */ /* 0x000ee80000300800 */
[----:B------:R-:W3:Y:S04]  /*68520*/  LDL.LU R18, [R1+0x1200] ;  /* 0x0012000001127983 */ /* 0x000ee80000300800 */
[----:B------:R-:W3:Y:S04]  /*68530*/  LDL.LU R19, [R1+0x1204] ;  /* 0x0012040001137983 */ /* 0x000ee80000300800 */
[----:B--2---:R1:W-:Y:S04]  /*68540*/  STS.128 [R0], R12 ;  /* 0x0000000c00007388 */ /* 0x0043e80000000c00 */
[----:B-1----:R-:W2:Y:S04]  /*68550*/  LDL.LU R12, [R1+0x1218] ;  /* 0x00121800010c7983 */ /* 0x002ea80000300800 */
[----:B------:R-:W2:Y:S04]  /*68560*/  LDL.LU R13, [R1+0x121c] ;  /* 0x00121c00010d7983 */ /* 0x000ea80000300800 */
[----:B------:R-:W2:Y:S04]  /*68570*/  LDL.LU R14, [R1+0x1208] ;  /* 0x00120800010e7983 */ /* 0x000ea80000300800 */
[----:B------:R-:W2:Y:S04]  /*68580*/  LDL.LU R15, [R1+0x120c] ;  /* 0x00120c00010f7983 */ /* 0x000ea80000300800 */
[----:B----4-:R1:W-:Y:S04]  /*68590*/  STS.128 [R0+0x80], R8 ;  /* 0x0000800800007388 */ /* 0x0103e80000000c00 */
[----:B-1----:R-:W4:Y:S04]  /*685a0*/  LDL.LU R8, [R1+0x1070] ;  /* 0x0010700001087983 */ /* 0x002f280000300800 */
[----:B------:R-:W4:Y:S04]  /*685b0*/  LDL.LU R9, [R1+0x1074] ;  /* 0x0010740001097983 */ /* 0x000f280000300800 */
[----:B------:R-:W4:Y:S04]  /*685c0*/  LDL.LU R10, [R1+0x1040] ;  /* 0x00104000010a7983 */ /* 0x000f280000300800 */
[----:B------:R1:W-:Y:S04]  /*685d0*/  STS.128 [R0+0x200], R4 ;  /* 0x0002000400007388 */ /* 0x0003e80000000c00 */
[----:B------:R-:W4:Y:S04]  /*685e0*/  LDL.LU R11, [R1+0x1044] ;  /* 0x00104400010b7983 */ /* 0x000f280000300800 */
        /* <DEDUP_REMOVED lines=9> */
[----:B---3--:R-:W-:Y:S04]  /*68680*/  STS.128 [R0+0x280], R20 ;  /* 0x0002801400007388 */ /* 0x008fe80000000c00 */
[----:B------:R-:W-:Y:S04]  /*68690*/  STS.128 [R0+0x400], R16 ;  /* 0x0004001000007388 */ /* 0x000fe80000000c00 */
[----:B----4-:R1:W-:Y:S04]  /*686a0*/  STS.128 [R0+0x600], R8 ;  /* 0x0006000800007388 */ /* 0x0103e80000000c00 */
[----:B-1----:R-:W3:Y:S04]  /*686b0*/  LDL.LU R8, [R1+0x528] ;  /* 0x0005280001087983 */ /* 0x002ee80000300800 */
[----:B------:R-:W3:Y:S04]  /*686c0*/  LDL.LU R9, [R1+0x52c] ;  /* 0x00052c0001097983 */ /* 0x000ee80000300800 */
[----:B------:R1:W-:Y:S04]  /*686d0*/  STS.128 [R0+0x680], R4 ;  /* 0x0006800400007388 */ /* 0x0003e80000000c00 */
[----:B------:R-:W-:Y:S06]  /*686e0*/  BAR.SYNC.DEFER_BLOCKING 0x0 ;  /* 0x0000000000007b1d */ /* 0x000fec0000010000 */
[----:B------:R-:W3:Y:S04]  /*686f0*/  LDL.LU R10, [R1+0x3f8] ;  /* 0x0003f800010a7983 */ /* 0x000ee80000300800 */
[----:B------:R-:W3:Y:S04]  /*68700*/  LDL.LU R11, [R1+0x3fc] ;  /* 0x0003fc00010b7983 */ /* 0x000ee80000300800 */
[----:B-1----:R-:W3:Y:S04]  /*68710*/  LDL.LU R4, [R1+0x20] ;  /* 0x0000200001047983 */ /* 0x002ee80000300800 */
        /* <DEDUP_REMOVED lines=45> */
[----:B------:R1:W-:Y:S04]  /*689f0*/  STS.128 [R0+0x200], R4 ;  /* 0x0002000400007388 */ /* 0x0003e80000000c00 */
[----:B------:R-:W3:Y:S04]  /*68a00*/  LDL.LU R11, [R1+0x174] ;  /* 0x00017400010b7983 */ /* 0x000ee80000300800 */
        /* <DEDUP_REMOVED lines=9> */
[----:B----4-:R-:W-:Y:S04]  /*68aa0*/  STS.128 [R0+0x280], R20 ;  /* 0x0002801400007388 */ /* 0x010fe80000000c00 */
[----:B------:R-:W-:Y:S04]  /*68ab0*/  STS.128 [R0+0x400], R16 ;  /* 0x0004001000007388 */ /* 0x000fe80000000c00 */
[----:B---3--:R1:W-:Y:S04]  /*68ac0*/  STS.128 [R0+0x600], R8 ;  /* 0x0006000800007388 */ /* 0x0083e80000000c00 */
[----:B-1----:R-:W3:Y:S04]  /*68ad0*/  LDL.LU R8, [R1+0x468] ;  /* 0x0004680001087983 */ /* 0x002ee80000300800 */
[----:B------:R-:W3:Y:S04]  /*68ae0*/  LDL.LU R9, [R1+0x46c] ;  /* 0x00046c0001097983 */ /* 0x000ee80000300800 */
[----:B------:R1:W-:Y:S04]  /*68af0*/  STS.128 [R0+0x680], R4 ;  /* 0x0006800400007388 */ /* 0x0003e80000000c00 */
[----:B------:R-:W-:Y:S06]  /*68b00*/  BAR.SYNC.DEFER_BLOCKING 0x0 ;  /* 0x0000000000007b1d */ /* 0x000fec0000010000 */
[----:B------:R-:W3:Y:S04]  /*68b10*/  LDL.LU R10, [R1+0x458] ;  /* 0x00045800010a7983 */ /* 0x000ee80000300800 */
[----:B------:R-:W3:Y:S04]  /*68b20*/  LDL.LU R11, [R1+0x45c] ;  /* 0x00045c00010b7983 */ /* 0x000ee80000300800 */
        /* <DEDUP_REMOVED lines=29> */
[----:B--2---:R1:W-:Y:S04]  /*68d00*/  STS.128 [R0], R12 ;  /* 0x0000000c00007388 */ /* 0x0043e80000000c00 */
[----:B-1----:R-:W2:Y:S04]  /*68d10*/  LDL.LU R12, [R1+0x2c8] ;  /* 0x0002c800010c7983 */ /* 0x002ea80000300800 */
[----:B------:R-:W2:Y:S04]  /*68d20*/  LDL.LU R13, [R1+0x2cc] ;  /* 0x0002cc00010d7983 */ /* 0x000ea80000300800 */
[----:B------:R-:W2:Y:S04]  /*68d30*/  LDL.LU R14, [R1+0x2b8] ;  /* 0x0002b800010e7983 */ /* 0x000ea80000300800 */
[----:B------:R-:W2:Y:S04]  /*68d40*/  LDL.LU R15, [R1+0x2bc] ;  /* 0x0002bc00010f7983 */ /* 0x000ea80000300800 */
[----:B---3--:R1:W-:Y:S02]  /*68d50*/  STS.128 [R0+0x80], R8 ;  /* 0x0000800800007388 */ /* 0x0083e40000000c00 */
        /* <DEDUP_REMOVED lines=17> */
[----:B--2---:R1:W-:Y:S04]  /*68e70*/  STS.128 [R0+0x280], R12 ;  /* 0x0002800c00007388 */ /* 0x0043e80000000c00 */
        /* <DEDUP_REMOVED lines=70> */
[----:B---3--:R1:W-:Y:S04]  /*692e0*/  STS.128 [R0+0x680], R4 ;  /* 0x0006800400007388 */ /* 0x0083e80000000c00 */
[----:B------:R-:W4:Y:S04]  /*692f0*/  LDL.LU R9, [R1+0xe0c] ;  /* 0x000e0c0001097983 */ /* 0x000f280000300800 */
[----:B------:R-:W4:Y:S04]  /*69300*/  LDL.LU R10, [R1+0xdf8] ;  /* 0x000df800010a7983 */ /* 0x000f280000300800 */
[----:B------:R-:W-:Y:S06]  /*69310*/  BAR.SYNC.DEFER_BLOCKING 0x0 ;  /* 0x0000000000007b1d */ /* 0x000fec0000010000 */
[----:B------:R-:W4:Y:S04]  /*69320*/  LDL.LU R11, [R1+0xdfc] ;  /* 0x000dfc00010b7983 */ /* 0x000f280000300800 */
        /* <DEDUP_REMOVED lines=66> */
[----:B-1----:R-:W3:Y:S04]  /*69750*/  LDL.LU R4, [R1] ;  /* 0x0000000001047983 */ /* 0x002ee80000300800 */
        /* <DEDUP_REMOVED lines=19> */
[----:B------:R-:W-:Y:S01]  /*69890*/  BAR.SYNC.DEFER_BLOCKING 0x0 ;  /* 0x0000000000007b1d */ /* 0x000fe20000010000 */
[----:B------:R-:W-:-:S05]  /*698a0*/  IMAD.MOV.U32 R6, RZ, RZ, R248 ;  /* 0x000000ffff067224 */ /* 0x000fca00078e00f8 */
[----:B------:R-:W-:Y:S04]  /*698b0*/  STL.64 [R1+0xa70], R28 ;  /* 0x000a701c01007387 */ /* 0x000fe80000100a00 */
[----:B------:R-:W-:Y:S01]  /*698c0*/  STL.64 [R1+0xa78], R30 ;  /* 0x000a781e01007387 */ /* 0x000fe20000100a00 */
[----:B------:R-:W-:-:S03]  /*698d0*/  IMAD.MOV.U32 R7, RZ, RZ, R249 ;  /* 0x000000ffff077224 */ /* 0x000fc600078e00f9 */
[----:B-1----:R-:W-:Y:S04]  /*698e0*/  STL.64 [R1+0x270], R20 ;  /* 0x0002701401007387 */ /* 0x002fe80000100a00 */
[----:B------:R-:W-:Y:S04]  /*698f0*/  STL.64 [R1+0x278], R22 ;  /* 0x0002781601007387 */ /* 0x000fe80000100a00 */
[----:B------:R1:W-:Y:S04]  /*69900*/  STL.64 [R1+0xc10], R16 ;  /* 0x000c101001007387 */ /* 0x0003e80000100a00 */
[----:B------:R1:W-:Y:S04]  /*69910*/  STL.64 [R1+0xc18], R18 ;  /* 0x000c181201007387 */ /* 0x0003e80000100a00 */
[----:B------:R-:W4:Y:S04]  /*69920*/  LDL.LU R248, [R1+0x8] ;  /* 0x0000080001f87983 */ /* 0x000f280000300800 */
[----:B------:R-:W4:Y:S04]  /*69930*/  LDL.LU R249, [R1+0xc] ;  /* 0x00000c0001f97983 */ /* 0x000f280000300800 */
[----:B-1----:R-:W4:Y:S04]  /*69940*/  LDL.LU R16, [R1+0x260] ;  /* 0x0002600001107983 */ /* 0x002f280000300800 */
        /* <DEDUP_REMOVED lines=25> */
[----:B------:R1:W-:Y:S04]  /*69ae0*/  STS.128 [R0+0x600], R8 ;  /* 0x0006000800007388 */ /* 0x0003e80000000c00 */
[----:B---3--:R3:W-:Y:S04]  /*69af0*/  STS.128 [R0+0x680], R4 ;  /* 0x0006800400007388 */ /* 0x0087e80000000c00 */
[----:B------:R-:W-:Y:S06]  /*69b00*/  BAR.SYNC.DEFER_BLOCKING 0x0 ;  /* 0x0000000000007b1d */ /* 0x000fec0000010000 */
[----:B-1----:R-:W4:Y:S04]  /*69b10*/  LDL.LU R8, [R1+0x448] ;  /* 0x0004480001087983 */ /* 0x002f280000300800 */
[----:B------:R-:W4:Y:S04]  /*69b20*/  LDL.LU R9, [R1+0x44c] ;  /* 0x00044c0001097983 */ /* 0x000f280000300800 */
[----:B------:R-:W4:Y:S04]  /*69b30*/  LDL.LU R10, [R1+0x438] ;  /* 0x00043800010a7983 */ /* 0x000f280000300800 */
[----:B------:R-:W4:Y:S04]  /*69b40*/  LDL.LU R11, [R1+0x43c] ;  /* 0x00043c00010b7983 */ /* 0x000f280000300800 */
[----:B---3--:R-:W3:Y:S04]  /*69b50*/  LDL.LU R4, [R1+0x2a0] ;  /* 0x0002a00001047983 */ /* 0x008ee80000300800 */
[----:B------:R-:W1:Y:S04]  /*69b60*/  LDS.128 R20, [R2] ;  /* 0x0000000002147984 */ /* 0x000e680000000c00 */
[----:B------:R-:W1:Y:S04]  /*69b70*/  LDS.128 R16, [R2+0x800] ;  /* 0x0008000002107984 */ /* 0x000e680000000c00 */
[----:B------:R-:W3:Y:S04]  /*69b80*/  LDL.LU R5, [R1+0x2a4] ;  /* 0x0002a40001057983 */ /* 0x000ee80000300800 */
[----:B------:R-:W3:Y:S04]  /*69b90*/  LDL.LU R6, [R1+0x290] ;  /* 0x0002900001067983 */ /* 0x000ee80000300800 */
[----:B------:R-:W3:Y:S04]  /*69ba0*/  LDL.LU R7, [R1+0x294] ;  /* 0x0002940001077983 */ /* 0x000ee80000300800 */
        /* <DEDUP_REMOVED lines=28> */
[----:B----4-:R1:W-:Y:S02]  /*69d70*/  STS.128 [R0+0x80], R8 ;  /* 0x0000800800007388 */ /* 0x0103e40000000c00 */
[----:B-1----:R-:W-:Y:S01]  /*69d80*/  IMAD.MOV.U32 R8, RZ, RZ, R176 ;  /* 0x000000ffff087224 */ /* 0x002fe200078e00b0 */
[----:B------:R-:W-:Y:S01]  /*69d90*/  MOV R9, R177 ;  /* 0x000000b100097202 */ /* 0x000fe20000000f00 */
[----:B------:R-:W-:-:S02]  /*69da0*/  IMAD.MOV.U32 R10, RZ, RZ, R172 ;  /* 0x000000ffff0a7224 */ /* 0x000fc400078e00ac */
[----:B------:R-:W-:Y:S01]  /*69db0*/  IMAD.MOV.U32 R11, RZ, RZ, R173 ;  /* 0x000000ffff0b7224 */ /* 0x000fe200078e00ad */
[----:B---3--:R1:W-:Y:S04]  /*69dc0*/  STS.128 [R0+0x200], R4 ;  /* 0x0002000400007388 */ /* 0x0083e80000000c00 */
[----:B------:R-:W-:Y:S01]  /*69dd0*/  STS.128 [R0+0x400], R8 ;  /* 0x0004000800007388 */ /* 0x000fe20000000c00 */
[----:B-1----:R-:W-:Y:S01]  /*69de0*/  IMAD.MOV.U32 R4, RZ, RZ, R112 ;  /* 0x000000ffff047224 */ /* 0x002fe200078e0070 */
[----:B------:R-:W-:Y:S01]  /*69df0*/  MOV R5, R113 ;  /* 0x0000007100057202 */ /* 0x000fe20000000f00 */
[----:B------:R-:W-:Y:S02]  /*69e00*/  IMAD.MOV.U32 R6, RZ, RZ, R108 ;  /* 0x000000ffff067224 */ /* 0x000fe400078e006c */
[----:B------:R-:W-:-:S05]  /*69e10*/  IMAD.MOV.U32 R7, RZ, RZ, R109 ;  /* 0x000000ffff077224 */ /* 0x000fca00078e006d */
[----:B------:R-:W-:Y:S01]  /*69e20*/  STS.128 [R0+0x600], R4 ;  /* 0x0006000400007388 */ /* 0x000fe20000000c00 */
[----:B------:R-:W-:Y:S02]  /*69e30*/  IMAD.MOV.U32 R172, RZ, RZ, R178 ;  /* 0x000000ffffac7224 */ /* 0x000fe400078e00b2 */
[----:B------:R-:W-:Y:S02]  /*69e40*/  IMAD.MOV.U32 R173, RZ, RZ, R179 ;  /* 0x000000ffffad7224 */ /* 0x000fe400078e00b3 */
[----:B------:R-:W-:Y:S02]  /*69e50*/  IMAD.MOV.U32 R108, RZ, RZ, R114 ;  /* 0x000000ffff6c7224 */ /* 0x000fe400078e0072 */
        /* <DEDUP_REMOVED lines=54> */
[----:B---3--:R1:W-:Y:S04]  /*6a1c0*/  STS.128 [R0+0x80], R8 ;  /* 0x0000800800007388 */ /* 0x0083e80000000c00 */
[----:B------:R-:W2:Y:S04]  /*6a1d0*/  LDL.LU R15, [R1+0xefc] ;  /* 0x000efc00010f7983 */ /* 0x000ea80000300800 */
        /* <DEDUP_REMOVED lines=13> */
[----:B----4-:R1:W-:Y:S04]  /*6a2b0*/  STS.128 [R0+0x600], R8 ;  /* 0x0006000800007388 */ /* 0x0103e80000000c00 */
[----:B------:R-:W2:Y:S04]  /*6a2c0*/  LDL.LU R15, [R1+0xdd4] ;  /* 0x000dd400010f7983 */ /* 0x000ea80000300800 */
[----:B---3--:R3:W-:Y:S04]  /*6a2d0*/  STS.128 [R0+0x680], R4 ;  /* 0x0006800400007388 */ /* 0x0087e80000000c00 */
[----:B-1----:R-:W4:Y:S04]  /*6a2e0*/  LDL.LU R8, [R1+0xde8] ;  /* 0x000de80001087983 */ /* 0x002f280000300800 */
[----:B------:R-:W4:Y:S04]  /*6a2f0*/  LDL.LU R9, [R1+0xdec] ;  /* 0x000dec0001097983 */ /* 0x000f280000300800 */
[----:B------:R-:W4:Y:S04]  /*6a300*/  LDL.LU R10, [R1+0xdd8] ;  /* 0x000dd800010a7983 */ /* 0x000f280000300800 */
[----:B------:R-:W4:Y:S04]  /*6a310*/  LDL.LU R11, [R1+0xddc] ;  /* 0x000ddc00010b7983 */ /* 0x000f280000300800 */
[----:B---3--:R-:W4:Y:S04]  /*6a320*/  LDL.LU R4, [R1+0x10d0] ;  /* 0x0010d00001047983 */ /* 0x008f280000300800 */
[----:B------:R-:W4:Y:S04]  /*6a330*/  LDL.LU R5, [R1+0x10d4] ;  /* 0x0010d40001057983 */ /* 0x000f280000300800 */
[----:B------:R-:W4:Y:S04]  /*6a340*/  LDL.LU R6, [R1+0x10f0] ;  /* 0x0010f00001067983 */ /* 0x000f280000300800 */
[----:B------:R-:W4:Y:S04]  /*6a350*/  LDL.LU R7, [R1+0x10f4] ;  /* 0x0010f40001077983 */ /* 0x000f280000300800 */
[----:B------:R-:W-:Y:S04]  /*6a360*/  STS.128 [R0+0x280], R20 ;  /* 0x0002801400007388 */ /* 0x000fe80000000c00 */
[----:B------:R-:W-:Y:S04]  /*6a370*/  STS.128 [R0+0x400], R16 ;  /* 0x0004001000007388 */ /* 0x000fe80000000c00 */
[----:B------:R-:W-:Y:S06]  /*6a380*/  BAR.SYNC.DEFER_BLOCKING 0x0 ;  /* 0x0000000000007b1d */ /* 0x000fec0000010000 */
        /* <DEDUP_REMOVED lines=37> */
[----:B----4-:R1:W-:Y:S04]  /*6a5e0*/  STS.128 [R0+0x80], R8 ;  /* 0x0000800800007388 */ /* 0x0103e80000000c00 */
[----:B------:R-:W2:Y:S04]  /*6a5f0*/  LDL.LU R15, [R1+0x11cc] ;  /* 0x0011cc00010f7983 */ /* 0x000ea80000300800 */
[----:B------:R4:W-:Y:S04]  /*6a600*/  STS.128 [R0+0x200], R4 ;  /* 0x0002000400007388 */ /* 0x0009e80000000c00 */
[----:B-1----:R-:W3:Y:S04]  /*6a610*/  LDL.LU R8, [R1+0xfa0] ;  /* 0x000fa00001087983 */ /* 0x002ee80000300800 */
[----:B------:R-:W3:Y:S04]  /*6a620*/  LDL.LU R9, [R1+0xfa4] ;  /* 0x000fa40001097983 */ /* 0x000ee80000300800 */
[----:B------:R-:W3:Y:S04]  /*6a630*/  LDL.LU R10, [R1+0xf50] ;  /* 0x000f5000010a7983 */ /* 0x000ee80000300800 */
[----:B------:R-:W3:Y:S04]  /*6a640*/  LDL.LU R11, [R1+0xf54] ;  /* 0x000f5400010b7983 */ /* 0x000ee80000300800 */
[----:B----4-:R-:W4:Y:S04]  /*6a650*/  LDL.LU R4, [R1+0xfa8] ;  /* 0x000fa80001047983 */ /* 0x010f280000300800 */
[----:B------:R-:W4:Y:S04]  /*6a660*/  LDL.LU R5, [R1+0xfac] ;  /* 0x000fac0001057983 */ /* 0x000f280000300800 */
[----:B------:R-:W4:Y:S04]  /*6a670*/  LDL.LU R6, [R1+0xf58] ;  /* 0x000f580001067983 */ /* 0x000f280000300800 */
[----:B------:R-:W4:Y:S04]  /*6a680*/  LDL.LU R7, [R1+0xf5c] ;  /* 0x000f5c0001077983 */ /* 0x000f280000300800 */
[----:B--2---:R1:W-:Y:S04]  /*6a690*/  STS.128 [R0+0x480], R12 ;  /* 0x0004800c00007388 */ /* 0x0043e80000000c00 */
[----:B-1----:R-:W2:Y:S04]  /*6a6a0*/  LDL.LU R12, [R1+0xe0] ;  /* 0x0000e000010c7983 */ /* 0x002ea80000300800 */
[----:B------:R-:W2:Y:S04]  /*6a6b0*/  LDL.LU R13, [R1+0xe4] ;  /* 0x0000e400010d7983 */ /* 0x000ea80000300800 */
[----:B------:R-:W2:Y:S04]  /*6a6c0*/  LDL.LU R14, [R1+0xd0] ;  /* 0x0000d000010e7983 */ /* 0x000ea80000300800 */
[----:B---3--:R1:W-:Y:S04]  /*6a6d0*/  STS.128 [R0+0x600], R8 ;  /* 0x0006000800007388 */ /* 0x0083e80000000c00 */
[----:B------:R-:W2:Y:S04]  /*6a6e0*/  LDL.LU R15, [R1+0xd4] ;  /* 0x0000d400010f7983 */ /* 0x000ea80000300800 */
[----:B----4-:R3:W-:Y:S04]  /*6a6f0*/  STS.128 [R0+0x680], R4 ;  /* 0x0006800400007388 */ /* 0x0107e80000000c00 */
[----:B-1----:R-:W3:Y:S04]  /*6a700*/  LDL.LU R8, [R1+0xe8] ;  /* 0x0000e80001087983 */ /* 0x002ee80000300800 */
[----:B------:R-:W3:Y:S04]  /*6a710*/  LDL.LU R9, [R1+0xec] ;  /* 0x0000ec0001097983 */ /* 0x000ee80000300800 */
[----:B------:R-:W3:Y:S04]  /*6a720*/  LDL.LU R10, [R1+0xd8] ;  /* 0x0000d800010a7983 */ /* 0x000ee80000300800 */
[----:B------:R-:W3:Y:S04]  /*6a730*/  LDL.LU R11, [R1+0xdc] ;  /* 0x0000dc00010b7983 */ /* 0x000ee80000300800 */
[----:B---3--:R-:W3:Y:S04]  /*6a740*/  LDL.LU R4, [R1+0x130] ;  /* 0x0001300001047983 */ /* 0x008ee80000300800 */
[----:B------:R-:W3:Y:S04]  /*6a750*/  LDL.LU R5, [R1+0x134] ;  /* 0x0001340001057983 */ /* 0x000ee80000300800 */
[----:B------:R-:W3:Y:S04]  /*6a760*/  LDL.LU R6, [R1+0x120] ;  /* 0x0001200001067983 */ /* 0x000ee80000300800 */
[----:B------:R-:W3:Y:S04]  /*6a770*/  LDL.LU R7, [R1+0x124] ;  /* 0x0001240001077983 */ /* 0x000ee80000300800 */
        /* <DEDUP_REMOVED lines=26> */
[----:B------:R-:W-:Y:S04]  /*6a920*/  STL.64 [R1+0xd20], R16 ;  /* 0x000d201001007387 */ /* 0x000fe80000100a00 */
[----:B------:R-:W-:Y:S04]  /*6a930*/  STL.64 [R1+0xd28], R18 ;  /* 0x000d281201007387 */ /* 0x000fe80000100a00 */
        /* <DEDUP_REMOVED lines=14> */
[----:B------:R1:W-:Y:S04]  /*6aa20*/  STS.128 [R0+0x80], R8 ;  /* 0x0000800800007388 */ /* 0x0003e80000000c00 */
        /* <DEDUP_REMOVED lines=13> */
[----:B----4-:R1:W-:Y:S04]  /*6ab00*/  STS.128 [R0+0x280], R20 ;  /* 0x0002801400007388 */ /* 0x0103e80000000c00 */
[----:B--2---:R-:W-:Y:S04]  /*6ab10*/  STS.128 [R0+0x400], R12 ;  /* 0x0004000c00007388 */ /* 0x004fe80000000c00 */
[----:B------:R-:W-:Y:S04]  /*6ab20*/  STS.128 [R0+0x600], R8 ;  /* 0x0006000800007388 */ /* 0x000fe80000000c00 */
[----:B------:R-:W-:Y:S04]  /*6ab30*/  STS.128 [R0+0x680], R16 ;  /* 0x0006801000007388 */ /* 0x000fe80000000c00 */
[----:B------:R-:W-:Y:S06]  /*6ab40*/  BAR.SYNC.DEFER_BLOCKING 0x0 ;  /* 0x0000000000007b1d */ /* 0x000fec0000010000 */
[----:B-1----:R-:W2:Y:S04]  /*6ab50*/  LDL.LU R20, [R1+0x428] ;  /* 0x0004280001147983 */ /* 0x002ea80000300800 */
[----:B------:R-:W2:Y:S04]  /*6ab60*/  LDL.LU R21, [R1+0x42c] ;  /* 0x00042c0001157983 */ /* 0x000ea80000300800 */
[----:B------:R-:W2:Y:S04]  /*6ab70*/  LDL.LU R22, [R1+0x418] ;  /* 0x0004180001167983 */ /* 0x000ea80000300800 */
[----:B------:R-:W2:Y:S04]  /*6ab80*/  LDL.LU R23, [R1+0x41c] ;  /* 0x00041c0001177983 */ /* 0x000ea80000300800 */
[----:B------:R-:W1:Y:S04]  /*6ab90*/  LDS.128 R12, [R2] ;  /* 0x00000000020c7984 */ /* 0x000e680000000c00 */
[----:B------:R-:W4:Y:S04]  /*6aba0*/  LDS.128 R248, [R3] ;  /* 0x0000000003f87984 */ /* 0x000f280000000c00 */
[----:B------:R-:W4:Y:S01]  /*6abb0*/  LDS.128 R8, [R2+0x800] ;  /* 0x0008000002087984 */ /* 0x000f220000000c00 */
[----:B------:R-:W-:-:S02]  /*6abc0*/  MOV R25, R245 ;  /* 0x000000f500197202 */ /* 0x000fc40000000f00 */
[----:B------:R-:W-:Y:S01]  /*6abd0*/  LOP3.LUT R245, R2, 0x40, RZ, 0x3c, !PT ;  /* 0x0000004002f57812 */ /* 0x000fe200078e3cff */
[----:B------:R-:W-:Y:S04]  /*6abe0*/  LDS.128 R236, [R3+0x800] ;  /* 0x0008000003ec7984 */ /* 0x000fe80000000c00 */
[----:B------:R-:W-:Y:S04]  /*6abf0*/  LDS.128 R232, [R245] ;  /* 0x00000000f5e87984 */ /* 0x000fe80000000c00 */
[----:B------:R-:W-:Y:S04]  /*6ac00*/  LDS.128 R16, [R252] ;  /* 0x00000000fc107984 */ /* 0x000fe80000000c00 */
[----:B-1----:R-:W-:Y:S04]  /*6ac10*/  STL.64 [R1+0xd0], R12 ;  /* 0x0000d00c01007387 */ /* 0x002fe80000100a00 */
[----:B------:R-:W-:Y:S04]  /*6ac20*/  STL.64 [R1+0xd8], R14 ;  /* 0x0000d80e01007387 */ /* 0x000fe80000100a00 */
[----:B----4-:R-:W-:Y:S04]  /*6ac30*/  STL [R1+0x248c], R249 ;  /* 0x00248cf901007387 */ /* 0x010fe80000100800 */
[----:B------:R-:W-:Y:S04]  /*6ac40*/  STL.64 [R1], R8 ;  /* 0x0000000801007387 */ /* 0x000fe80000100a00 */
[----:B------:R-:W-:Y:S04]  /*6ac50*/  STL.64 [R1+0x8], R10 ;  /* 0x0000080a01007387 */ /* 0x000fe80000100a00 */
[----:B------:R-:W-:Y:S04]  /*6ac60*/  LDS.128 R12, [R245+0x800] ;  /* 0x00080000f50c7984 */ /* 0x000fe80000000c00 */
[----:B------:R-:W-:Y:S04]  /*6ac70*/  LDS.128 R8, [R252+0x800] ;  /* 0x00080000fc087984 */ /* 0x000fe80000000c00 */
[----:B------:R-:W-:Y:S06]  /*6ac80*/  BAR.SYNC.DEFER_BLOCKING 0x0 ;  /* 0x0000000000007b1d */ /* 0x000fec0000010000 */
[----:B------:R-:W-:Y:S04]  /*6ac90*/  STL [R1+0x2488], R250 ;  /* 0x002488fa01007387 */ /* 0x000fe80000100800 */
[----:B------:R-:W-:Y:S04]  /*6aca0*/  STL [R1+0x2484], R251 ;  /* 0x002484fb01007387 */ /* 0x000fe80000100800 */
[----:B---3--:R1:W-:Y:S02]  /*6acb0*/  STS.128 [R0], R4 ;  /* 0x0000000400007388 */ /* 0x0083e40000000c00 */
[----:B-1----:R-:W-:Y:S01]  /*6acc0*/  IMAD.MOV.U32 R4, RZ, RZ, R104 ;  /* 0x000000ffff047224 */ /* 0x002fe200078e0068 */
[----:B------:R-:W-:Y:S01]  /*6acd0*/  MOV R5, R105 ;  /* 0x0000006900057202 */ /* 0x000fe20000000f00 */
[----:B------:R-:W-:-:S02]  /*6ace0*/  IMAD.MOV.U32 R6, RZ, RZ, R100 ;  /* 0x000000ffff067224 */ /* 0x000fc400078e0064 */
[----:B------:R-:W-:-:S05]  /*6acf0*/  IMAD.MOV.U32 R7, RZ, RZ, R101 ;  /* 0x000000ffff077224 */ /* 0x000fca00078e0065 */
[----:B------:R1:W-:Y:S04]  /*6ad00*/  STS.128 [R0+0x600], R4 ;  /* 0x0006000400007388 */ /* 0x0003e80000000c00 */
[----:B-1----:R-:W3:Y:S04]  /*6ad10*/  LDL.LU R4, [R1+0x630] ;  /* 0x0006300001047983 */ /* 0x002ee80000300800 */
[----:B------:R-:W3:Y:S04]  /*6ad20*/  LDL.LU R5, [R1+0x634] ;  /* 0x0006340001057983 */ /* 0x000ee80000300800 */
[----:B------:R-:W3:Y:S04]  /*6ad30*/  LDL.LU R6, [R1+0x660] ;  /* 0x0006600001067983 */ /* 0x000ee80000300800 */
[----:B------:R-:W3:Y:S01]  /*6ad40*/  LDL.LU R7, [R1+0x664] ;  /* 0x0006640001077983 */ /* 0x000ee20000300800 */
[----:B------:R-:W-:Y:S01]  /*6ad50*/  IMAD.MOV.U32 R26, RZ, RZ, R228 ;  /* 0x000000ffff1a7224 */ /* 0x000fe200078e00e4 */
[----:B------:R-:W-:Y:S01]  /*6ad60*/  MOV R29, R169 ;  /* 0x000000a9001d7202 */ /* 0x000fe20000000f00 */
        /* <DEDUP_REMOVED lines=9> */
[----:B------:R-:W-:Y:S02]  /*6ae00*/  IMAD.MOV.U32 R28, RZ, RZ, R168 ;  /* 0x000000ffff1c7224 */ /* 0x000fe400078e00a8 */
[----:B------:R-:W-:-:S02]  /*6ae10*/  IMAD.MOV.U32 R164, RZ, RZ, R170 ;  /* 0x000000ffffa47224 */ /* 0x000fc400078e00aa */
[----:B------:R-:W-:Y:S02]  /*6ae20*/  IMAD.MOV.U32 R165, RZ, RZ, R171 ;  /* 0x000000ffffa57224 */ /* 0x000fe400078e00ab */
[----:B------:R-:W-:Y:S02]  /*6ae30*/  IMAD.MOV.U32 R100, RZ, RZ, R106 ;  /* 0x000000ffff647224 */ /* 0x000fe400078e006a */
[----:B------:R-:W-:Y:S01]  /*6ae40*/  IMAD.MOV.U32 R101, RZ, RZ, R107 ;  /* 0x000000ffff657224 */ /* 0x000fe200078e006b */
[----:B--2---:R-:W-:Y:S04]  /*6ae50*/  STS.128 [R0+0x80], R20 ;  /* 0x0000801400007388 */ /* 0x004fe80000000c00 */
[----:B------:R-:W-:Y:S04]  /*6ae60*/  STS.128 [R0+0x200], R24 ;  /* 0x0002001800007388 */ /* 0x000fe80000000c00 */
[----:B------:R-:W-:Y:S04]  /*6ae70*/  STS.128 [R0+0x280], R228 ;  /* 0x000280e400007388 */ /* 0x000fe80000000c00 */
[----:B------:R-:W-:Y:S04]  /*6ae80*/  STS.128 [R0+0x400], R28 ;  /* 0x0004001c00007388 */ /* 0x000fe80000000c00 */
[----:B------:R-:W-:Y:S04]  /*6ae90*/  STS.128 [R0+0x480], R164 ;  /* 0x000480a400007388 */ /* 0x000fe80000000c00 */
[----:B------:R-:W-:Y:S04]  /*6aea0*/  STS.128 [R0+0x680], R100 ;  /* 0x0006806400007388 */ /* 0x000fe80000000c00 */
[----:B------:R-:W4:Y:S04]  /*6aeb0*/  LDL.LU R55, [R1+0x66c] ;  /* 0x00066c0001377983 */ /* 0x000f280000300800 */
[----:B------:R-:W2:Y:S04]  /*6aec0*/  LDL.LU R56, [R1+0x970] ;  /* 0x0009700001387983 */ /* 0x000ea80000300800 */
[----:B------:R-:W-:Y:S06]  /*6aed0*/  BAR.SYNC.DEFER_BLOCKING 0x0 ;  /* 0x0000000000007b1d */ /* 0x000fec0000010000 */
[----:B------:R-:W2:Y:S04]  /*6aee0*/  LDL.LU R57, [R1+0x974] ;  /* 0x0009740001397983 */ /* 0x000ea80000300800 */
[----:B------:R-:W2:Y:S04]  /*6aef0*/  LDL.LU R58, [R1+0x990] ;  /* 0x00099000013a7983 */ /* 0x000ea80000300800 */
[----:B------:R-:W2:Y:S01]  /*6af00*/  LDL.LU R59, [R1+0x994] ;  /* 0x00099400013b7983 */ /* 0x000ea20000300800 */
[----:B------:R-:W-:-:S03]  /*6af10*/  LOP3.LUT R246, R2, 0x20, RZ, 0x3c, !PT ;  /* 0x0000002002f67812 */ /* 0x000fc600078e3cff */
[----:B------:R-:W2:Y:S04]  /*6af20*/  LDL.LU R64, [R1+0x978] ;  /* 0x0009780001407983 */ /* 0x000ea80000300800 */
[----:B------:R-:W2:Y:S04]  /*6af30*/  LDL.LU R65, [R1+0x97c] ;  /* 0x00097c0001417983 */ /* 0x000ea80000300800 */
[----:B------:R-:W1:Y:S04]  /*6af40*/  LDS.128 R48, [R2] ;  /* 0x0000000002307984 */ /* 0x000e680000000c00 */
[----:B------:R-:W-:Y:S04]  /*6af50*/  LDS.128 R32, [R2+0x800] ;  /* 0x0008000002207984 */ /* 0x000fe80000000c00 */
[----:B------:R-:W-:Y:S04]  /*6af60*/  LDS.128 R44, [R246] ;  /* 0x00000000f62c7984 */ /* 0x000fe80000000c00 */
[----:B------:R-:W-:Y:S04]  /*6af70*/  LDS.128 R28, [R246+0x800] ;  /* 0x00080000f61c7984 */ /* 0x000fe80000000c00 */
[----:B------:R-:W-:Y:S04]  /*6af80*/  LDS.128 R40, [R245] ;  /* 0x00000000f5287984 */ /* 0x000fe80000000c00 */
[----:B------:R-:W-:Y:S04]  /*6af90*/  LDS.128 R24, [R245+0x800] ;  /* 0x00080000f5187984 */ /* 0x000fe80000000c00 */
[----:B------:R-:W-:Y:S04]  /*6afa0*/  LDS.128 R36, [R252] ;  /* 0x00000000fc247984 */ /* 0x000fe80000000c00 */
[----:B------:R-:W-:Y:S04]  /*6afb0*/  LDS.128 R20, [R252+0x800] ;  /* 0x00080000fc147984 */ /* 0x000fe80000000c00 */
[----:B------:R-:W-:Y:S06]  /*6afc0*/  BAR.SYNC.DEFER_BLOCKING 0x0 ;  /* 0x0000000000007b1d */ /* 0x000fec0000010000 */
[----:B------:R-:W2:Y:S04]  /*6afd0*/  LDL.LU R66, [R1+0x998] ;  /* 0x0009980001427983 */ /* 0x000ea80000300800 */
[----:B------:R-:W2:Y:S04]  /*6afe0*/  LDL.LU R67, [R1+0x99c] ;  /* 0x00099c0001437983 */ /* 0x000ea80000300800 */
[----:B------:R-:W2:Y:S04]  /*6aff0*/  LDL.LU R60, [R1+0xee0] ;  /* 0x000ee000013c7983 */ /* 0x000ea80000300800 */
[----:B------:R-:W2:Y:S04]  /*6b000*/  LDL.LU R61, [R1+0xee4] ;  /* 0x000ee400013d7983 */ /* 0x000ea80000300800 */
[----:B------:R-:W2:Y:S04]  /*6b010*/  LDL.LU R62, [R1+0xed0] ;  /* 0x000ed000013e7983 */ /* 0x000ea80000300800 */
[----:B------:R-:W2:Y:S04]  /*6b020*/  LDL.LU R63, [R1+0xed4] ;  /* 0x000ed400013f7983 */ /* 0x000ea80000300800 */
[----:B---3--:R3:W-:Y:S04]  /*6b030*/  STS.128 [R0], R4 ;  /* 0x0000000400007388 */ /* 0x0087e80000000c00 */
[----:B---3--:R-:W3:Y:S04]  /*6b040*/  LDL.LU R4, [R1+0xee8] ;  /* 0x000ee80001047983 */ /* 0x008ee80000300800 */
[----:B------:R-:W3:Y:S04]  /*6b050*/  LDL.LU R5, [R1+0xeec] ;  /* 0x000eec0001057983 */ /* 0x000ee80000300800 */
[----:B------:R-:W3:Y:S04]  /*6b060*/  LDL.LU R6, [R1+0xed8] ;  /* 0x000ed80001067983 */ /* 0x000ee80000300800 */
[----:B------:R-:W3:Y:S04]  /*6b070*/  LDL.LU R7, [R1+0xedc] ;  /* 0x000edc0001077983 */ /* 0x000ee80000300800 */
[----:B----4-:R4:W-:Y:S04]  /*6b080*/  STS.128 [R0+0x80], R52 ;  /* 0x0000803400007388 */ /* 0x0109e80000000c00 */
[----:B----4-:R-:W4:Y:S04]  /*6b090*/  LDL.LU R52, [R1+0xeb0] ;  /* 0x000eb00001347983 */ /* 0x010f280000300800 */
[----:B------:R-:W4:Y:S04]  /*6b0a0*/  LDL.LU R53, [R1+0xeb4] ;  /* 0x000eb40001357983 */ /* 0x000f280000300800 */
[----:B------:R-:W4:Y:S04]  /*6b0b0*/  LDL.LU R54, [R1+0xea0] ;  /* 0x000ea00001367983 */ /* 0x000f280000300800 */
[----:B--2---:R2:W-:Y:S04]  /*6b0c0*/  STS.128 [R0+0x200], R56 ;  /* 0x0002003800007388 */ /* 0x0045e80000000c00 */
[----:B------:R-:W4:Y:S04]  /*6b0d0*/  LDL.LU R55, [R1+0xea4] ;  /* 0x000ea40001377983 */ /* 0x000f280000300800 */
[----:B--2---:R-:W2:Y:S04]  /*6b0e0*/  LDL.LU R56, [R1+0xeb8] ;  /* 0x000eb80001387983 */ /* 0x004ea80000300800 */
[----:B------:R-:W2:Y:S04]  /*6b0f0*/  LDL.LU R57, [R1+0xebc] ;  /* 0x000ebc0001397983 */ /* 0x000ea80000300800 */
[----:B------:R-:W2:Y:S04]  /*6b100*/  LDL.LU R58, [R1+0xea8] ;  /* 0x000ea800013a7983 */ /* 0x000ea80000300800 */
[----:B------:R-:W2:Y:S04]  /*6b110*/  LDL.LU R59, [R1+0xeac] ;  /* 0x000eac00013b7983 */ /* 0x000ea80000300800 */
[----:B---3--:R3:W-:Y:S04]  /*6b120*/  STS.128 [R0+0x480], R4 ;  /* 0x0004800400007388 */ /* 0x0087e80000000c00 */
[----:B---3--:R-:W3:Y:S04]  /*6b130*/  LDL.LU R4, [R1+0xdc0] ;  /* 0x000dc00001047983 */ /* 0x008ee80000300800 */
[----:B------:R-:W3:Y:S04]  /*6b140*/  LDL.LU R5, [R1+0xdc4] ;  /* 0x000dc40001057983 */ /* 0x000ee80000300800 */
[----:B------:R-:W3:Y:S04]  /*6b150*/  LDL.LU R6, [R1+0xdb0] ;  /* 0x000db00001067983 */ /* 0x000ee80000300800 */
[----:B------:R-:W3:Y:S04]  /*6b160*/  LDL.LU R7, [R1+0xdb4] ;  /* 0x000db40001077983 */ /* 0x000ee80000300800 */
[----:B------:R-:W3:Y:S04]  /*6b170*/  LDL.LU R84, [R1+0xdc8] ;  /* 0x000dc80001547983 */ /* 0x000ee80000300800 */
[----:B------:R-:W3:Y:S04]  /*6b180*/  LDL.LU R85, [R1+0xdcc] ;  /* 0x000dcc0001557983 */ /* 0x000ee80000300800 */
[----:B------:R-:W3:Y:S04]  /*6b190*/  LDL.LU R86, [R1+0xdb8] ;  /* 0x000db80001567983 */ /* 0x000ee80000300800 */
[----:B------:R-:W-:Y:S04]  /*6b1a0*/  STS.128 [R0+0x280], R64 ;  /* 0x0002804000007388 */ /* 0x000fe80000000c00 */
[----:B------:R-:W-:Y:S04]  /*6b1b0*/  STS.128 [R0+0x400], R60 ;  /* 0x0004003c00007388 */ /* 0x000fe80000000c00 */
[----:B----4-:R-:W-:Y:S04]  /*6b1c0*/  STS.128 [R0+0x600], R52 ;  /* 0x0006003400007388 */ /* 0x010fe80000000c00 */
[----:B------:R-:W4:Y:S04]  /*6b1d0*/  LDL.LU R87, [R1+0xdbc] ;  /* 0x000dbc0001577983 */ /* 0x000f280000300800 */
[----:B------:R-:W4:Y:S04]  /*6b1e0*/  LDL.LU R88, [R1+0x1150] ;  /* 0x0011500001587983 */ /* 0x000f280000300800 */
[----:B------:R-:W4:Y:S04]  /*6b1f0*/  LDL.LU R89, [R1+0x1154] ;  /* 0x0011540001597983 */ /* 0x000f280000300800 */
[----:B------:R-:W4:Y:S04]  /*6b200*/  LDL.LU R90, [R1+0x1180] ;  /* 0x00118000015a7983 */ /* 0x000f280000300800 */
[----:B------:R-:W4:Y:S04]  /*6b210*/  LDL.LU R91, [R1+0x1184] ;  /* 0x00118400015b7983 */ /* 0x000f280000300800 */
[----:B--2---:R-:W-:Y:S04]  /*6b220*/  STS.128 [R0+0x680], R56 ;  /* 0x0006803800007388 */ /* 0x004fe80000000c00 */
[----:B------:R-:W-:Y:S06]  /*6b230*/  BAR.SYNC.DEFER_BLOCKING 0x0 ;  /* 0x0000000000007b1d */ /* 0x000fec0000010000 */
[----:B------:R-:W2:Y:S04]  /*6b240*/  LDL.LU R104, [R1+0x1158] ;  /* 0x0011580001687983 */ /* 0x000ea80000300800 */
[----:B------:R-:W2:Y:S04]  /*6b250*/  LDL.LU R105, [R1+0x115c] ;  /* 0x00115c0001697983 */ /* 0x000ea80000300800 */
[----:B------:R-:W2:Y:S04]  /*6b260*/  LDL.LU R106, [R1+0x1188] ;  /* 0x00118800016a7983 */ /* 0x000ea80000300800 */
        /* <DEDUP_REMOVED lines=20> */
[----:B------:R1:W-:Y:S04]  /*6b3b0*/  STS.128 [R0+0x200], R88 ;  /* 0x0002005800007388 */ /* 0x0003e80000000c00 */
[----:B----4-:R-:W4:Y:S04]  /*6b3c0*/  LDL.LU R84, [R1+0xf20] ;  /* 0x000f200001547983 */ /* 0x010f280000300800 */
[----:B------:R-:W4:Y:S04]  /*6b3d0*/  LDL.LU R85, [R1+0xf24] ;  /* 0x000f240001557983 */ /* 0x000f280000300800 */
[----:B------:R-:W4:Y:S04]  /*6b3e0*/  LDL.LU R86, [R1+0xd80] ;  /* 0x000d800001567983 */ /* 0x000f280000300800 */
[----:B------:R-:W4:Y:S04]  /*6b3f0*/  LDL.LU R87, [R1+0xd84] ;  /* 0x000d840001577983 */ /* 0x000f280000300800 */
[----:B-1----:R-:W2:Y:S04]  /*6b400*/  LDL.LU R88, [R1+0xf28] ;  /* 0x000f280001587983 */ /* 0x002ea80000300800 */
[----:B------:R-:W2:Y:S04]  /*6b410*/  LDL.LU R89, [R1+0xf2c] ;  /* 0x000f2c0001597983 */ /* 0x000ea80000300800 */
[----:B------:R-:W2:Y:S04]  /*6b420*/  LDL.LU R90, [R1+0xd88] ;  /* 0x000d8800015a7983 */ /* 0x000ea80000300800 */
[----:B------:R-:W4:Y:S04]  /*6b430*/  LDL.LU R91, [R1+0xd8c] ;  /* 0x000d8c00015b7983 */ /* 0x000f280000300800 */
[----:B---3--:R1:W-:Y:S04]  /*6b440*/  STS.128 [R0+0x480], R4 ;  /* 0x0004800400007388 */ /* 0x0083e80000000c00 */
[----:B-1----:R-:W3:Y:S04]  /*6b450*/  LDL.LU R4, [R1+0xc0] ;  /* 0x0000c00001047983 */ /* 0x002ee80000300800 */
[----:B------:R-:W3:Y:S04]  /*6b460*/  LDL.LU R5, [R1+0xc4] ;  /* 0x0000c40001057983 */ /* 0x000ee80000300800 */
[----:B------:R-:W3:Y:S04]  /*6b470*/  LDL.LU R6, [R1+0xb0] ;  /* 0x0000b00001067983 */ /* 0x000ee80000300800 */
[----:B------:R-:W3:Y:S04]  /*6b480*/  LDL.LU R7, [R1+0xb4] ;  /* 0x0000b40001077983 */ /* 0x000ee80000300800 */
[----:B------:R-:W3:Y:S04]  /*6b490*/  LDL.LU R124, [R1+0xc8] ;  /* 0x0000c800017c7983 */ /* 0x000ee80000300800 */
[----:B------:R-:W3:Y:S04]  /*6b4a0*/  LDL.LU R125, [R1+0xcc] ;  /* 0x0000cc00017d7983 */ /* 0x000ee80000300800 */
[----:B------:R-:W3:Y:S04]  /*6b4b0*/  LDL.LU R126, [R1+0xb8] ;  /* 0x0000b800017e7983 */ /* 0x000ee80000300800 */
[----:B--2---:R-:W-:Y:S04]  /*6b4c0*/  STS.128 [R0+0x280], R104 ;  /* 0x0002806800007388 */ /* 0x004fe80000000c00 */
[----:B------:R-:W-:Y:S04]  /*6b4d0*/  STS.128 [R0+0x400], R100 ;  /* 0x0004006400007388 */ /* 0x000fe80000000c00 */
[----:B----4-:R-:W-:Y:S04]  /*6b4e0*/  STS.128 [R0+0x600], R84 ;  /* 0x0006005400007388 */ /* 0x010fe80000000c00 */
[----:B------:R-:W-:Y:S04]  /*6b4f0*/  STS.128 [R0+0x680], R88 ;  /* 0x0006805800007388 */ /* 0x000fe80000000c00 */
[----:B------:R-:W2:Y:S04]  /*6b500*/  LDL.LU R127, [R1+0xbc] ;  /* 0x0000bc00017f7983 */ /* 0x000ea80000300800 */
[----:B------:R-:W4:Y:S04]  /*6b510*/  LDL.LU R128, [R1+0x110] ;  /* 0x0001100001807983 */ /* 0x000f280000300800 */
[----:B------:R-:W-:Y:S06]  /*6b520*/  BAR.SYNC.DEFER_BLOCKING 0x0 ;  /* 0x0000000000007b1d */ /* 0x000fec0000010000 */
[----:B------:R-:W4:Y:S04]  /*6b530*/  LDL.LU R129, [R1+0x114] ;  /* 0x0001140001817983 */ /* 0x000f280000300800 */
[----:B------:R-:W4:Y:S04]  /*6b540*/  LDL.LU R130, [R1+0x100] ;  /* 0x0001000001827983 */ /* 0x000f280000300800 */
[----:B------:R-:W4:Y:S04]  /*6b550*/  LDL.LU R131, [R1+0x104] ;  /* 0x0001040001837983 */ /* 0x000f280000300800 */
[----:B------:R-:W4:Y:S04]  /*6b560*/  LDL.LU R136, [R1+0x118] ;  /* 0x0001180001887983 */ /* 0x000f280000300800 */
[----:B------:R-:W4:Y:S04]  /*6b570*/  LDL.LU R137, [R1+0x11c] ;  /* 0x00011c0001897983 */ /* 0x000f280000300800 */
[----:B------:R-:W1:Y:S04]  /*6b580*/  LDS.128 R120, [R2] ;  /* 0x0000000002787984 */ /* 0x000e680000000c00 */
[----:B------:R-:W-:Y:S04]  /*6b590*/  LDS.128 R104, [R2+0x800] ;  /* 0x0008000002687984 */ /* 0x000fe80000000c00 */
[----:B------:R-:W1:Y:S04]  /*6b5a0*/  LDS.128 R116, [R246] ;  /* 0x00000000f6747984 */ /* 0x000e680000000c00 */
[----:B------:R-:W-:Y:S04]  /*6b5b0*/  LDS.128 R100, [R246+0x800] ;  /* 0x00080000f6647984 */ /* 0x000fe80000000c00 */
[----:B------:R-:W1:Y:S04]  /*6b5c0*/  LDS.128 R112, [R245] ;  /* 0x00000000f5707984 */ /* 0x000e680000000c00 */
[----:B------:R-:W-:Y:S04]  /*6b5d0*/  LDS.128 R88, [R245+0x800] ;  /* 0x00080000f5587984 */ /* 0x000fe80000000c00 */
[----:B------:R-:W1:Y:S04]  /*6b5e0*/  LDS.128 R108, [R252] ;  /* 0x00000000fc6c7984 */ /* 0x000e680000000c00 */
[----:B------:R-:W1:Y:S04]  /*6b5f0*/  LDS.128 R84, [R252+0x800] ;  /* 0x00080000fc547984 */ /* 0x000e680000000c00 */
[----:B------:R-:W-:Y:S06]  /*6b600*/  BAR.SYNC.DEFER_BLOCKING 0x0 ;  /* 0x0000000000007b1d */ /* 0x000fec0000010000 */
[----:B------:R-:W4:Y:S04]  /*6b610*/  LDL.LU R138, [R1+0x108] ;  /* 0x00010800018a7983 */ /* 0x000f280000300800 */
[----:B------:R-:W4:Y:S04]  /*6b620*/  LDL.LU R139, [R1+0x10c] ;  /* 0x00010c00018b7983 */ /* 0x000f280000300800 */
[----:B------:R-:W4:Y:S04]  /*6b630*/  LDL.LU R132, [R1+0x220] ;  /* 0x0002200001847983 */ /* 0x000f280000300800 */
[----:B------:R-:W4:Y:S04]  /*6b640*/  LDL.LU R133, [R1+0x224] ;  /* 0x0002240001857983 */ /* 0x000f280000300800 */
[----:B------:R-:W4:Y:S04]  /*6b650*/  LDL.LU R134, [R1+0x210] ;  /* 0x0002100001867983 */ /* 0x000f280000300800 */
[----:B------:R-:W4:Y:S04]  /*6b660*/  LDL.LU R135, [R1+0x214] ;  /* 0x0002140001877983 */ /* 0x000f280000300800 */
[----:B---3--:R3:W-:Y:S04]  /*6b670*/  STS.128 [R0], R4 ;  /* 0x0000000400007388 */ /* 0x0087e80000000c00 */
[----:B---3--:R-:W3:Y:S04]  /*6b680*/  LDL.LU R4, [R1+0x228] ;  /* 0x0002280001047983 */ /* 0x008ee80000300800 */
[----:B------:R-:W3:Y:S04]  /*6b690*/  LDL.LU R5, [R1+0x22c] ;  /* 0x00022c0001057983 */ /* 0x000ee80000300800 */
[----:B------:R-:W3:Y:S04]  /*6b6a0*/  LDL.LU R6, [R1+0x218] ;  /* 0x0002180001067983 */ /* 0x000ee80000300800 */
[----:B------:R-:W3:Y:S04]  /*6b6b0*/  LDL.LU R7, [R1+0x21c] ;  /* 0x00021c0001077983 */ /* 0x000ee80000300800 */
[----:B--2---:R2:W-:Y:S04]  /*6b6c0*/  STS.128 [R0+0x80], R124 ;  /* 0x0000807c00007388 */ /* 0x0045e80000000c00 */
[----:B--2---:R-:W2:Y:S04]  /*6b6d0*/  LDL.LU R124, [R1+0x4f0] ;  /* 0x0004f000017c7983 */ /* 0x004ea80000300800 */
[----:B------:R-:W2:Y:S04]  /*6b6e0*/  LDL.LU R125, [R1+0x4f4] ;  /* 0x0004f400017d7983 */ /* 0x000ea80000300800 */
[----:B------:R-:W2:Y:S04]  /*6b6f0*/  LDL.LU R126, [R1+0x360] ;  /* 0x00036000017e7983 */ /* 0x000ea80000300800 */
[----:B----4-:R4:W-:Y:S04]  /*6b700*/  STS.128 [R0+0x200], R128 ;  /* 0x0002008000007388 */ /* 0x0109e80000000c00 */
[----:B------:R-:W2:Y:S04]  /*6b710*/  LDL.LU R127, [R1+0x364] ;  /* 0x00036400017f7983 */ /* 0x000ea80000300800 */
[----:B----4-:R-:W4:Y:S04]  /*6b720*/  LDL.LU R128, [R1+0x4f8] ;  /* 0x0004f80001807983 */ /* 0x010f280000300800 */
[----:B------:R-:W4:Y:S04]  /*6b730*/  LDL.LU R129, [R1+0x4fc] ;  /* 0x0004fc0001817983 */ /* 0x000f280000300800 */
[----:B------:R-:W4:Y:S04]  /*6b740*/  LDL.LU R130, [R1+0x368] ;  /* 0x0003680001827983 */ /* 0x000f280000300800 */
[----:B------:R-:W4:Y:S04]  /*6b750*/  LDL.LU R131, [R1+0x36c] ;  /* 0x00036c0001837983 */ /* 0x000f280000300800 */
[----:B---3--:R3:W-:Y:S04]  /*6b760*/  STS.128 [R0+0x480], R4 ;  /* 0x0004800400007388 */ /* 0x0087e80000000c00 */
[----:B---3--:R-:W3:Y:S04]  /*6b770*/  LDL.LU R4, [R1+0x400] ;  /* 0x0004000001047983 */ /* 0x008ee80000300800 */
[----:B------:R-:W3:Y:S04]  /*6b780*/  LDL.LU R5, [R1+0x404] ;  /* 0x0004040001057983 */ /* 0x000ee80000300800 */
[----:B------:R-:W3:Y:S04]  /*6b790*/  LDL.LU R6, [R1+0x350] ;  /* 0x0003500001067983 */ /* 0x000ee80000300800 */
[----:B------:R-:W3:Y:S04]  /*6b7a0*/  LDL.LU R7, [R1+0x354] ;  /* 0x0003540001077983 */ /* 0x000ee80000300800 */
[----:B------:R-:W-:Y:S04]  /*6b7b0*/  STS.128 [R0+0x280], R136 ;  /* 0x0002808800007388 */ /* 0x000fe80000000c00 */
[----:B------:R-:W-:Y:S04]  /*6b7c0*/  STS.128 [R0+0x400], R132 ;  /* 0x0004008400007388 */ /* 0x000fe80000000c00 */
[----:B--2---:R-:W-:Y:S04]  /*6b7d0*/  STS.128 [R0+0x600], R124 ;  /* 0x0006007c00007388 */ /* 0x004fe80000000c00 */
[----:B------:R-:W2:Y:S04]  /*6b7e0*/  LDL.LU R164, [R1+0x408] ;  /* 0x0004080001a47983 */ /* 0x000ea80000300800 */
[----:B------:R-:W2:Y:S04]  /*6b7f0*/  LDL.LU R165, [R1+0x40c] ;  /* 0x00040c0001a57983 */ /* 0x000ea80000300800 */
[----:B------:R-:W2:Y:S04]  /*6b800*/  LDL.LU R166, [R1+0x358] ;  /* 0x0003580001a67983 */ /* 0x000ea80000300800 */
[----:B------:R-:W2:Y:S04]  /*6b810*/  LDL.LU R167, [R1+0x35c] ;  /* 0x00035c0001a77983 */ /* 0x000ea80000300800 */
[----:B----4-:R-:W-:Y:S04]  /*6b820*/  STS.128 [R0+0x680], R128 ;  /* 0x0006808000007388 */ /* 0x010fe80000000c00 */
[----:B------:R-:W-:Y:S06]  /*6b830*/  BAR.SYNC.DEFER_BLOCKING 0x0 ;  /* 0x0000000000007b1d */ /* 0x000fec0000010000 */
[----:B------:R-:W4:Y:S04]  /*6b840*/  LDS.128 R152, [R2] ;  /* 0x0000000002987984 */ /* 0x000f280000000c00 */
        /* <DEDUP_REMOVED lines=8> */
[----:B---3--:R3:W-:Y:S02]  /*6b8d0*/  STS.128 [R0], R4 ;  /* 0x0000000400007388 */ /* 0x0087e40000000c00 */
[----:B---3--:R-:W-:Y:S01]  /*6b8e0*/  IMAD.MOV.U32 R4, RZ, RZ, R96 ;  /* 0x000000ffff047224 */ /* 0x008fe200078e0060 */
[----:B------:R-:W-:Y:S01]  /*6b8f0*/  MOV R5, R97 ;  /* 0x0000006100057202 */ /* 0x000fe20000000f00 */
[----:B------:R-:W-:-:S02]  /*6b900*/  IMAD.MOV.U32 R6, RZ, RZ, R92 ;  /* 0x000000ffff067224 */ /* 0x000fc400078e005c */
[----:B------:R-:W-:-:S05]  /*6b910*/  IMAD.MOV.U32 R7, RZ, RZ, R93 ;  /* 0x000000ffff077224 */ /* 0x000fca00078e005d */
[----:B------:R3:W-:Y:S04]  /*6b920*/  STS.128 [R0+0x600], R4 ;  /* 0x0006000400007388 */ /* 0x0007e80000000c00 */
[----:B---3--:R-:W3:Y:S04]  /*6b930*/  LDL.LU R4, [R1+0x6c0] ;  /* 0x0006c00001047983 */ /* 0x008ee80000300800 */
        /* <DEDUP_REMOVED lines=14> */
[----:B------:R-:W-:Y:S01]  /*6ba20*/  MOV R173, R161 ;  /* 0x000000a100ad7202 */ /* 0x000fe20000000f00 */
[----:B------:R-:W-:-:S02]  /*6ba30*/  IMAD.MOV.U32 R174, RZ, RZ, R156 ;  /* 0x000000ffffae7224 */ /* 0x000fc400078e009c */
[----:B------:R-:W-:Y:S02]  /*6ba40*/  IMAD.MOV.U32 R175, RZ, RZ, R157 ;  /* 0x000000ffffaf7224 */ /* 0x000fe400078e009d */
[----:B------:R-:W-:Y:S02]  /*6ba50*/  IMAD.MOV.U32 R168, RZ, RZ, R224 ;  /* 0x000000ffffa87224 */ /* 0x000fe400078e00e0 */
[----:B------:R-:W-:Y:S01]  /*6ba60*/  IMAD.MOV.U32 R172, RZ, RZ, R160 ;  /* 0x000000ffffac7224 */ /* 0x000fe200078e00a0 */
[----:B--2---:R-:W-:Y:S01]  /*6ba70*/  STS.128 [R0+0x80], R164 ;  /* 0x000080a400007388 */ /* 0x004fe20000000c00 */
[----:B------:R-:W-:Y:S02]  /*6ba80*/  IMAD.MOV.U32 R220, RZ, RZ, R226 ;  /* 0x000000ffffdc7224 */ /* 0x000fe400078e00e2 */
[----:B------:R-:W-:Y:S01]  /*6ba90*/  IMAD.MOV.U32 R221, RZ, RZ, R227 ;  /* 0x000000ffffdd7224 */ /* 0x000fe200078e00e3 */
[----:B------:R-:W2:Y:S01]  /*6baa0*/  LDL.LU R192, [R1+0x9b8] ;  /* 0x0009b80001c07983 */ /* 0x000ea20000300800 */
[----:B------:R-:W-:-:S02]  /*6bab0*/  IMAD.MOV.U32 R156, RZ, RZ, R162 ;  /* 0x000000ffff9c7224 */ /* 0x000fc400078e00a2 */
[----:B------:R-:W-:Y:S02]  /*6bac0*/  IMAD.MOV.U32 R157, RZ, RZ, R163 ;  /* 0x000000ffff9d7224 */ /* 0x000fe400078e00a3 */
[----:B------:R-:W-:Y:S02]  /*6bad0*/  IMAD.MOV.U32 R92, RZ, RZ, R98 ;  /* 0x000000ffff5c7224 */ /* 0x000fe400078e0062 */
[----:B------:R-:W-:Y:S01]  /*6bae0*/  IMAD.MOV.U32 R93, RZ, RZ, R99 ;  /* 0x000000ffff5d7224 */ /* 0x000fe200078e0063 */
[----:B------:R-:W-:Y:S04]  /*6baf0*/  STS.128 [R0+0x200], R168 ;  /* 0x000200a800007388 */ /* 0x000fe80000000c00 */
[----:B------:R-:W-:Y:S04]  /*6bb00*/  STS.128 [R0+0x280], R220 ;  /* 0x000280dc00007388 */ /* 0x000fe80000000c00 */
[----:B------:R-:W-:Y:S04]  /*6bb10*/  STS.128 [R0+0x400], R172 ;  /* 0x000400ac00007388 */ /* 0x000fe80000000c00 */
[----:B------:R-:W-:Y:S04]  /*6bb20*/  STS.128 [R0+0x480], R156 ;  /* 0x0004809c00007388 */ /* 0x000fe80000000c00 */
[----:B------:R-:W-:Y:S04]  /*6bb30*/  STS.128 [R0+0x680], R92 ;  /* 0x0006805c00007388 */ /* 0x000fe80000000c00 */
        /* <DEDUP_REMOVED lines=17> */
[----:B---3--:R3:W-:Y:S04]  /*6bc50*/  STS.128 [R0], R4 ;  /* 0x0000000400007388 */ /* 0x0087e80000000c00 */
[----:B---3--:R-:W3:Y:S04]  /*6bc60*/  LDL.LU R4, [R1+0xec8] ;  /* 0x000ec80001047983 */ /* 0x008ee80000300800 */
[----:B------:R-:W3:Y:S04]  /*6bc70*/  LDL.LU R5, [R1+0xecc] ;  /* 0x000ecc0001057983 */ /* 0x000ee80000300800 */
[----:B------:R-:W3:Y:S04]  /*6bc80*/  LDL.LU R6, [R1+0xaf8] ;  /* 0x000af80001067983 */ /* 0x000ee80000300800 */
[----:B----4-:R4:W-:Y:S04]  /*6bc90*/  STS.128 [R0+0x80], R180 ;  /* 0x000080b400007388 */ /* 0x0109e80000000c00 */
[----:B------:R-:W3:Y:S04]  /*6bca0*/  LDL.LU R7, [R1+0xafc] ;  /* 0x000afc0001077983 */ /* 0x000ee80000300800 */
[----:B------:R1:W-:Y:S04]  /*6bcb0*/  STS.128 [R0+0x200], R184 ;  /* 0x000200b800007388 */ /* 0x0003e80000000c00 */
        /* <DEDUP_REMOVED lines=8> */
[----:B--2---:R-:W-:Y:S04]  /*6bd40*/  STS.128 [R0+0x280], R192 ;  /* 0x000280c000007388 */ /* 0x004fe80000000c00 */
[----:B------:R-:W-:Y:S04]  /*6bd50*/  STS.128 [R0+0x400], R188 ;  /* 0x000400bc00007388 */ /* 0x000fe80000000c00 */
[----:B---3--:R1:W-:Y:S04]  /*6bd60*/  STS.128 [R0+0x480], R4 ;  /* 0x0004800400007388 */ /* 0x0083e80000000c00 */
[----:B-1----:R-:W2:Y:S04]  /*6bd70*/  LDL.LU R4, [R1+0xda0] ;  /* 0x000da00001047983 */ /* 0x002ea80000300800 */
[----:B------:R-:W2:Y:S04]  /*6bd80*/  LDL.LU R5, [R1+0xda4] ;  /* 0x000da40001057983 */ /* 0x000ea80000300800 */
[----:B------:R-:W2:Y:S04]  /*6bd90*/  LDL.LU R6, [R1+0xd30] ;  /* 0x000d300001067983 */ /* 0x000ea80000300800 */
[----:B------:R-:W2:Y:S04]  /*6bda0*/  LDL.LU R7, [R1+0xd34] ;  /* 0x000d340001077983 */ /* 0x000ea80000300800 */
[----:B----4-:R-:W-:Y:S04]  /*6bdb0*/  STS.128 [R0+0x600], R180 ;  /* 0x000600b400007388 */ /* 0x010fe80000000c00 */
[----:B------:R1:W-:Y:S04]  /*6bdc0*/  STS.128 [R0+0x680], R184 ;  /* 0x000680b800007388 */ /* 0x0003e80000000c00 */
[----:B------:R-:W-:Y:S06]  /*6bdd0*/  BAR.SYNC.DEFER_BLOCKING 0x0 ;  /* 0x0000000000007b1d */ /* 0x000fec0000010000 */
        /* <DEDUP_REMOVED lines=27> */
[----:B--2---:R2:W-:Y:S04]  /*6bf90*/  STS.128 [R0], R4 ;  /* 0x0000000400007388 */ /* 0x0045e80000000c00 */
[----:B--2---:R-:W2:Y:S04]  /*6bfa0*/  LDL.LU R4, [R1+0x1198] ;  /* 0x0011980001047983 */ /* 0x004ea80000300800 */
[----:B------:R-:W2:Y:S04]  /*6bfb0*/  LDL.LU R5, [R1+0x119c] ;  /* 0x00119c0001057983 */ /* 0x000ea80000300800 */
[----:B------:R-:W2:Y:S04]  /*6bfc0*/  LDL.LU R6, [R1+0x1168] ;  /* 0x0011680001067983 */ /* 0x000ea80000300800 */
[----:B------:R-:W2:Y:S04]  /*6bfd0*/  LDL.LU R7, [R1+0x116c] ;  /* 0x00116c0001077983 */ /* 0x000ea80000300800 */
[----:B---3--:R-:W-:Y:S04]  /*6bfe0*/  STS.128 [R0+0x80], R184 ;  /* 0x000080b800007388 */ /* 0x008fe80000000c00 */
[----:B----4-:R3:W-:Y:S04]  /*6bff0*/  STS.128 [R0+0x200], R180 ;  /* 0x000200b400007388 */ /* 0x0107e80000000c00 */
[----:B---3--:R-:W3:Y:S01]  /*6c000*/  LDL.LU R180, [R1+0x610] ;  /* 0x0006100001b47983 */ /* 0x008ee20000300800 */
[----:B------:R-:W-:Y:S01]  /*6c010*/  IMAD.MOV.U32 R182, RZ, RZ, R240 ;  /* 0x000000ffffb67224 */ /* 0x000fe200078e00f0 */
[----:B------:R-:W-:-:S02]  /*6c020*/  MOV R183, R241 ;  /* 0x000000f100b77202 */ /* 0x000fc40000000f00 */
[----:B------:R-:W3:Y:S04]  /*6c030*/  LDL.LU R181, [R1+0x614] ;  /* 0x0006140001b57983 */ /* 0x000ee80000300800 */
[----:B------:R-:W4:Y:S04]  /*6c040*/  LDL.LU R240, [R1+0x618] ;  /* 0x0006180001f07983 */ /* 0x000f280000300800 */
[----:B------:R-:W4:Y:S04]  /*6c050*/  LDL.LU R241, [R1+0x61c] ;  /* 0x00061c0001f17983 */ /* 0x000f280000300800 */
[----:B------:R1:W-:Y:S04]  /*6c060*/  STS.128 [R0+0x280], R188 ;  /* 0x000280bc00007388 */ /* 0x0003e80000000c00 */
[----:B------:R1:W-:Y:S04]  /*6c070*/  STS.128 [R0+0x400], R192 ;  /* 0x000400c000007388 */ /* 0x0003e80000000c00 */
        /* <DEDUP_REMOVED lines=14> */
[C---:B------:R-:W-:Y:S01]  /*6c160*/  IMAD R3, R231.reuse, c[0x0][0x194], RZ ;  /* 0x00006500e7037a24 */ /* 0x040fe200078e02ff */
[----:B------:R-:W-:-:S02]  /*6c170*/  ISETP.GE.AND P3, PT, R231, c[0x0][0x178], PT ;  /* 0x00005e00e7007a0c */ /* 0x000fc40003f66270 */
[C---:B------:R-:W-:Y:S02]  /*6c180*/  ISETP.GE.AND P2, PT, R244.reuse, c[0x0][0x17c], PT ;  /* 0x00005f00f4007a0c */ /* 0x040fe40003f46270 */
[C---:B------:R-:W-:Y:S01]  /*6c190*/  ISETP.LT.AND P3, PT, R244.reuse, c[0x0][0x17c], !P3 ;  /* 0x00005f00f4007a0c */ /* 0x040fe20005f61270 */
[----:B------:R-:W-:Y:S01]  /*6c1a0*/  IMAD R186, R244, c[0x0][0x198], RZ ;  /* 0x00006600f4ba7a24 */ /* 0x000fe200078e02ff */
[----:B--2---:R1:W-:Y:S02]  /*6c1b0*/  STS.128 [R0+0x480], R4 ;  /* 0x0004800400007388 */ /* 0x0043e40000000c00 */
[----:B-1----:R-:W-:Y:S02]  /*6c1c0*/  IMAD.MOV.U32 R7, RZ, RZ, c[0x0][0x194] ;  /* 0x00006500ff077624 */ /* 0x002fe400078e00ff */
[----:B---3--:R1:W-:Y:S04]  /*6c1d0*/  STS.128 [R0+0x600], R180 ;  /* 0x000600b400007388 */ /* 0x0083e80000000c00 */
[----:B----4-:R2:W-:Y:S04]  /*6c1e0*/  STS.128 [R0+0x680], R240 ;  /* 0x000680f000007388 */ /* 0x0105e80000000c00 */
[----:B------:R-:W-:Y:S01]  /*6c1f0*/  BAR.SYNC.DEFER_BLOCKING 0x0 ;  /* 0x0000000000007b1d */ /* 0x000fe20000010000 */
[----:B-1----:R-:W-:Y:S01]  /*6c200*/  LEA R182, P0, R3, c[0x0][0x170], 0x2 ;  /* 0x00005c0003b67a11 */ /* 0x002fe200078010ff */
[----:B--2---:R-:W-:-:S03]  /*6c210*/  IMAD R0, R7, 0x80, R3 ;  /* 0x0000008007007824 */ /* 0x004fc600078e0203 */
[----:B------:R-:W-:Y:S02]  /*6c220*/  LEA.HI.X.SX32 R183, R3, c[0x0][0x174], 0x2, P0 ;  /* 0x00005d0003b77a11 */ /* 0x000fe400000f16ff */
[----:B------:R-:W-:Y:S01]  /*6c230*/  LEA R180, P6, R0, c[0x0][0x170], 0x2 ;  /* 0x00005c0000b47a11 */ /* 0x000fe200078c10ff */
[----:B------:R-:W-:-:S03]  /*6c240*/  IMAD R3, R7, 0x80, R0 ;  /* 0x0000008007037824 */ /* 0x000fc600078e0200 */
[----:B------:R-:W-:Y:S01]  /*6c250*/  LEA.HI.X.SX32 R181, R0, c[0x0][0x174], 0x2, P6 ;  /* 0x00005d0000b57a11 */ /* 0x000fe200030f16ff */
[----:B------:R-:W-:Y:S01]  /*6c260*/  IMAD.WIDE R184, R186, 0x4, R182 ;  /* 0x00000004bab87825 */ /* 0x000fe200078e02b6 */
[----:B------:R-:W-:-:S03]  /*6c270*/  LEA R6, P6, R3, c[0x0][0x170], 0x2 ;  /* 0x00005c0003067a11 */ /* 0x000fc600078c10ff */
[C---:B------:R-:W-:Y:S01]  /*6c280*/  IMAD.WIDE R4, R186.reuse, 0x4, R180 ;  /* 0x00000004ba047825 */ /* 0x040fe200078e02b4 */
[----:B------:R1:W-:Y:S03]  /*6c290*/  @P3 STG.E [R184.64], R188 ;  /* 0x000000bcb8003986 */ /* 0x0003e6000c101906 */
[----:B------:R-:W-:Y:S01]  /*6c2a0*/  IMAD R0, R7, 0x80, R3 ;  /* 0x0000008007007824 */ /* 0x000fe200078e0203 */
[----:B------:R-:W-:Y:S02]  /*6c2b0*/  LEA.HI.X.SX32 R7, R3, c[0x0][0x174], 0x2, P6 ;  /* 0x00005d0003077a11 */ /* 0x000fe400030f16ff */
[----:B------:R-:W-:Y:S02]  /*6c2c0*/  ISETP.LT.AND P6, PT, R231, c[0x0][0x178], !P1 ;  /* 0x00005e00e7007a0c */ /* 0x000fe40004fc1270 */
[C---:B------:R-:W-:Y:S01]  /*6c2d0*/  IADD3 R3, R186.reuse, c[0x0][0x198], RZ ;  /* 0x00006600ba037a10 */ /* 0x040fe20007ffe0ff */
[----:B-1----:R-:W-:Y:S01]  /*6c2e0*/  IMAD.WIDE R184, R186, 0x4, R6 ;  /* 0x00000004bab87825 */ /* 0x002fe200078e0206 */
[----:B------:R-:W-:-:S02]  /*6c2f0*/  ISETP.LT.AND P5, PT, R230, c[0x0][0x178], !P2 ;  /* 0x00005e00e6007a0c */ /* 0x000fc400057a1270 */
[----:B------:R-:W-:Y:S02]  /*6c300*/  ISETP.LT.AND P0, PT, R229, c[0x0][0x178], !P2 ;  /* 0x00005e00e5007a0c */ /* 0x000fe40005701270 */
[----:B------:R-:W-:-:S09]  /*6c310*/  ISETP.LT.AND P2, PT, R228, c[0x0][0x178], !P2 ;  /* 0x00005e00e4007a0c */ /* 0x000fd20005741270 */
[----:B------:R1:W-:Y:S01]  /*6c320*/  @P5 STG.E [R4.64], R189 ;  /* 0x000000bd04005986 */ /* 0x0003e2000c101906 */
[----:B------:R-:W-:-:S03]  /*6c330*/  ISETP.LT.AND P5, PT, R230, c[0x0][0x178], !P1 ;  /* 0x00005e00e6007a0c */ /* 0x000fc60004fa1270 */
[----:B------:R2:W-:Y:S01]  /*6c340*/  @P0 STG.E [R184.64], R187 ;  /* 0x000000bbb8000986 */ /* 0x0005e2000c101906 */
[----:B-1----:R-:W-:-:S04]  /*6c350*/  LEA R4, P3, R0, c[0x0][0x170], 0x2 ;  /* 0x00005c0000047a11 */ /* 0x002fc800078610ff */
[----:B------:R-:W-:Y:S01]  /*6c360*/  LEA.HI.X.SX32 R5, R0, c[0x0][0x174], 0x2, P3 ;  /* 0x00005d0000057a11 */ /* 0x000fe200018f16ff */
[----:B------:R-:W-:-:S04]  /*6c370*/  IMAD.WIDE R188, R3, 0x4, R180 ;  /* 0x0000000403bc7825 */ /* 0x000fc800078e02b4 */
[----:B--2---:R-:W-:-:S04]  /*6c380*/  IMAD.WIDE R184, R186, 0x4, R4 ;  /* 0x00000004bab87825 */ /* 0x004fc800078e0204 */
[----:B------:R-:W-:Y:S01]  /*6c390*/  IMAD.WIDE R186, R3, 0x4, R182 ;  /* 0x0000000403ba7825 */ /* 0x000fe200078e02b6 */
[----:B------:R-:W-:Y:S04]  /*6c3a0*/  @P2 STG.E [R184.64], R190 ;  /* 0x000000beb8002986 */ /* 0x000fe8000c101906 */
[----:B------:R1:W-:Y:S04]  /*6c3b0*/  @P6 STG.E [R186.64], R251 ;  /* 0x000000fbba006986 */ /* 0x0003e8000c101906 */
[----:B------:R2:W-:Y:S04]  /*6c3c0*/  @P5 STG.E [R188.64], R250 ;  /* 0x000000fabc005986 */ /* 0x0005e8000c101906 */
[----:B-1----:R-:W3:Y:S04]  /*6c3d0*/  LDL.LU R251, [R1+0xa0] ;  /* 0x0000a00001fb7983 */ /* 0x002ee80000300800 */
[----:B--2---:R-:W2:Y:S01]  /*6c3e0*/  LDL.LU R250, [R1+0x654] ;  /* 0x0006540001fa7983 */ /* 0x004ea20000300800 */
[----:B------:R-:W-:Y:S01]  /*6c3f0*/  ISETP.LT.AND P3, PT, R229, c[0x0][0x178], !P1 ;  /* 0x00005e00e5007a0c */ /* 0x000fe20004f61270 */
[----:B------:R-:W-:-:S12]  /*6c400*/  IMAD.WIDE R186, R3, 0x4, R6 ;  /* 0x0000000403ba7825 */ /* 0x000fd800078e0206 */
[----:B------:R1:W-:Y:S04]  /*6c410*/  @P3 STG.E [R186.64], R249 ;  /* 0x000000f9ba003986 */ /* 0x0003e8000c101906 */
[----:B-1----:R-:W4:Y:S01]  /*6c420*/  LDL.LU R249, [R1+0x4e4] ;  /* 0x0004e40001f97983 */ /* 0x002f220000300800 */
[----:B------:R-:W-:Y:S02]  /*6c430*/  ISETP.LT.AND P1, PT, R228, c[0x0][0x178], !P1 ;  /* 0x00005e00e4007a0c */ /* 0x000fe40004f21270 */
[----:B------:R-:W-:Y:S01]  /*6c440*/  IADD3 R0, R244, 0x3, RZ ;  /* 0x00000003f4007810 */ /* 0x000fe20007ffe0ff */
[----:B------:R-:W-:Y:S01]  /*6c450*/  IMAD.WIDE R184, R3, 0x4, R4 ;  /* 0x0000000403b87825 */ /* 0x000fe200078e0204 */
[----:B------:R-:W-:Y:S01]  /*6c460*/  ISETP.LT.AND P2, PT, R231, c[0x0][0x178], !P4 ;  /* 0x00005e00e7007a0c */ /* 0x000fe20006741270 */
[----:B------:R-:W4:Y:S01]  /*6c470*/  LDL.LU R193, [R1+0x334] ;  /* 0x0003340001c17983 */ /* 0x000f220000300800 */
[----:B------:R-:W-:-:S02]  /*6c480*/  ISETP.GE.AND P0, PT, R0, c[0x0][0x17c], PT ;  /* 0x00005f0000007a0c */ /* 0x000fc40003f06270 */
[----:B------:R-:W-:Y:S02]  /*6c490*/  IADD3 R0, R3, c[0x0][0x198], RZ ;  /* 0x0000660003007a10 */ /* 0x000fe40007ffe0ff */
[----:B------:R-:W-:Y:S02]  /*6c4a0*/  ISETP.LT.AND P5, PT, R230, c[0x0][0x178], !P4 ;  /* 0x00005e00e6007a0c */ /* 0x000fe400067a1270 */
[----:B------:R-:W-:Y:S01]  /*6c4b0*/  ISETP.LT.AND P6, PT, R229, c[0x0][0x178], !P4 ;  /* 0x00005e00e5007a0c */ /* 0x000fe200067c1270 */
[----:B------:R-:W-:Y:S01]  /*6c4c0*/  IMAD.WIDE R188, R0, 0x4, R182 ;  /* 0x0000000400bc7825 */ /* 0x000fe200078e02b6 */
[----:B------:R1:W-:Y:S01]  /*6c4d0*/  @P1 STG.E [R184.64], R247 ;  /* 0x000000f7b8001986 */ /* 0x0003e2000c101906 */
[----:B------:R-:W-:-:S03]  /*6c4e0*/  ISETP.LT.AND P4, PT, R228, c[0x0][0x178], !P4 ;  /* 0x00005e00e4007a0c */ /* 0x000fc60006781270 */
[----:B------:R1:W-:Y:S01]  /*6c4f0*/  @P2 STG.E [R188.64], R192 ;  /* 0x000000c0bc002986 */ /* 0x0003e2000c101906 */
[----:B------:R-:W-:Y:S01]  /*6c500*/  ISETP.LT.AND P2, PT, R231, c[0x0][0x178], !P0 ;  /* 0x00005e00e7007a0c */ /* 0x000fe20004741270 */
[C---:B------:R-:W-:Y:S02]  /*6c510*/  IMAD.WIDE R186, R0.reuse, 0x4, R180 ;  /* 0x0000000400ba7825 */ /* 0x040fe400078e02b4 */
[----:B-1----:R-:W4:Y:S02]  /*6c520*/  LDL.LU R247, [R1+0xa4] ;  /* 0x0000a40001f77983 */ /* 0x002f240000300800 */
[C---:B------:R-:W-:Y:S02]  /*6c530*/  IMAD.WIDE R184, R0.reuse, 0x4, R6 ;  /* 0x0000000400b87825 */ /* 0x040fe400078e0206 */
[----:B------:R-:W4:Y:S01]  /*6c540*/  LDL.LU R242, [R1+0x680] ;  /* 0x0006800001f27983 */ /* 0x000f220000300800 */
[----:B------:R-:W-:-:S03]  /*6c550*/  IADD3 R3, R0, c[0x0][0x198], RZ ;  /* 0x0000660000037a10 */ /* 0x000fc60007ffe0ff */
[----:B------:R-:W4:Y:S04]  /*6c560*/  LDL.LU R243, [R1+0x600] ;  /* 0x0006000001f37983 */ /* 0x000f280000300800 */
[----:B------:R-:W4:Y:S01]  /*6c570*/  LDL.LU R194, [R1+0x3e0] ;  /* 0x0003e00001c27983 */ /* 0x000f220000300800 */
[----:B------:R-:W-:-:S03]  /*6c580*/  IMAD.WIDE R188, R0, 0x4, R4 ;  /* 0x0000000400bc7825 */ /* 0x000fc600078e0204 */
[----:B------:R1:W-:Y:S04]  /*6c590*/  @P5 STG.E [R186.64], R195 ;  /* 0x000000c3ba005986 */ /* 0x0003e8000c101906 */
[----:B------:R1:W-:Y:S04]  /*6c5a0*/  @P6 STG.E [R184.64], R191 ;  /* 0x000000bfb8006986 */ /* 0x0003e8000c101906 */
[----:B-1----:R-:W4:Y:S01]  /*6c5b0*/  LDL.LU R195, [R1+0x200] ;  /* 0x0002000001c37983 */ /* 0x002f220000300800 */
[----:B------:R-:W-:Y:S01]  /*6c5c0*/  IMAD.WIDE R184, R3, 0x4, R182 ;  /* 0x0000000403b87825 */ /* 0x000fe200078e02b6 */
[----:B------:R-:W-:-:S03]  /*6c5d0*/  ISETP.LT.AND P1, PT, R230, c[0x0][0x178], !P0 ;  /* 0x00005e00e6007a0c */ /* 0x000fc60004721270 */
[----:B------:R-:W-:Y:S01]  /*6c5e0*/  IMAD.WIDE R186, R3, 0x4, R180 ;  /* 0x0000000403ba7825 */ /* 0x000fe200078e02b4 */
[----:B---3--:R1:W-:Y:S04]  /*6c5f0*/  @P4 STG.E [R188.64], R251 ;  /* 0x000000fbbc004986 */ /* 0x0083e8000c101906 */
[----:B--2---:R2:W-:Y:S04]  /*6c600*/  @P2 STG.E [R184.64], R250 ;  /* 0x000000fab8002986 */ /* 0x0045e8000c101906 */
[----:B-1----:R-:W3:Y:S04]  /*6c610*/  LDL.LU R251, [R1+0x684] ;  /* 0x0006840001fb7983 */ /* 0x002ee80000300800 */
[----:B--2---:R-:W2:Y:S04]  /*6c620*/  LDL.LU R250, [R1+0x604] ;  /* 0x0006040001fa7983 */ /* 0x004ea80000300800 */
[----:B----4-:R1:W-:Y:S04]  /*6c630*/  @P1 STG.E [R186.64], R249 ;  /* 0x000000f9ba001986 */ /* 0x0103e8000c101906 */
[----:B-1----:R-:W4:Y:S01]  /*6c640*/  LDL.LU R249, [R1+0x3e4] ;  /* 0x0003e40001f97983 */ /* 0x002f220000300800 */
[----:B------:R-:W-:-:S02]  /*6c650*/  IADD3 R190, R244, 0x4, RZ ;  /* 0x00000004f4be7810 */ /* 0x000fc40007ffe0ff */
[----:B------:R-:W-:Y:S02]  /*6c660*/  ISETP.LT.AND P6, PT, R229, c[0x0][0x178], !P0 ;  /* 0x00005e00e5007a0c */ /* 0x000fe400047c1270 */
[----:B------:R-:W-:Y:S02]  /*6c670*/  ISETP.GE.AND P3, PT, R190, c[0x0][0x17c], PT ;  /* 0x00005f00be007a0c */ /* 0x000fe40003f66270 */
[----:B------:R-:W-:Y:S02]  /*6c680*/  ISETP.LT.AND P0, PT, R228, c[0x0][0x178], !P0 ;  /* 0x00005e00e4007a0c */ /* 0x000fe40004701270 */
[----:B------:R-:W-:Y:S02]  /*6c690*/  ISETP.LT.AND P5, PT, R231, c[0x0][0x178], !P3 ;  /* 0x00005e00e7007a0c */ /* 0x000fe40005fa1270 */
[----:B------:R-:W-:Y:S02]  /*6c6a0*/  ISETP.LT.AND P4, PT, R230, c[0x0][0x178], !P3 ;  /* 0x00005e00e6007a0c */ /* 0x000fe40005f81270 */
[----:B------:R-:W-:Y:S01]  /*6c6b0*/  ISETP.LT.AND P1, PT, R229, c[0x0][0x178], !P3 ;  /* 0x00005e00e5007a0c */ /* 0x000fe20005f21270 */
[----:B------:R-:W-:Y:S01]  /*6c6c0*/  IMAD.WIDE R184, R3, 0x4, R6 ;  /* 0x0000000403b87825 */ /* 0x000fe200078e0206 */
[----:B------:R-:W-:-:S02]  /*6c6d0*/  IADD3 R188, R244, 0x5, RZ ;  /* 0x00000005f4bc7810 */ /* 0x000fc40007ffe0ff */
[C---:B------:R-:W-:Y:S01]  /*6c6e0*/  IADD3 R0, R3.reuse, c[0x0][0x198], RZ ;  /* 0x0000660003007a10 */ /* 0x040fe20007ffe0ff */
[----:B------:R-:W-:Y:S01]  /*6c6f0*/  IMAD.WIDE R186, R3, 0x4, R4 ;  /* 0x0000000403ba7825 */ /* 0x000fe200078e0204 */
[----:B------:R-:W-:Y:S01]  /*6c700*/  ISETP.GE.AND P2, PT, R188, c[0x0][0x17c], PT ;  /* 0x00005f00bc007a0c */ /* 0x000fe20003f46270 */
[----:B------:R1:W-:Y:S01]  /*6c710*/  @P6 STG.E [R184.64], R193 ;  /* 0x000000c1b8006986 */ /* 0x0003e2000c101906 */
[----:B------:R-:W-:Y:S01]  /*6c720*/  ISETP.LT.AND P3, PT, R228, c[0x0][0x178], !P3 ;  /* 0x00005e00e4007a0c */ /* 0x000fe20005f61270 */
[C---:B------:R-:W-:Y:S02]  /*6c730*/  IMAD.WIDE R188, R0.reuse, 0x4, R182 ;  /* 0x0000000400bc7825 */ /* 0x040fe400078e02b6 */
[----:B------:R1:W-:Y:S02]  /*6c740*/  @P0 STG.E [R186.64], R247 ;  /* 0x000000f7ba000986 */ /* 0x0003e4000c101906 */
[C---:B------:R-:W-:Y:S01]  /*6c750*/  IMAD.WIDE R190, R0.reuse, 0x4, R180 ;  /* 0x0000000400be7825 */ /* 0x040fe200078e02b4 */
[----:B------:R-:W-:Y:S01]  /*6c760*/  ISETP.LT.AND P6, PT, R231, c[0x0][0x178], !P2 ;  /* 0x00005e00e7007a0c */ /* 0x000fe200057c1270 */
[----:B------:R1:W-:Y:S02]  /*6c770*/  @P5 STG.E [R188.64], R242 ;  /* 0x000000f2bc005986 */ /* 0x0003e4000c101906 */
[----:B-1----:R-:W-:-:S02]  /*6c780*/  IMAD.WIDE R184, R0, 0x4, R6 ;  /* 0x0000000400b87825 */ /* 0x002fc400078e0206 */
[----:B------:R-:W-:Y:S01]  /*6c790*/  @P4 STG.E [R190.64], R243 ;  /* 0x000000f3be004986 */ /* 0x000fe2000c101906 */
[----:B------:R-:W-:-:S03]  /*6c7a0*/  ISETP.LT.AND P5, PT, R230, c[0x0][0x178], !P2 ;  /* 0x00005e00e6007a0c */ /* 0x000fc600057a1270 */
[----:B------:R-:W4:Y:S01]  /*6c7b0*/  LDL.LU R247, [R1+0x204] ;  /* 0x0002040001f77983 */ /* 0x000f220000300800 */
[----:B------:R-:W-:-:S03]  /*6c7c0*/  IADD3 R186, R244, 0x6, RZ ;  /* 0x00000006f4ba7810 */ /* 0x000fc60007ffe0ff */
[----:B------:R-:W4:Y:S01]  /*6c7d0*/  LDL.LU R192, [R1+0x700] ;  /* 0x0007000001c07983 */ /* 0x000f220000300800 */
[----:B------:R-:W-:-:S03]  /*6c7e0*/  IADD3 R3, R0, c[0x0][0x198], RZ ;  /* 0x0000660000037a10 */ /* 0x000fc60007ffe0ff */
[----:B------:R1:W-:Y:S01]  /*6c7f0*/  @P1 STG.E [R184.64], R194 ;  /* 0x000000c2b8001986 */ /* 0x0003e2000c101906 */
[----:B------:R-:W-:-:S03]  /*6c800*/  IADD3 R188, R244, 0x7, RZ ;  /* 0x00000007f4bc7810 */ /* 0x000fc60007ffe0ff */
[----:B------:R-:W4:Y:S01]  /*6c810*/  LDL.LU R193, [R1+0x670] ;  /* 0x0006700001c17983 */ /* 0x000f220000300800 */
[----:B------:R-:W-:Y:S01]  /*6c820*/  ISETP.GE.AND P0, PT, R186, c[0x0][0x17c], PT ;  /* 0x00005f00ba007a0c */ /* 0x000fe20003f06270 */
[----:B------:R-:W-:Y:S01]  /*6c830*/  IMAD.WIDE R186, R3, 0x4, R182 ;  /* 0x0000000403ba7825 */ /* 0x000fe200078e02b6 */
[----:B------:R-:W-:-:S03]  /*6c840*/  ISETP.GE.AND P1, PT, R188, c[0x0][0x17c], PT ;  /* 0x00005f00bc007a0c */ /* 0x000fc60003f26270 */
[----:B-1----:R-:W-:Y:S01]  /*6c850*/  IMAD.WIDE R184, R0, 0x4, R4 ;  /* 0x0000000400b87825 */ /* 0x002fe200078e0204 */
[----:B------:R-:W4:Y:S03]  /*6c860*/  LDL.LU R194, [R1+0x5c0] ;  /* 0x0005c00001c27983 */ /* 0x000f260000300800 */
[----:B------:R-:W-:Y:S01]  /*6c870*/  IMAD.WIDE R188, R3, 0x4, R180 ;  /* 0x0000000403bc7825 */ /* 0x000fe200078e02b4 */
[----:B------:R1:W-:Y:S04]  /*6c880*/  @P3 STG.E [R184.64], R195 ;  /* 0x000000c3b8003986 */ /* 0x0003e8000c101906 */
[----:B-1----:R-:W4:Y:S01]  /*6c890*/  LDL.LU R195, [R1+0x340] ;  /* 0x0003400001c37983 */ /* 0x002f220000300800 */
[----:B------:R-:W-:Y:S01]  /*6c8a0*/  ISETP.LT.AND P4, PT, R229, c[0x0][0x178], !P2 ;  /* 0x00005e00e5007a0c */ /* 0x000fe20005781270 */
[----:B------:R-:W-:-:S02]  /*6c8b0*/  IMAD.WIDE R190, R3, 0x4, R6 ;  /* 0x0000000403be7825 */ /* 0x000fc400078e0206 */
[----:B---3--:R1:W-:Y:S04]  /*6c8c0*/  @P6 STG.E [R186.64], R251 ;  /* 0x000000fbba006986 */ /* 0x0083e8000c101906 */
[----:B--2---:R2:W-:Y:S04]  /*6c8d0*/  @P5 STG.E [R188.64], R250 ;  /* 0x000000fabc005986 */ /* 0x0045e8000c101906 */
[----:B-1----:R-:W3:Y:S04]  /*6c8e0*/  LDL.LU R251, [R1+0x704] ;  /* 0x0007040001fb7983 */ /* 0x002ee80000300800 */
[----:B--2---:R-:W2:Y:S04]  /*6c8f0*/  LDL.LU R250, [R1+0x674] ;  /* 0x0006740001fa7983 */ /* 0x004ea80000300800 */
[----:B----4-:R1:W-:Y:S04]  /*6c900*/  @P4 STG.E [R190.64], R249 ;  /* 0x000000f9be004986 */ /* 0x0103e8000c101906 */
[----:B-1----:R-:W4:Y:S01]  /*6c910*/  LDL.LU R249, [R1+0x5c4] ;  /* 0x0005c40001f97983 */ /* 0x002f220000300800 */
[----:B------:R-:W-:-:S02]  /*6c920*/  ISETP.LT.AND P2, PT, R228, c[0x0][0x178], !P2 ;  /* 0x00005e00e4007a0c */ /* 0x000fc40005741270 */
[----:B------:R-:W-:Y:S02]  /*6c930*/  ISETP.LT.AND P6, PT, R231, c[0x0][0x178], !P0 ;  /* 0x00005e00e7007a0c */ /* 0x000fe400047c1270 */
[----:B------:R-:W-:Y:S02]  /*6c940*/  ISETP.LT.AND P5, PT, R230, c[0x0][0x178], !P0 ;  /* 0x00005e00e6007a0c */ /* 0x000fe400047a1270 */
[C---:B------:R-:W-:Y:S01]  /*6c950*/  IADD3 R190, R3.reuse, c[0x0][0x198], RZ ;  /* 0x0000660003be7a10 */ /* 0x040fe20007ffe0ff */
[----:B------:R-:W-:Y:S01]  /*6c960*/  IMAD.WIDE R188, R3, 0x4, R4 ;  /* 0x0000000403bc7825 */ /* 0x000fe200078e0204 */
[----:B------:R-:W-:Y:S02]  /*6c970*/  ISETP.LT.AND P3, PT, R228, c[0x0][0x178], !P0 ;  /* 0x00005e00e4007a0c */ /* 0x000fe40004761270 */
[----:B------:R-:W-:Y:S01]  /*6c980*/  ISETP.LT.AND P0, PT, R229, c[0x0][0x178], !P0 ;  /* 0x00005e00e5007a0c */ /* 0x000fe20004701270 */
[----:B------:R-:W-:Y:S01]  /*6c990*/  IMAD.WIDE R184, R190, 0x4, R182 ;  /* 0x00000004beb87825 */ /* 0x000fe200078e02b6 */
[----:B------:R-:W-:-:S03]  /*6c9a0*/  IADD3 R0, R244, 0x8, RZ ;  /* 0x00000008f4007810 */ /* 0x000fc60007ffe0ff */
[----:B------:R-:W-:Y:S01]  /*6c9b0*/  IMAD.WIDE R186, R190, 0x4, R180 ;  /* 0x00000004beba7825 */ /* 0x000fe200078e02b4 */
[----:B------:R-:W-:Y:S01]  /*6c9c0*/  ISETP.LT.AND P4, PT, R231, c[0x0][0x178], !P1 ;  /* 0x00005e00e7007a0c */ /* 0x000fe20004f81270 */
[----:B------:R1:W-:Y:S01]  /*6c9d0*/  @P2 STG.E [R188.64], R247 ;  /* 0x000000f7bc002986 */ /* 0x0003e2000c101906 */
[----:B------:R-:W-:-:S03]  /*6c9e0*/  ISETP.GE.AND P2, PT, R0, c[0x0][0x17c], PT ;  /* 0x00005f0000007a0c */ /* 0x000fc60003f46270 */
[----:B------:R1:W-:Y:S01]  /*6c9f0*/  @P6 STG.E [R184.64], R192 ;  /* 0x000000c0b8006986 */ /* 0x0003e2000c101906 */
[----:B------:R-:W-:Y:S02]  /*6ca00*/  ISETP.LT.AND P6, PT, R230, c[0x0][0x178], !P1 ;  /* 0x00005e00e6007a0c */ /* 0x000fe40004fc1270 */
[C---:B------:R-:W-:Y:S01]  /*6ca10*/  IADD3 R0, R190.reuse, c[0x0][0x198], RZ ;  /* 0x00006600be007a10 */ /* 0x040fe20007ffe0ff */
[----:B-1----:R-:W4:Y:S04]  /*6ca20*/  LDL.LU R247, [R1+0x344] ;  /* 0x0003440001f77983 */ /* 0x002f280000300800 */
[----:B------:R-:W4:Y:S01]  /*6ca30*/  LDL.LU R191, [R1+0x720] ;  /* 0x0007200001bf7983 */ /* 0x000f220000300800 */
[----:B------:R-:W-:-:S03]  /*6ca40*/  IMAD.WIDE R184, R190, 0x4, R6 ;  /* 0x00000004beb87825 */ /* 0x000fc600078e0206 */
[----:B------:R-:W4:Y:S04]  /*6ca50*/  LDL.LU R240, [R1+0x6e0] ;  /* 0x0006e00001f07983 */ /* 0x000f280000300800 */
[----:B------:R1:W-:Y:S01]  /*6ca60*/  @P5 STG.E [R186.64], R193 ;  /* 0x000000c1ba005986 */ /* 0x0003e2000c101906 */
[----:B------:R-:W-:-:S03]  /*6ca70*/  IMAD.WIDE R188, R0, 0x4, R182 ;  /* 0x0000000400bc7825 */ /* 0x000fc600078e02b6 */
[----:B------:R-:W-:Y:S04]  /*6ca80*/  @P0 STG.E [R184.64], R194 ;  /* 0x000000c2b8000986 */ /* 0x000fe8000c101906 */
[----:B------:R-:W4:Y:S01]  /*6ca90*/  LDL.LU R241, [R1+0x640] ;  /* 0x0006400001f17983 */ /* 0x000f220000300800 */
[----:B-1----:R-:W-:-:S03]  /*6caa0*/  IMAD.WIDE R186, R190, 0x4, R4 ;  /* 0x00000004beba7825 */ /* 0x002fc600078e0204 */
[----:B------:R-:W4:Y:S04]  /*6cab0*/  LDL.LU R192, [R1+0x4d0] ;  /* 0x0004d00001c07983 */ /* 0x000f280000300800 */
[----:B------:R1:W-:Y:S04]  /*6cac0*/  @P3 STG.E [R186.64], R195 ;  /* 0x000000c3ba003986 */ /* 0x0003e8000c101906 */
[----:B------:R-:W4:Y:S01]  /*6cad0*/  LDL.LU R193, [R1+0x724] ;  /* 0x0007240001c17983 */ /* 0x000f220000300800 */
[----:B-1----:R-:W-:Y:S01]  /*6cae0*/  IMAD.WIDE R186, R0, 0x4, R180 ;  /* 0x0000000400ba7825 */ /* 0x002fe200078e02b4 */
        /* <DEDUP_REMOVED lines=10> */
[----:B------:R-:W-:Y:S02]  /*6cb90*/  ISETP.LT.AND P4, PT, R231, c[0x0][0x178], !P2 ;  /* 0x00005e00e7007a0c */ /* 0x000fe40005781270 */
[----:B------:R-:W-:Y:S01]  /*6cba0*/  ISETP.LT.AND P3, PT, R230, c[0x0][0x178], !P2 ;  /* 0x00005e00e6007a0c */ /* 0x000fe20005761270 */
[C---:B------:R-:W-:Y:S01]  /*6cbb0*/  IMAD.WIDE R184, R0.reuse, 0x4, R4 ;  /* 0x0000000400b87825 */ /* 0x040fe200078e0204 */
[----:B------:R-:W-:Y:S01]  /*6cbc0*/  ISETP.GE.AND P0, PT, R3, c[0x0][0x17c], PT ;  /* 0x00005f0003007a0c */ /* 0x000fe20003f06270 */
[----:B------:R-:W4:Y:S01]  /*6cbd0*/  LDL.LU R242, [R1+0x740] ;  /* 0x0007400001f27983 */ /* 0x000f220000300800 */
[----:B------:R-:W-:Y:S02]  /*6cbe0*/  IADD3 R3, R0, c[0x0][0x198], RZ ;  /* 0x0000660000037a10 */ /* 0x000fe40007ffe0ff */
[----:B------:R-:W-:Y:S01]  /*6cbf0*/  ISETP.LT.AND P6, PT, R229, c[0x0][0x178], !P2 ;  /* 0x00005e00e5007a0c */ /* 0x000fe200057c1270 */
[----:B------:R-:W4:Y:S02]  /*6cc00*/  LDL.LU R243, [R1+0x710] ;  /* 0x0007100001f37983 */ /* 0x000f240000300800 */
[----:B------:R-:W-:-:S04]  /*6cc10*/  IMAD.WIDE R186, R3, 0x4, R182 ;  /* 0x0000000403ba7825 */ /* 0x000fc800078e02b6 */
[----:B------:R-:W-:Y:S01]  /*6cc20*/  IMAD.WIDE R188, R3, 0x4, R180 ;  /* 0x0000000403bc7825 */ /* 0x000fe200078e02b4 */
[----:B------:R-:W-:Y:S01]  /*6cc30*/  ISETP.LT.AND P2, PT, R228, c[0x0][0x178], !P2 ;  /* 0x00005e00e4007a0c */ /* 0x000fe20005741270 */
[----:B------:R-:W4:Y:S04]  /*6cc40*/  LDL.LU R194, [R1+0x690] ;  /* 0x0006900001c27983 */ /* 0x000f280000300800 */
[----:B------:R1:W-:Y:S01]  /*6cc50*/  @P1 STG.E [R184.64], R247 ;  /* 0x000000f7b8001986 */ /* 0x0003e2000c101906 */
[----:B------:R-:W-:-:S03]  /*6cc60*/  IADD3 R190, R244, 0xa, RZ ;  /* 0x0000000af4be7810 */ /* 0x000fc60007ffe0ff */
[----:B------:R1:W-:Y:S01]  /*6cc70*/  @P4 STG.E [R186.64], R191 ;  /* 0x000000bfba004986 */ /* 0x0003e2000c101906 */
[----:B------:R-:W-:-:S03]  /*6cc80*/  ISETP.LT.AND P4, PT, R231, c[0x0][0x178], !P0 ;  /* 0x00005e00e7007a0c */ /* 0x000fc60004781270 */
[----:B------:R1:W-:Y:S01]  /*6cc90*/  @P3 STG.E [R188.64], R240 ;  /* 0x000000f0bc003986 */ /* 0x0003e2000c101906 */
[----:B------:R-:W-:Y:S02]  /*6cca0*/  ISETP.LT.AND P3, PT, R230, c[0x0][0x178], !P0 ;  /* 0x00005e00e6007a0c */ /* 0x000fe40004761270 */
[----:B------:R-:W-:Y:S01]  /*6ccb0*/  ISETP.LT.AND P1, PT, R229, c[0x0][0x178], !P0 ;  /* 0x00005e00e5007a0c */ /* 0x000fe20004721270 */
[C---:B-1----:R-:W-:Y:S01]  /*6ccc0*/  IMAD.WIDE R184, R3.reuse, 0x4, R6 ;  /* 0x0000000403b87825 */ /* 0x042fe200078e0206 */
[C---:B------:R-:W-:Y:S01]  /*6ccd0*/  IADD3 R0, R3.reuse, c[0x0][0x198], RZ ;  /* 0x0000660003007a10 */ /* 0x040fe20007ffe0ff */
[----:B------:R-:W4:Y:S01]  /*6cce0*/  LDL.LU R195, [R1+0x590] ;  /* 0x0005900001c37983 */ /* 0x000f220000300800 */
[----:B------:R-:W-:Y:S02]  /*6ccf0*/  IADD3 R186, R244, 0xb, RZ ;  /* 0x0000000bf4ba7810 */ /* 0x000fe40007ffe0ff */
[----:B------:R-:W-:Y:S01]  /*6cd00*/  ISETP.GE.AND P5, PT, R190, c[0x0][0x17c], PT ;  /* 0x00005f00be007a0c */ /* 0x000fe20003fa6270 */
[----:B------:R1:W-:Y:S01]  /*6cd10*/  @P6 STG.E [R184.64], R241 ;  /* 0x000000f1b8006986 */ /* 0x0003e2000c101906 */
[----:B------:R-:W-:Y:S01]  /*6cd20*/  IMAD.WIDE R190, R3, 0x4, R4 ;  /* 0x0000000403be7825 */ /* 0x000fe200078e0204 */
[----:B------:R-:W-:-:S02]  /*6cd30*/  ISETP.GE.AND P6, PT, R186, c[0x0][0x17c], PT ;  /* 0x00005f00ba007a0c */ /* 0x000fc40003fc6270 */
[----:B------:R-:W4:Y:S01]  /*6cd40*/  LDL.LU R247, [R1+0x744] ;  /* 0x0007440001f77983 */ /* 0x000f220000300800 */
[----:B------:R-:W-:-:S04]  /*6cd50*/  IMAD.WIDE R186, R0, 0x4, R180 ;  /* 0x0000000400ba7825 */ /* 0x000fc800078e02b4 */
[----:B------:R-:W-:-:S04]  /*6cd60*/  IMAD.WIDE R188, R0, 0x4, R6 ;  /* 0x0000000400bc7825 */ /* 0x000fc800078e0206 */
[----:B-1----:R-:W-:Y:S01]  /*6cd70*/  IMAD.WIDE R184, R0, 0x4, R182 ;  /* 0x0000000400b87825 */ /* 0x002fe200078e02b6 */
[----:B------:R1:W-:Y:S04]  /*6cd80*/  @P2 STG.E [R190.64], R192 ;  /* 0x000000c0be002986 */ /* 0x0003e8000c101906 */
[----:B------:R-:W-:Y:S01]  /*6cd90*/  @P4 STG.E [R184.64], R193 ;  /* 0x000000c1b8004986 */ /* 0x000fe2000c101906 */
[----:B------:R-:W-:Y:S01]  /*6cda0*/  ISETP.LT.AND P0, PT, R228, c[0x0][0x178], !P0 ;  /* 0x00005e00e4007a0c */ /* 0x000fe20004701270 */
[----:B-1----:R-:W-:Y:S02]  /*6cdb0*/  IMAD.WIDE R190, R0, 0x4, R4 ;  /* 0x0000000400be7825 */ /* 0x002fe400078e0204 */
[----:B---3--:R1:W-:Y:S04]  /*6cdc0*/  @P3 STG.E [R186.64], R251 ;  /* 0x000000fbba003986 */ /* 0x0083e8000c101906 */
[----:B--2---:R2:W-:Y:S04]  /*6cdd0*/  @P1 STG.E [R188.64], R250 ;  /* 0x000000fabc001986 */ /* 0x0045e8000c101906 */
[----:B-1----:R-:W3:Y:S04]  /*6cde0*/  LDL.LU R251, [R1+0x714] ;  /* 0x0007140001fb7983 */ /* 0x002ee80000300800 */
[----:B--2---:R-:W2:Y:S04]  /*6cdf0*/  LDL.LU R250, [R1+0x694] ;  /* 0x0006940001fa7983 */ /* 0x004ea80000300800 */
[----:B----4-:R1:W-:Y:S04]  /*6ce00*/  @P0 STG.E [R190.64], R249 ;  /* 0x000000f9be000986 */ /* 0x0103e8000c101906 */
[----:B-1----:R-:W4:Y:S01]  /*6ce10*/  LDL.LU R249, [R1+0x594] ;  /* 0x0005940001f97983 */ /* 0x002f220000300800 */
[----:B------:R-:W-:-:S02]  /*6ce20*/  ISETP.LT.AND P1, PT, R231, c[0x0][0x178], !P5 ;  /* 0x00005e00e7007a0c */ /* 0x000fc40006f21270 */
[----:B------:R-:W-:Y:S01]  /*6ce30*/  ISETP.LT.AND P3, PT, R230, c[0x0][0x178], !P5 ;  /* 0x00005e00e6007a0c */ /* 0x000fe20006f61270 */
[----:B------:R-:W4:Y:S01]  /*6ce40*/  LDL.LU R192, [R1+0x760] ;  /* 0x0007600001c07983 */ /* 0x000f220000300800 */
[----:B------:R-:W-:Y:S02]  /*6ce50*/  IADD3 R3, R0, c[0x0][0x198], RZ ;  /* 0x0000660000037a10 */ /* 0x000fe40007ffe0ff */
[----:B------:R-:W-:Y:S01]  /*6ce60*/  ISETP.LT.AND P2, PT, R229, c[0x0][0x178], !P5 ;  /* 0x00005e00e5007a0c */ /* 0x000fe20006f41270 */
[----:B------:R-:W4:Y:S01]  /*6ce70*/  LDL.LU R193, [R1+0x730] ;  /* 0x0007300001c17983 */ /* 0x000f220000300800 */
[----:B------:R-:W-:Y:S01]  /*6ce80*/  IADD3 R0, R244, 0xc, RZ ;  /* 0x0000000cf4007810 */ /* 0x000fe20007ffe0ff */
[----:B------:R-:W-:Y:S01]  /*6ce90*/  IMAD.WIDE R188, R3, 0x4, R182 ;  /* 0x0000000403bc7825 */ /* 0x000fe200078e02b6 */
[----:B------:R-:W-:Y:S02]  /*6cea0*/  ISETP.LT.AND P5, PT, R228, c[0x0][0x178], !P5 ;  /* 0x00005e00e4007a0c */ /* 0x000fe40006fa1270 */
[----:B------:R-:W-:Y:S01]  /*6ceb0*/  ISETP.LT.AND P4, PT, R231, c[0x0][0x178], !P6 ;  /* 0x00005e00e7007a0c */ /* 0x000fe20007781270 */
[C---:B------:R-:W-:Y:S01]  /*6cec0*/  IMAD.WIDE R184, R3.reuse, 0x4, R180 ;  /* 0x0000000403b87825 */ /* 0x040fe200078e02b4 */
[----:B------:R-:W-:Y:S01]  /*6ced0*/  ISETP.GE.AND P0, PT, R0, c[0x0][0x17c], PT ;  /* 0x00005f0000007a0c */ /* 0x000fe20003f06270 */
[----:B------:R1:W-:Y:S01]  /*6cee0*/  @P1 STG.E [R188.64], R242 ;  /* 0x000000f2bc001986 */ /* 0x0003e2000c101906 */
[C---:B------:R-:W-:Y:S01]  /*6cef0*/  IADD3 R0, R3.reuse, c[0x0][0x198], RZ ;  /* 0x0000660003007a10 */ /* 0x040fe20007ffe0ff */
[----:B------:R-:W-:Y:S01]  /*6cf00*/  IMAD.WIDE R186, R3, 0x4, R6 ;  /* 0x0000000403ba7825 */ /* 0x000fe200078e0206 */
[----:B------:R-:W-:Y:S01]  /*6cf10*/  ISETP.LT.AND P1, PT, R230, c[0x0][0x178], !P6 ;  /* 0x00005e00e6007a0c */ /* 0x000fe20007721270 */
[----:B------:R1:W-:Y:S01]  /*6cf20*/  @P3 STG.E [R184.64], R243 ;  /* 0x000000f3b8003986 */ /* 0x0003e2000c101906 */
[----:B------:R-:W-:-:S03]  /*6cf30*/  ISETP.LT.AND P3, PT, R229, c[0x0][0x178], !P6 ;  /* 0x00005e00e5007a0c */ /* 0x000fc60007761270 */
[----:B------:R1:W-:Y:S02]  /*6cf40*/  @P2 STG.E [R186.64], R194 ;  /* 0x000000c2ba002986 */ /* 0x0003e4000c101906 */
[----:B-1----:R-:W-:-:S04]  /*6cf50*/  IMAD.WIDE R188, R3, 0x4, R4 ;  /* 0x0000000403bc7825 */ /* 0x002fc800078e0204 */
[C---:B------:R-:W-:Y:S01]  /*6cf60*/  IMAD.WIDE R184, R0.reuse, 0x4, R182 ;  /* 0x0000000400b87825 */ /* 0x040fe200078e02b6 */
[----:B------:R1:W-:Y:S03]  /*6cf70*/  @P5 STG.E [R188.64], R195 ;  /* 0x000000c3bc005986 */ /* 0x0003e6000c101906 */
[C---:B------:R-:W-:Y:S01]  /*6cf80*/  IMAD.WIDE R186, R0.reuse, 0x4, R180 ;  /* 0x0000000400ba7825 */ /* 0x040fe200078e02b4 */
[----:B------:R-:W4:Y:S04]  /*6cf90*/  LDL.LU R194, [R1+0x6d0] ;  /* 0x0006d00001c27983 */ /* 0x000f280000300800 */
[----:B------:R1:W-:Y:S04]  /*6cfa0*/  @P4 STG.E [R184.64], R247 ;  /* 0x000000f7b8004986 */ /* 0x0003e8000c101906 */
[----:B-1----:R-:W4:Y:S01]  /*6cfb0*/  LDL.LU R195, [R1+0x5b0] ;  /* 0x0005b00001c37983 */ /* 0x002f220000300800 */
[----:B------:R-:W-:-:S03]  /*6cfc0*/  IMAD.WIDE R184, R0, 0x4, R6 ;  /* 0x0000000400b87825 */ /* 0x000fc600078e0206 */
[----:B------:R-:W4:Y:S01]  /*6cfd0*/  LDL.LU R247, [R1+0x764] ;  /* 0x0007640001f77983 */ /* 0x000f220000300800 */
[----:B------:R-:W-:Y:S02]  /*6cfe0*/  ISETP.LT.AND P5, PT, R228, c[0x0][0x178], !P6 ;  /* 0x00005e00e4007a0c */ /* 0x000fe400077a1270 */
[----:B------:R-:W-:-:S04]  /*6cff0*/  IADD3 R188, R244, 0xd, RZ ;  /* 0x0000000df4bc7810 */ /* 0x000fc80007ffe0ff */
[----:B------:R-:W-:Y:S01]  /*6d000*/  ISETP.GE.AND P2, PT, R188, c[0x0][0x17c], PT ;  /* 0x00005f00bc007a0c */ /* 0x000fe20003f46270 */
[----:B------:R-:W-:Y:S01]  /*6d010*/  IMAD.WIDE R188, R0, 0x4, R4 ;  /* 0x0000000400bc7825 */ /* 0x000fe200078e0204 */
        /* <DEDUP_REMOVED lines=12> */
[----:B------:R-:W-:Y:S01]  /*6d0e0*/  ISETP.LT.AND P0, PT, R228, c[0x0][0x178], !P0 ;  /* 0x00005e00e4007a0c */ /* 0x000fe20004701270 */
[----:B------:R-:W-:Y:S01]  /*6d0f0*/  IMAD.WIDE R186, R3, 0x4, R182 ;  /* 0x0000000403ba7825 */ /* 0x000fe200078e02b6 */
[----:B------:R-:W-:Y:S01]  /*6d100*/  ISETP.LT.AND P3, PT, R231, c[0x0][0x178], !P2 ;  /* 0x00005e00e7007a0c */ /* 0x000fe20005761270 */
[----:B------:R-:W4:Y:S02]  /*6d110*/  LDL.LU R242, [R1+0x6f0] ;  /* 0x0006f00001f27983 */ /* 0x000f240000300800 */
[----:B------:R-:W-:-:S02]  /*6d120*/  IMAD.WIDE R184, R3, 0x4, R180 ;  /* 0x0000000403b87825 */ /* 0x000fc400078e02b4 */
[----:B------:R1:W-:Y:S01]  /*6d130*/  @P6 STG.E [R186.64], R192 ;  /* 0x000000c0ba006986 */ /* 0x0003e2000c101906 */
[----:B------:R-:W-:Y:S02]  /*6d140*/  ISETP.LT.AND P6, PT, R230, c[0x0][0x178], !P2 ;  /* 0x00005e00e6007a0c */ /* 0x000fe400057c1270 */
[----:B------:R-:W-:Y:S01]  /*6d150*/  ISETP.LT.AND P1, PT, R229, c[0x0][0x178], !P2 ;  /* 0x00005e00e5007a0c */ /* 0x000fe20005721270 */
[----:B------:R1:W-:Y:S01]  /*6d160*/  @P4 STG.E [R184.64], R193 ;  /* 0x000000c1b8004986 */ /* 0x0003e2000c101906 */
[C---:B------:R-:W-:Y:S02]  /*6d170*/  IADD3 R0, R3.reuse, c[0x0][0x198], RZ ;  /* 0x0000660003007a10 */ /* 0x040fe40007ffe0ff */
[C---:B------:R-:W-:Y:S02]  /*6d180*/  IADD3 R188, R244.reuse, 0xe, RZ ;  /* 0x0000000ef4bc7810 */ /* 0x040fe40007ffe0ff */
[----:B------:R-:W-:Y:S01]  /*6d190*/  IADD3 R189, R244, 0xf, RZ ;  /* 0x0000000ff4bd7810 */ /* 0x000fe20007ffe0ff */
[----:B-1----:R-:W-:-:S04]  /*6d1a0*/  IMAD.WIDE R186, R3, 0x4, R4 ;  /* 0x0000000403ba7825 */ /* 0x002fc800078e0204 */
[----:B------:R-:W-:Y:S01]  /*6d1b0*/  IMAD.WIDE R184, R3, 0x4, R6 ;  /* 0x0000000403b87825 */ /* 0x000fe200078e0206 */
[----:B------:R-:W-:-:S04]  /*6d1c0*/  ISETP.GE.AND P4, PT, R188, c[0x0][0x17c], PT ;  /* 0x00005f00bc007a0c */ /* 0x000fc80003f86270 */
[----:B------:R1:W-:Y:S01]  /*6d1d0*/  @P5 STG.E [R184.64], R194 ;  /* 0x000000c2b8005986 */ /* 0x0003e2000c101906 */
[----:B------:R-:W-:Y:S01]  /*6d1e0*/  ISETP.GE.AND P5, PT, R189, c[0x0][0x17c], PT ;  /* 0x00005f00bd007a0c */ /* 0x000fe20003fa6270 */
[C---:B------:R-:W-:Y:S02]  /*6d1f0*/  IMAD.WIDE R188, R0.reuse, 0x4, R6 ;  /* 0x0000000400bc7825 */ /* 0x040fe400078e0206 */
[----:B------:R1:W-:Y:S02]  /*6d200*/  @P0 STG.E [R186.64], R195 ;  /* 0x000000c3ba000986 */ /* 0x0003e4000c101906 */
[----:B-1----:R-:W-:-:S04]  /*6d210*/  IMAD.WIDE R184, R0, 0x4, R182 ;  /* 0x0000000400b87825 */ /* 0x002fc800078e02b6 */
[----:B------:R-:W-:Y:S01]  /*6d220*/  IMAD.WIDE R186, R0, 0x4, R180 ;  /* 0x0000000400ba7825 */ /* 0x000fe200078e02b4 */
[----:B------:R1:W-:Y:S01]  /*6d230*/  @P3 STG.E [R184.64], R247 ;  /* 0x000000f7b8003986 */ /* 0x0003e2000c101906 */
[----:B------:R-:W-:Y:S02]  /*6d240*/  ISETP.LT.AND P2, PT, R228, c[0x0][0x178], !P2 ;  /* 0x00005e00e4007a0c */ /* 0x000fe40005741270 */
[----:B-1----:R-:W-:Y:S01]  /*6d250*/  IMAD.WIDE R184, R0, 0x4, R4 ;  /* 0x0000000400b87825 */ /* 0x002fe200078e0204 */
[----:B---3--:R1:W-:Y:S04]  /*6d260*/  @P6 STG.E [R186.64], R251 ;  /* 0x000000fbba006986 */ /* 0x0083e8000c101906 */
[----:B--2---:R2:W-:Y:S04]  /*6d270*/  @P1 STG.E [R188.64], R250 ;  /* 0x000000fabc001986 */ /* 0x0045e8000c101906 */
[----:B-1----:R-:W3:Y:S04]  /*6d280*/  LDL.LU R251, [R1+0x6b0] ;  /* 0x0006b00001fb7983 */ /* 0x002ee80000300800 */
[----:B--2---:R-:W2:Y:S04]  /*6d290*/  LDL.LU R250, [R1+0x774] ;  /* 0x0007740001fa7983 */ /* 0x004ea80000300800 */
[----:B------:R-:W2:Y:S04]  /*6d2a0*/  LDL.LU R243, [R1+0x754] ;  /* 0x0007540001f37983 */ /* 0x000ea80000300800 */
[----:B------:R-:W2:Y:S04]  /*6d2b0*/  LDL.LU R247, [R1+0x6f4] ;  /* 0x0006f40001f77983 */ /* 0x000ea80000300800 */
[----:B----4-:R1:W-:Y:S04]  /*6d2c0*/  @P2 STG.E [R184.64], R249 ;  /* 0x000000f9b8002986 */ /* 0x0103e8000c101906 */
[----:B-1----:R-:W4:Y:S01]  /*6d2d0*/  LDL.LU R249, [R1+0x6b4] ;  /* 0x0006b40001f97983 */ /* 0x002f220000300800 */
[----:B------:R-:W-:-:S02]  /*6d2e0*/  ISETP.LT.AND P0, PT, R231, c[0x0][0x178], !P4 ;  /* 0x00005e00e7007a0c */ /* 0x000fc40006701270 */
[----:B------:R-:W-:Y:S01]  /*6d2f0*/  IADD3 R3, R0, c[0x0][0x198], RZ ;  /* 0x0000660000037a10 */ /* 0x000fe20007ffe0ff */
[----:B------:R-:W4:Y:S01]  /*6d300*/  LDL.LU R192, [R1+0x5d8] ;  /* 0x0005d80001c07983 */ /* 0x000f220000300800 */
[----:B------:R-:W-:Y:S02]  /*6d310*/  ISETP.LT.AND P1, PT, R230, c[0x0][0x178], !P4 ;  /* 0x00005e00e6007a0c */ /* 0x000fe40006721270 */
[----:B------:R-:W-:Y:S01]  /*6d320*/  ISETP.LT.AND P6, PT, R229, c[0x0][0x178], !P4 ;  /* 0x00005e00e5007a0c */ /* 0x000fe200067c1270 */
[C---:B------:R-:W-:Y:S01]  /*6d330*/  IMAD.WIDE R186, R3.reuse, 0x4, R182 ;  /* 0x0000000403ba7825 */ /* 0x040fe200078e02b6 */
[----:B------:R-:W-:Y:S01]  /*6d340*/  IADD3 R0, R244, 0x11, RZ ;  /* 0x00000011f4007810 */ /* 0x000fe20007ffe0ff */
[----:B------:R-:W4:Y:S01]  /*6d350*/  LDL.LU R193, [R1+0x3d8] ;  /* 0x0003d80001c17983 */ /* 0x000f220000300800 */
[----:B------:R-:W-:Y:S01]  /*6d360*/  ISETP.LT.AND P4, PT, R228, c[0x0][0x178], !P4 ;  /* 0x00005e00e4007a0c */ /* 0x000fe20006781270 */
[----:B------:R-:W-:Y:S02]  /*6d370*/  IMAD.WIDE R184, R3, 0x4, R180 ;  /* 0x0000000403b87825 */ /* 0x000fe400078e02b4 */
[----:B------:R1:W-:Y:S01]  /*6d380*/  @P0 STG.E [R186.64], R240 ;  /* 0x000000f0ba000986 */ /* 0x0003e2000c101906 */
[----:B------:R-:W-:-:S02]  /*6d390*/  ISETP.LT.AND P0, PT, R231, c[0x0][0x178], !P5 ;  /* 0x00005e00e7007a0c */ /* 0x000fc40006f01270 */
[----:B------:R-:W-:Y:S02]  /*6d3a0*/  IADD3 R188, R244, 0x10, RZ ;  /* 0x00000010f4bc7810 */ /* 0x000fe40007ffe0ff */
[----:B------:R-:W-:Y:S01]  /*6d3b0*/  ISETP.GE.AND P2, PT, R0, c[0x0][0x17c], PT ;  /* 0x00005f0000007a0c */ /* 0x000fe20003f46270 */
[----:B------:R1:W-:Y:S01]  /*6d3c0*/  @P1 STG.E [R184.64], R241 ;  /* 0x000000f1b8001986 */ /* 0x0003e2000c101906 */
[----:B------:R-:W-:-:S03]  /*6d3d0*/  IADD3 R0, R3, c[0x0][0x198], RZ ;  /* 0x0000660003007a10 */ /* 0x000fc60007ffe0ff */
[----:B------:R-:W4:Y:S01]  /*6d3e0*/  LDL.LU R194, [R1+0x1f8] ;  /* 0x0001f80001c27983 */ /* 0x000f220000300800 */
[C---:B-1----:R-:W-:Y:S01]  /*6d3f0*/  IMAD.WIDE R186, R3.reuse, 0x4, R6 ;  /* 0x0000000403ba7825 */ /* 0x042fe200078e0206 */
[----:B------:R-:W-:Y:S02]  /*6d400*/  ISETP.LT.AND P1, PT, R230, c[0x0][0x178], !P5 ;  /* 0x00005e00e6007a0c */ /* 0x000fe40006f21270 */
[----:B------:R-:W4:Y:S01]  /*6d410*/  LDL.LU R195, [R1+0x98] ;  /* 0x0000980001c37983 */ /* 0x000f220000300800 */
[----:B------:R-:W-:Y:S01]  /*6d420*/  ISETP.GE.AND P3, PT, R188, c[0x0][0x17c], PT ;  /* 0x00005f00bc007a0c */ /* 0x000fe20003f66270 */
[----:B------:R-:W-:Y:S02]  /*6d430*/  IMAD.WIDE R188, R3, 0x4, R4 ;  /* 0x0000000403bc7825 */ /* 0x000fe400078e0204 */
[----:B------:R1:W-:Y:S01]  /*6d440*/  @P6 STG.E [R186.64], R242 ;  /* 0x000000f2ba006986 */ /* 0x0003e2000c101906 */
[----:B------:R-:W-:Y:S01]  /*6d450*/  ISETP.LT.AND P6, PT, R229, c[0x0][0x178], !P5 ;  /* 0x00005e00e5007a0c */ /* 0x000fe20006fc1270 */
[----:B------:R-:W-:-:S04]  /*6d460*/  IMAD.WIDE R184, R0, 0x4, R182 ;  /* 0x0000000400b87825 */ /* 0x000fc800078e02b6 */
[----:B-1----:R-:W-:Y:S01]  /*6d470*/  IMAD.WIDE R186, R0, 0x4, R180 ;  /* 0x0000000400ba7825 */ /* 0x002fe200078e02b4 */
[----:B------:R-:W-:Y:S01]  /*6d480*/  ISETP.LT.AND P5, PT, R228, c[0x0][0x178], !P5 ;  /* 0x00005e00e4007a0c */ /* 0x000fe20006fa1270 */
[----:B---3--:R1:W-:Y:S04]  /*6d490*/  @P4 STG.E [R188.64], R251 ;  /* 0x000000fbbc004986 */ /* 0x0083e8000c101906 */
[----:B--2---:R2:W-:Y:S04]  /*6d4a0*/  @P0 STG.E [R184.64], R250 ;  /* 0x000000fab8000986 */ /* 0x0045e8000c101906 */
[----:B-1----:R-:W3:Y:S04]  /*6d4b0*/  LDL.LU R251, [R1+0x5dc] ;  /* 0x0005dc0001fb7983 */ /* 0x002ee80000300800 */
[----:B--2---:R-:W2:Y:S01]  /*6d4c0*/  LDL.LU R250, [R1+0x3dc] ;  /* 0x0003dc0001fa7983 */ /* 0x004ea20000300800 */
[----:B------:R-:W-:-:S03]  /*6d4d0*/  IMAD.WIDE R184, R0, 0x4, R6 ;  /* 0x0000000400b87825 */ /* 0x000fc600078e0206 */
[----:B------:R-:W-:Y:S04]  /*6d4e0*/  @P1 STG.E [R186.64], R243 ;  /* 0x000000f3ba001986 */ /* 0x000fe8000c101906 */
[----:B------:R1:W-:Y:S04]  /*6d4f0*/  @P6 STG.E [R184.64], R247 ;  /* 0x000000f7b8006986 */ /* 0x0003e8000c101906 */
[----:B-1----:R-:W2:Y:S01]  /*6d500*/  LDL.LU R247, [R1+0x1fc] ;  /* 0x0001fc0001f77983 */ /* 0x002ea20000300800 */
[----:B------:R-:W-:-:S05]  /*6d510*/  IMAD.WIDE R188, R0, 0x4, R4 ;  /* 0x0000000400bc7825 */ /* 0x000fca00078e0204 */
[----:B----4-:R1:W-:Y:S04]  /*6d520*/  @P5 STG.E [R188.64], R249 ;  /* 0x000000f9bc005986 */ /* 0x0103e8000c101906 */
[----:B-1----:R-:W4:Y:S01]  /*6d530*/  LDL.LU R249, [R1+0x9c] ;  /* 0x00009c0001f97983 */ /* 0x002f220000300800 */
[----:B------:R-:W-:Y:S02]  /*6d540*/  IADD3 R3, R244, 0x12, RZ ;  /* 0x00000012f4037810 */ /* 0x000fe40007ffe0ff */
[----:B------:R-:W-:Y:S01]  /*6d550*/  ISETP.LT.AND P4, PT, R231, c[0x0][0x178], !P3 ;  /* 0x00005e00e7007a0c */ /* 0x000fe20005f81270 */
[----:B------:R-:W4:Y:S01]  /*6d560*/  LDL.LU R240, [R1+0x338] ;  /* 0x0003380001f07983 */ /* 0x000f220000300800 */
[----:B------:R-:W-:Y:S02]  /*6d570*/  ISETP.GE.AND P0, PT, R3, c[0x0][0x17c], PT ;  /* 0x00005f0003007a0c */ /* 0x000fe40003f06270 */
[----:B------:R-:W-:Y:S01]  /*6d580*/  IADD3 R3, R0, c[0x0][0x198], RZ ;  /* 0x0000660000037a10 */ /* 0x000fe20007ffe0ff */
[----:B------:R-:W4:Y:S01]  /*6d590*/  LDL.LU R243, [R1+0xa8] ;  /* 0x0000a80001f37983 */ /* 0x000f220000300800 */
[----:B------:R-:W-:-:S02]  /*6d5a0*/  ISETP.LT.AND P1, PT, R230, c[0x0][0x178], !P3 ;  /* 0x00005e00e6007a0c */ /* 0x000fc40005f21270 */
[----:B------:R-:W-:Y:S01]  /*6d5b0*/  ISETP.LT.AND P5, PT, R229, c[0x0][0x178], !P3 ;  /* 0x00005e00e5007a0c */ /* 0x000fe20005fa1270 */
[----:B------:R-:W-:Y:S01]  /*6d5c0*/  IMAD.WIDE R186, R3, 0x4, R182 ;  /* 0x0000000403ba7825 */ /* 0x000fe200078e02b6 */
[----:B------:R-:W-:Y:S02]  /*6d5d0*/  ISETP.LT.AND P3, PT, R228, c[0x0][0x178], !P3 ;  /* 0x00005e00e4007a0c */ /* 0x000fe40005f61270 */
[----:B------:R-:W-:Y:S02]  /*6d5e0*/  ISETP.LT.AND P6, PT, R231, c[0x0][0x178], !P2 ;  /* 0x00005e00e7007a0c */ /* 0x000fe400057c1270 */
[----:B------:R1:W-:Y:S01]  /*6d5f0*/  @P4 STG.E [R186.64], R192 ;  /* 0x000000c0ba004986 */ /* 0x0003e2000c101906 */
[----:B------:R-:W-:Y:S01]  /*6d600*/  IMAD.WIDE R184, R3, 0x4, R6 ;  /* 0x0000000403b87825 */ /* 0x000fe200078e0206 */
[----:B------:R-:W-:-:S03]  /*6d610*/  ISETP.LT.AND P4, PT, R230, c[0x0][0x178], !P2 ;  /* 0x00005e00e6007a0c */ /* 0x000fc60005781270 */
[C---:B------:R-:W-:Y:S01]  /*6d620*/  IMAD.WIDE R188, R3.reuse, 0x4, R4 ;  /* 0x0000000403bc7825 */ /* 0x040fe200078e0204 */
[----:B------:R-:W-:-:S03]  /*6d630*/  IADD3 R0, R3, c[0x0][0x198], RZ ;  /* 0x0000660003007a10 */ /* 0x000fc60007ffe0ff */
[----:B-1----:R-:W-:-:S05]  /*6d640*/  IMAD.WIDE R186, R3, 0x4, R180 ;  /* 0x0000000403ba7825 */ /* 0x002fca00078e02b4 */
[----:B------:R1:W-:Y:S04]  /*6d650*/  @P1 STG.E [R186.64], R193 ;  /* 0x000000c1ba001986 */ /* 0x0003e8000c101906 */
[----:B------:R1:W-:Y:S04]  /*6d660*/  @P5 STG.E [R184.64], R194 ;  /* 0x000000c2b8005986 */ /* 0x0003e8000c101906 */
[----:B------:R-:W-:Y:S01]  /*6d670*/  @P3 STG.E [R188.64], R195 ;  /* 0x000000c3bc003986 */ /* 0x000fe2000c101906 */
[----:B------:R-:W-:Y:S01]  /*6d680*/  ISETP.LT.AND P3, PT, R229, c[0x0][0x178], !P2 ;  /* 0x00005e00e5007a0c */ /* 0x000fe20005761270 */
[----:B-1----:R-:W-:-:S02]  /*6d690*/  IMAD.WIDE R186, R0, 0x4, R182 ;  /* 0x0000000400ba7825 */ /* 0x002fc400078e02b6 */
[----:B------:R-:W4:Y:S02]  /*6d6a0*/  LDL.LU R193, [R1+0x65c] ;  /* 0x00065c0001c17983 */ /* 0x000f240000300800 */
[C---:B------:R-:W-:Y:S01]  /*6d6b0*/  IMAD.WIDE R184, R0.reuse, 0x4, R180 ;  /* 0x0000000400b87825 */ /* 0x040fe200078e02b4 */
[----:B------:R-:W-:Y:S02]  /*6d6c0*/  IADD3 R3, R0, c[0x0][0x198], RZ ;  /* 0x0000660000037a10 */ /* 0x000fe40007ffe0ff */
[----:B------:R-:W-:Y:S01]  /*6d6d0*/  ISETP.LT.AND P2, PT, R228, c[0x0][0x178], !P2 ;  /* 0x00005e00e4007a0c */ /* 0x000fe20005741270 */
[----:B---3--:R1:W-:Y:S04]  /*6d6e0*/  @P6 STG.E [R186.64], R251 ;  /* 0x000000fbba006986 */ /* 0x0083e8000c101906 */
[----:B--2---:R2:W-:Y:S04]  /*6d6f0*/  @P4 STG.E [R184.64], R250 ;  /* 0x000000fab8004986 */ /* 0x0045e8000c101906 */
[----:B-1----:R-:W3:Y:S01]  /*6d700*/  LDL.LU R251, [R1+0x4ec] ;  /* 0x0004ec0001fb7983 */ /* 0x002ee20000300800 */
[----:B--2---:R-:W-:-:S03]  /*6d710*/  IMAD.WIDE R184, R0, 0x4, R6 ;  /* 0x0000000400b87825 */ /* 0x004fc600078e0206 */
[----:B------:R-:W2:Y:S01]  /*6d720*/  LDL.LU R250, [R1+0x33c] ;  /* 0x00033c0001fa7983 */ /* 0x000ea20000300800 */
[----:B------:R-:W-:-:S03]  /*6d730*/  IMAD.WIDE R186, R0, 0x4, R4 ;  /* 0x0000000400ba7825 */ /* 0x000fc600078e0204 */
[----:B------:R-:W2:Y:S04]  /*6d740*/  LDL.LU R0, [R1+0x4e8] ;  /* 0x0004e80001007983 */ /* 0x000ea80000300800 */
[----:B------:R1:W-:Y:S04]  /*6d750*/  @P3 STG.E [R184.64], R247 ;  /* 0x000000f7b8003986 */ /* 0x0003e8000c101906 */
[----:B-1----:R-:W2:Y:S04]  /*6d760*/  LDL.LU R185, [R1+0x658] ;  /* 0x0006580001b97983 */ /* 0x002ea80000300800 */
[----:B----4-:R1:W-:Y:S04]  /*6d770*/  @P2 STG.E [R186.64], R249 ;  /* 0x000000f9ba002986 */ /* 0x0103e8000c101906 */
[----:B-1----:R-:W4:Y:S01]  /*6d780*/  LDL.LU R249, [R1+0xac] ;  /* 0x0000ac0001f97983 */ /* 0x002f220000300800 */
[----:B------:R-:W-:-:S02]  /*6d790*/  ISETP.LT.AND P6, PT, R231, c[0x0][0x178], !P0 ;  /* 0x00005e00e7007a0c */ /* 0x000fc400047c1270 */
[----:B------:R-:W-:Y:S02]  /*6d7a0*/  ISETP.LT.AND P5, PT, R230, c[0x0][0x178], !P0 ;  /* 0x00005e00e6007a0c */ /* 0x000fe400047a1270 */
[----:B------:R-:W-:Y:S01]  /*6d7b0*/  IADD3 R190, R244, 0x13, RZ ;  /* 0x00000013f4be7810 */ /* 0x000fe20007ffe0ff */
[----:B------:R-:W-:Y:S01]  /*6d7c0*/  IMAD.WIDE R188, R3, 0x4, R182 ;  /* 0x0000000403bc7825 */ /* 0x000fe200078e02b6 */
[----:B------:R-:W-:Y:S01]  /*6d7d0*/  ISETP.LT.AND P4, PT, R229, c[0x0][0x178], !P0 ;  /* 0x00005e00e5007a0c */ /* 0x000fe20004781270 */
[----:B------:R-:W3:Y:S01]  /*6d7e0*/  LDL.LU R241, [R1+0x688] ;  /* 0x0006880001f17983 */ /* 0x000ee20000300800 */
[----:B------:R-:W-:Y:S01]  /*6d7f0*/  ISETP.GE.AND P1, PT, R190, c[0x0][0x17c], PT ;  /* 0x00005f00be007a0c */ /* 0x000fe20003f26270 */
[----:B------:R-:W-:Y:S01]  /*6d800*/  IMAD.WIDE R190, R3, 0x4, R180 ;  /* 0x0000000403be7825 */ /* 0x000fe200078e02b4 */
[----:B------:R-:W-:Y:S01]  /*6d810*/  ISETP.LT.AND P0, PT, R228, c[0x0][0x178], !P0 ;  /* 0x00005e00e4007a0c */ /* 0x000fe20004701270 */
[----:B------:R-:W3:Y:S01]  /*6d820*/  LDL.LU R242, [R1+0x608] ;  /* 0x0006080001f27983 */ /* 0x000ee20000300800 */
[----:B------:R-:W-:-:S03]  /*6d830*/  ISETP.LT.AND P2, PT, R229, c[0x0][0x178], !P1 ;  /* 0x00005e00e5007a0c */ /* 0x000fc60004f41270 */
[----:B------:R-:W3:Y:S04]  /*6d840*/  LDL.LU R194, [R1+0x3e8] ;  /* 0x0003e80001c27983 */ /* 0x000ee80000300800 */
[----:B------:R-:W3:Y:S04]  /*6d850*/  LDL.LU R195, [R1+0x208] ;  /* 0x0002080001c37983 */ /* 0x000ee80000300800 */
[----:B------:R-:W3:Y:S04]  /*6d860*/  LDL.LU R247, [R1+0x68c] ;  /* 0x00068c0001f77983 */ /* 0x000ee80000300800 */
[----:B--2---:R1:W-:Y:S01]  /*6d870*/  @P6 STG.E [R188.64], R185 ;  /* 0x000000b9bc006986 */ /* 0x0043e2000c101906 */
[----:B------:R-:W-:-:S03]  /*6d880*/  ISETP.LT.AND P6, PT, R231, c[0x0][0x178], !P1 ;  /* 0x00005e00e7007a0c */ /* 0x000fc60004fc1270 */
[----:B------:R2:W-:Y:S01]  /*6d890*/  @P5 STG.E [R190.64], R0 ;  /* 0x00000000be005986 */ /* 0x0005e2000c101906 */
[----:B------:R-:W-:Y:S01]  /*6d8a0*/  ISETP.LT.AND P5, PT, R230, c[0x0][0x178], !P1 ;  /* 0x00005e00e6007a0c */ /* 0x000fe20004fa1270 */
[C---:B-1----:R-:W-:Y:S01]  /*6d8b0*/  IMAD.WIDE R184, R3.reuse, 0x4, R6 ;  /* 0x0000000403b87825 */ /* 0x042fe200078e0206 */
[----:B--2---:R-:W-:-:S04]  /*6d8c0*/  IADD3 R0, R3, c[0x0][0x198], RZ ;  /* 0x0000660003007a10 */ /* 0x004fc80007ffe0ff */
[----:B------:R1:W-:Y:S01]  /*6d8d0*/  @P4 STG.E [R184.64], R240 ;  /* 0x000000f0b8004986 */ /* 0x0003e2000c101906 */
[----:B------:R-:W-:-:S04]  /*6d8e0*/  IMAD.WIDE R186, R0, 0x4, R182 ;  /* 0x0000000400ba7825 */ /* 0x000fc800078e02b6 */
[----:B------:R-:W-:-:S04]  /*6d8f0*/  IMAD.WIDE R188, R0, 0x4, R180 ;  /* 0x0000000400bc7825 */ /* 0x000fc800078e02b4 */
[----:B-1----:R-:W-:Y:S01]  /*6d900*/  IMAD.WIDE R184, R3, 0x4, R4 ;  /* 0x0000000403b87825 */ /* 0x002fe200078e0204 */
[----:B------:R-:W-:-:S03]  /*6d910*/  ISETP.LT.AND P4, PT, R228, c[0x0][0x178], !P1 ;  /* 0x00005e00e4007a0c */ /* 0x000fc60004f81270 */
[C---:B------:R-:W-:Y:S01]  /*6d920*/  IMAD.WIDE R190, R0.reuse, 0x4, R6 ;  /* 0x0000000400be7825 */ /* 0x040fe200078e0206 */
[----:B------:R1:W-:Y:S04]  /*6d930*/  @P0 STG.E [R184.64], R243 ;  /* 0x000000f3b8000986 */ /* 0x0003e8000c101906 */
[----:B------:R-:W-:Y:S04]  /*6d940*/  @P6 STG.E [R186.64], R193 ;  /* 0x000000c1ba006986 */ /* 0x000fe8000c101906 */
[----:B---3--:R2:W-:Y:S04]  /*6d950*/  @P5 STG.E [R188.64], R251 ;  /* 0x000000fbbc005986 */ /* 0x0085e8000c101906 */
[----:B------:R3:W-:Y:S01]  /*6d960*/  @P2 STG.E [R190.64], R250 ;  /* 0x000000fabe002986 */ /* 0x0007e2000c101906 */
[----:B-1----:R-:W-:-:S03]  /*6d970*/  IMAD.WIDE R184, R0, 0x4, R4 ;  /* 0x0000000400b87825 */ /* 0x002fc600078e0204 */
[----:B--2---:R-:W2:Y:S04]  /*6d980*/  LDL.LU R251, [R1+0x60c] ;  /* 0x00060c0001fb7983 */ /* 0x004ea80000300800 */
[----:B---3--:R-:W3:Y:S04]  /*6d990*/  LDL.LU R250, [R1+0x3ec] ;  /* 0x0003ec0001fa7983 */ /* 0x008ee80000300800 */
[----:B----4-:R1:W-:Y:S04]  /*6d9a0*/  @P4 STG.E [R184.64], R249 ;  /* 0x000000f9b8004986 */ /* 0x0103e8000c101906 */
[----:B-1----:R-:W4:Y:S01]  /*6d9b0*/  LDL.LU R249, [R1+0x20c] ;  /* 0x00020c0001f97983 */ /* 0x002f220000300800 */
[----:B------:R-:W-:-:S02]  /*6d9c0*/  IADD3 R192, R244, 0x14, RZ ;  /* 0x00000014f4c07810 */ /* 0x000fc40007ffe0ff */
[----:B------:R-:W-:Y:S01]  /*6d9d0*/  IADD3 R3, R0, c[0x0][0x198], RZ ;  /* 0x0000660000037a10 */ /* 0x000fe20007ffe0ff */
[----:B------:R-:W4:Y:S01]  /*6d9e0*/  LDL.LU R243, [R1+0x708] ;  /* 0x0007080001f37983 */ /* 0x000f220000300800 */
[----:B------:R-:W-:Y:S02]  /*6d9f0*/  ISETP.GE.AND P3, PT, R192, c[0x0][0x17c], PT ;  /* 0x00005f00c0007a0c */ /* 0x000fe40003f66270 */
[----:B------:R-:W-:Y:S01]  /*6da00*/  IADD3 R186, R244, 0x16, RZ ;  /* 0x00000016f4ba7810 */ /* 0x000fe20007ffe0ff */
[----:B------:R-:W-:Y:S01]  /*6da10*/  IMAD.WIDE R190, R3, 0x4, R182 ;  /* 0x0000000403be7825 */ /* 0x000fe200078e02b6 */
[----:B------:R-:W-:Y:S01]  /*6da20*/  ISETP.LT.AND P2, PT, R231, c[0x0][0x178], !P3 ;  /* 0x00005e00e7007a0c */ /* 0x000fe20005f41270 */
[----:B------:R-:W4:Y:S01]  /*6da30*/  LDL.LU R193, [R1+0x678] ;  /* 0x0006780001c17983 */ /* 0x000f220000300800 */
[----:B------:R-:W-:Y:S02]  /*6da40*/  ISETP.LT.AND P0, PT, R230, c[0x0][0x178], !P3 ;  /* 0x00005e00e6007a0c */ /* 0x000fe40005f01270 */
[----:B------:R-:W-:-:S02]  /*6da50*/  ISETP.LT.AND P5, PT, R229, c[0x0][0x178], !P3 ;  /* 0x00005e00e5007a0c */ /* 0x000fc40005fa1270 */
[----:B------:R-:W-:Y:S02]  /*6da60*/  ISETP.LT.AND P3, PT, R228, c[0x0][0x178], !P3 ;  /* 0x00005e00e4007a0c */ /* 0x000fe40005f61270 */
[----:B------:R-:W-:Y:S01]  /*6da70*/  IADD3 R192, R244, 0x15, RZ ;  /* 0x00000015f4c07810 */ /* 0x000fe20007ffe0ff */
[C---:B------:R-:W-:Y:S01]  /*6da80*/  IMAD.WIDE R188, R3.reuse, 0x4, R180 ;  /* 0x0000000403bc7825 */ /* 0x040fe200078e02b4 */
[----:B------:R-:W-:Y:S02]  /*6da90*/  ISETP.GE.AND P4, PT, R186, c[0x0][0x17c], PT ;  /* 0x00005f00ba007a0c */ /* 0x000fe40003f86270 */
[----:B------:R-:W-:Y:S01]  /*6daa0*/  ISETP.GE.AND P1, PT, R192, c[0x0][0x17c], PT ;  /* 0x00005f00c0007a0c */ /* 0x000fe20003f26270 */
[----:B------:R-:W-:Y:S01]  /*6dab0*/  IMAD.WIDE R186, R3, 0x4, R6 ;  /* 0x0000000403ba7825 */ /* 0x000fe200078e0206 */
[----:B------:R1:W-:Y:S02]  /*6dac0*/  @P2 STG.E [R190.64], R241 ;  /* 0x000000f1be002986 */ /* 0x0003e4000c101906 */
[----:B------:R-:W-:Y:S01]  /*6dad0*/  ISETP.LT.AND P6, PT, R231, c[0x0][0x178], !P1 ;  /* 0x00005e00e7007a0c */ /* 0x000fe20004fc1270 */
[C---:B------:R-:W-:Y:S01]  /*6dae0*/  IMAD.WIDE R184, R3.reuse, 0x4, R4 ;  /* 0x0000000403b87825 */ /* 0x040fe200078e0204 */
[----:B------:R-:W-:Y:S01]  /*6daf0*/  ISETP.LT.AND P2, PT, R230, c[0x0][0x178], !P1 ;  /* 0x00005e00e6007a0c */ /* 0x000fe20004f41270 */
[----:B------:R-:W-:Y:S01]  /*6db00*/  @P0 STG.E [R188.64], R242 ;  /* 0x000000f2bc000986 */ /* 0x000fe2000c101906 */
[----:B------:R-:W-:-:S03]  /*6db10*/  IADD3 R0, R3, c[0x0][0x198], RZ ;  /* 0x0000660003007a10 */ /* 0x000fc60007ffe0ff */
[----:B------:R1:W-:Y:S04]  /*6db20*/  @P5 STG.E [R186.64], R194 ;  /* 0x000000c2ba005986 */ /* 0x0003e8000c101906 */
[----:B------:R1:W-:Y:S01]  /*6db30*/  @P3 STG.E [R184.64], R195 ;  /* 0x000000c3b8003986 */ /* 0x0003e2000c101906 */
[----:B------:R-:W-:Y:S01]  /*6db40*/  ISETP.LT.AND P3, PT, R229, c[0x0][0x178], !P1 ;  /* 0x00005e00e5007a0c */ /* 0x000fe20004f61270 */
[----:B-1----:R-:W-:Y:S01]  /*6db50*/  IMAD.WIDE R190, R0, 0x4, R182 ;  /* 0x0000000400be7825 */ /* 0x002fe200078e02b6 */
[----:B------:R-:W-:Y:S01]  /*6db60*/  ISETP.LT.AND P0, PT, R228, c[0x0][0x178], !P1 ;  /* 0x00005e00e4007a0c */ /* 0x000fe20004f01270 */
[----:B------:R-:W4:Y:S02]  /*6db70*/  LDL.LU R194, [R1+0x5c8] ;  /* 0x0005c80001c27983 */ /* 0x000f240000300800 */
[----:B------:R-:W-:Y:S01]  /*6db80*/  IMAD.WIDE R186, R0, 0x4, R180 ;  /* 0x0000000400ba7825 */ /* 0x000fe200078e02b4 */
[----:B------:R-:W-:Y:S01]  /*6db90*/  IADD3 R184, R244, 0x17, RZ ;  /* 0x00000017f4b87810 */ /* 0x000fe20007ffe0ff */
[----:B------:R1:W-:Y:S03]  /*6dba0*/  @P6 STG.E [R190.64], R247 ;  /* 0x000000f7be006986 */ /* 0x0003e6000c101906 */
[----:B------:R-:W-:Y:S01]  /*6dbb0*/  ISETP.GE.AND P1, PT, R184, c[0x0][0x17c], PT ;  /* 0x00005f00b8007a0c */ /* 0x000fe20003f26270 */
[----:B------:R-:W4:Y:S01]  /*6dbc0*/  LDL.LU R195, [R1+0x348] ;  /* 0x0003480001c37983 */ /* 0x000f220000300800 */
[----:B------:R-:W-:-:S03]  /*6dbd0*/  IMAD.WIDE R184, R0, 0x4, R6 ;  /* 0x0000000400b87825 */ /* 0x000fc600078e0206 */
[----:B-1----:R-:W4:Y:S01]  /*6dbe0*/  LDL.LU R247, [R1+0x70c] ;  /* 0x00070c0001f77983 */ /* 0x002f220000300800 */
[----:B------:R-:W-:-:S03]  /*6dbf0*/  IMAD.WIDE R188, R0, 0x4, R4 ;  /* 0x0000000400bc7825 */ /* 0x000fc600078e0204 */
[----:B--2---:R1:W-:Y:S04]  /*6dc00*/  @P2 STG.E [R186.64], R251 ;  /* 0x000000fbba002986 */ /* 0x0043e8000c101906 */
[----:B---3--:R2:W-:Y:S04]  /*6dc10*/  @P3 STG.E [R184.64], R250 ;  /* 0x000000fab8003986 */ /* 0x0085e8000c101906 */
[----:B-1----:R-:W3:Y:S04]  /*6dc20*/  LDL.LU R251, [R1+0x67c] ;  /* 0x00067c0001fb7983 */ /* 0x002ee80000300800 */
[----:B--2---:R-:W2:Y:S04]  /*6dc30*/  LDL.LU R250, [R1+0x5cc] ;  /* 0x0005cc0001fa7983 */ /* 0x004ea80000300800 */
[----:B----4-:R1:W-:Y:S04]  /*6dc40*/  @P0 STG.E [R188.64], R249 ;  /* 0x000000f9bc000986 */ /* 0x0103e8000c101906 */
[----:B-1----:R-:W4:Y:S01]  /*6dc50*/  LDL.LU R249, [R1+0x34c] ;  /* 0x00034c0001f97983 */ /* 0x002f220000300800 */
[----:B------:R-:W-:-:S02]  /*6dc60*/  ISETP.LT.AND P6, PT, R231, c[0x0][0x178], !P4 ;  /* 0x00005e00e7007a0c */ /* 0x000fc400067c1270 */
[----:B------:R-:W-:Y:S01]  /*6dc70*/  IADD3 R3, R0, c[0x0][0x198], RZ ;  /* 0x0000660000037a10 */ /* 0x000fe20007ffe0ff */
[----:B------:R-:W4:Y:S01]  /*6dc80*/  LDL.LU R240, [R1+0x728] ;  /* 0x0007280001f07983 */ /* 0x000f220000300800 */
[----:B------:R-:W-:-:S03]  /*6dc90*/  ISETP.LT.AND P5, PT, R230, c[0x0][0x178], !P4 ;  /* 0x00005e00e6007a0c */ /* 0x000fc600067a1270 */
[C---:B------:R-:W-:Y:S01]  /*6dca0*/  IMAD.WIDE R190, R3.reuse, 0x4, R182 ;  /* 0x0000000403be7825 */ /* 0x040fe200078e02b6 */
[----:B------:R-:W4:Y:S03]  /*6dcb0*/  LDL.LU R242, [R1+0x6e8] ;  /* 0x0006e80001f27983 */ /* 0x000f260000300800 */
[----:B------:R-:W-:Y:S02]  /*6dcc0*/  IMAD.WIDE R186, R3, 0x4, R180 ;  /* 0x0000000403ba7825 */ /* 0x000fe400078e02b4 */
[----:B------:R1:W-:Y:S01]  /*6dcd0*/  @P6 STG.E [R190.64], R243 ;  /* 0x000000f3be006986 */ /* 0x0003e2000c101906 */
[----:B------:R-:W-:Y:S02]  /*6dce0*/  ISETP.LT.AND P6, PT, R229, c[0x0][0x178], !P4 ;  /* 0x00005e00e5007a0c */ /* 0x000fe400067c1270 */
[----:B------:R-:W-:Y:S01]  /*6dcf0*/  ISETP.LT.AND P4, PT, R228, c[0x0][0x178], !P4 ;  /* 0x00005e00e4007a0c */ /* 0x000fe20006781270 */
[----:B------:R1:W-:Y:S01]  /*6dd00*/  @P5 STG.E [R186.64], R193 ;  /* 0x000000c1ba005986 */ /* 0x0003e2000c101906 */
[----:B------:R-:W-:-:S02]  /*6dd10*/  ISETP.LT.AND P5, PT, R231, c[0x0][0x178], !P1 ;  /* 0x00005e00e7007a0c */ /* 0x000fc40004fa1270 */
[----:B------:R-:W-:Y:S01]  /*6dd20*/  ISETP.LT.AND P3, PT, R230, c[0x0][0x178], !P1 ;  /* 0x00005e00e6007a0c */ /* 0x000fe20004f61270 */
[C---:B------:R-:W-:Y:S01]  /*6dd30*/  IMAD.WIDE R184, R3.reuse, 0x4, R6 ;  /* 0x0000000403b87825 */ /* 0x040fe200078e0206 */
[----:B------:R-:W-:Y:S02]  /*6dd40*/  IADD3 R0, R3, c[0x0][0x198], RZ ;  /* 0x0000660003007a10 */ /* 0x000fe40007ffe0ff */
[----:B------:R-:W-:Y:S01]  /*6dd50*/  ISETP.LT.AND P0, PT, R229, c[0x0][0x178], !P1 ;  /* 0x00005e00e5007a0c */ /* 0x000fe20004f01270 */
[----:B-1----:R-:W4:Y:S02]  /*6dd60*/  LDL.LU R243, [R1+0x648] ;  /* 0x0006480001f37983 */ /* 0x002f240000300800 */
[----:B------:R-:W-:-:S04]  /*6dd70*/  IMAD.WIDE R188, R0, 0x4, R182 ;  /* 0x0000000400bc7825 */ /* 0x000fc800078e02b6 */
[----:B------:R-:W-:Y:S01]  /*6dd80*/  IMAD.WIDE R186, R3, 0x4, R4 ;  /* 0x0000000403ba7825 */ /* 0x000fe200078e0204 */
[----:B------:R1:W-:Y:S01]  /*6dd90*/  @P6 STG.E [R184.64], R194 ;  /* 0x000000c2b8006986 */ /* 0x0003e2000c101906 */
[----:B------:R-:W-:-:S03]  /*6dda0*/  ISETP.LT.AND P1, PT, R228, c[0x0][0x178], !P1 ;  /* 0x00005e00e4007a0c */ /* 0x000fc60004f21270 */
[----:B------:R-:W4:Y:S04]  /*6ddb0*/  LDL.LU R193, [R1+0x4d8] ;  /* 0x0004d80001c17983 */ /* 0x000f280000300800 */
[----:B------:R1:W-:Y:S02]  /*6ddc0*/  @P4 STG.E [R186.64], R195 ;  /* 0x000000c3ba004986 */ /* 0x0003e4000c101906 */
[C---:B-1----:R-:W-:Y:S02]  /*6ddd0*/  IMAD.WIDE R184, R0.reuse, 0x4, R180 ;  /* 0x0000000400b87825 */ /* 0x042fe400078e02b4 */
[----:B------:R-:W-:Y:S02]  /*6dde0*/  @P5 STG.E [R188.64], R247 ;  /* 0x000000f7bc005986 */ /* 0x000fe4000c101906 */
[----:B------:R-:W-:-:S02]  /*6ddf0*/  IMAD.WIDE R186, R0, 0x4, R6 ;  /* 0x0000000400ba7825 */ /* 0x000fc400078e0206 */
[----:B---3--:R1:W-:Y:S04]  /*6de00*/  @P3 STG.E [R184.64], R251 ;  /* 0x000000fbb8003986 */ /* 0x0083e8000c101906 */
[----:B--2---:R2:W-:Y:S04]  /*6de10*/  @P0 STG.E [R186.64], R250 ;  /* 0x000000faba000986 */ /* 0x0045e8000c101906 */
[----:B-1----:R-:W3:Y:S01]  /*6de20*/  LDL.LU R251, [R1+0x72c] ;  /* 0x00072c0001fb7983 */ /* 0x002ee20000300800 */
[----:B------:R-:W-:-:S03]  /*6de30*/  IMAD.WIDE R184, R0, 0x4, R4 ;  /* 0x0000000400b87825 */ /* 0x000fc600078e0204 */
[----:B--2---:R-:W2:Y:S04]  /*6de40*/  LDL.LU R250, [R1+0x6ec] ;  /* 0x0006ec0001fa7983 */ /* 0x004ea80000300800 */
[----:B------:R-:W2:Y:S04]  /*6de50*/  LDL.LU R247, [R1+0x64c] ;  /* 0x00064c0001f77983 */ /* 0x000ea80000300800 */
[----:B----4-:R1:W-:Y:S04]  /*6de60*/  @P1 STG.E [R184.64], R249 ;  /* 0x000000f9b8001986 */ /* 0x0103e8000c101906 */
[----:B-1----:R-:W4:Y:S01]  /*6de70*/  LDL.LU R249, [R1+0x4dc] ;  /* 0x0004dc0001f97983 */ /* 0x002f220000300800 */
[----:B------:R-:W-:-:S02]  /*6de80*/  IADD3 R190, R244, 0x18, RZ ;  /* 0x00000018f4be7810 */ /* 0x000fc40007ffe0ff */
[----:B------:R-:W-:Y:S01]  /*6de90*/  IADD3 R3, R0, c[0x0][0x198], RZ ;  /* 0x0000660000037a10 */ /* 0x000fe20007ffe0ff */
[----:B------:R-:W4:Y:S01]  /*6dea0*/  LDL.LU R241, [R1+0x748] ;  /* 0x0007480001f17983 */ /* 0x000f220000300800 */
[----:B------:R-:W-:-:S03]  /*6deb0*/  ISETP.GE.AND P6, PT, R190, c[0x0][0x17c], PT ;  /* 0x00005f00be007a0c */ /* 0x000fc60003fc6270 */
[----:B------:R-:W-:Y:S01]  /*6dec0*/  IMAD.WIDE R186, R3, 0x4, R182 ;  /* 0x0000000403ba7825 */ /* 0x000fe200078e02b6 */
[----:B------:R-:W-:Y:S01]  /*6ded0*/  ISETP.LT.AND P4, PT, R231, c[0x0][0x178], !P6 ;  /* 0x00005e00e7007a0c */ /* 0x000fe20007781270 */
[----:B------:R-:W4:Y:S01]  /*6dee0*/  LDL.LU R194, [R1+0x718] ;  /* 0x0007180001c27983 */ /* 0x000f220000300800 */
[----:B------:R-:W-:Y:S02]  /*6def0*/  ISETP.LT.AND P5, PT, R230, c[0x0][0x178], !P6 ;  /* 0x00005e00e6007a0c */ /* 0x000fe400077a1270 */
[----:B------:R-:W-:Y:S01]  /*6df00*/  IADD3 R190, R244, 0x19, RZ ;  /* 0x00000019f4be7810 */ /* 0x000fe20007ffe0ff */
[----:B------:R-:W-:Y:S01]  /*6df10*/  IMAD.WIDE R188, R3, 0x4, R180 ;  /* 0x0000000403bc7825 */ /* 0x000fe200078e02b4 */
[----:B------:R-:W-:Y:S01]  /*6df20*/  ISETP.LT.AND P0, PT, R229, c[0x0][0x178], !P6 ;  /* 0x00005e00e5007a0c */ /* 0x000fe20007701270 */
[----:B------:R-:W4:Y:S01]  /*6df30*/  LDL.LU R195, [R1+0x698] ;  /* 0x0006980001c37983 */ /* 0x000f220000300800 */
[----:B------:R-:W-:Y:S02]  /*6df40*/  ISETP.GE.AND P3, PT, R190, c[0x0][0x17c], PT ;  /* 0x00005f00be007a0c */ /* 0x000fe40003f66270 */
[----:B------:R-:W-:-:S03]  /*6df50*/  ISETP.LT.AND P6, PT, R228, c[0x0][0x178], !P6 ;  /* 0x00005e00e4007a0c */ /* 0x000fc600077c1270 */
[----:B------:R1:W-:Y:S01]  /*6df60*/  @P4 STG.E [R186.64], R240 ;  /* 0x000000f0ba004986 */ /* 0x0003e2000c101906 */
[----:B------:R-:W-:-:S03]  /*6df70*/  IMAD.WIDE R184, R3, 0x4, R6 ;  /* 0x0000000403b87825 */ /* 0x000fc600078e0206 */
[----:B------:R1:W-:Y:S01]  /*6df80*/  @P5 STG.E [R188.64], R242 ;  /* 0x000000f2bc005986 */ /* 0x0003e2000c101906 */
[----:B------:R-:W-:Y:S02]  /*6df90*/  ISETP.LT.AND P5, PT, R231, c[0x0][0x178], !P3 ;  /* 0x00005e00e7007a0c */ /* 0x000fe40005fa1270 */
[----:B------:R-:W-:Y:S01]  /*6dfa0*/  ISETP.LT.AND P1, PT, R230, c[0x0][0x178], !P3 ;  /* 0x00005e00e6007a0c */ /* 0x000fe20005f21270 */
[C---:B-1----:R-:W-:Y:S01]  /*6dfb0*/  IMAD.WIDE R186, R3.reuse, 0x4, R4 ;  /* 0x0000000403ba7825 */ /* 0x042fe200078e0204 */
[----:B------:R-:W-:Y:S01]  /*6dfc0*/  IADD3 R3, R3, c[0x0][0x198], RZ ;  /* 0x0000660003037a10 */ /* 0x000fe20007ffe0ff */
[----:B------:R1:W-:Y:S01]  /*6dfd0*/  @P0 STG.E [R184.64], R243 ;  /* 0x000000f3b8000986 */ /* 0x0003e2000c101906 */
[----:B------:R-:W-:Y:S02]  /*6dfe0*/  ISETP.LT.AND P4, PT, R229, c[0x0][0x178], !P3 ;  /* 0x00005e00e5007a0c */ /* 0x000fe40005f81270 */
[----:B------:R-:W-:Y:S01]  /*6dff0*/  ISETP.LT.AND P3, PT, R228, c[0x0][0x178], !P3 ;  /* 0x00005e00e4007a0c */ /* 0x000fe20005f61270 */
[----:B------:R1:W-:Y:S01]  /*6e000*/  @P6 STG.E [R186.64], R193 ;  /* 0x000000c1ba006986 */ /* 0x0003e2000c101906 */
[----:B------:R-:W-:-:S04]  /*6e010*/  IMAD.WIDE R188, R3, 0x4, R6 ;  /* 0x0000000403bc7825 */ /* 0x000fc800078e0206 */
[----:B-1----:R-:W-:-:S04]  /*6e020*/  IMAD.WIDE R184, R3, 0x4, R182 ;  /* 0x0000000403b87825 */ /* 0x002fc800078e02b6 */
[C---:B------:R-:W-:Y:S01]  /*6e030*/  IMAD.WIDE R186, R3.reuse, 0x4, R180 ;  /* 0x0000000403ba7825 */ /* 0x040fe200078e02b4 */
[----:B---3--:R1:W-:Y:S04]  /*6e040*/  @P5 STG.E [R184.64], R251 ;  /* 0x000000fbb8005986 */ /* 0x0083e8000c101906 */
[----:B--2---:R2:W-:Y:S04]  /*6e050*/  @P1 STG.E [R186.64], R250 ;  /* 0x000000faba001986 */ /* 0x0045e8000c101906 */
[----:B-1----:R-:W3:Y:S01]  /*6e060*/  LDL.LU R251, [R1+0x598] ;  /* 0x0005980001fb7983 */ /* 0x002ee20000300800 */
[----:B------:R-:W-:-:S03]  /*6e070*/  IMAD.WIDE R184, R3, 0x4, R4 ;  /* 0x0000000403b87825 */ /* 0x000fc600078e0204 */
[----:B--2---:R-:W2:Y:S04]  /*6e080*/  LDL.LU R250, [R1+0x74c] ;  /* 0x00074c0001fa7983 */ /* 0x004ea80000300800 */
[----:B------:R1:W-:Y:S04]  /*6e090*/  @P4 STG.E [R188.64], R247 ;  /* 0x000000f7bc004986 */ /* 0x0003e8000c101906 */
[----:B------:R-:W2:Y:S04]  /*6e0a0*/  LDL.LU R243, [R1+0x71c] ;  /* 0x00071c0001f37983 */ /* 0x000ea80000300800 */
[----:B-1----:R-:W2:Y:S04]  /*6e0b0*/  LDL.LU R247, [R1+0x69c] ;  /* 0x00069c0001f77983 */ /* 0x002ea80000300800 */
[----:B----4-:R1:W-:Y:S04]  /*6e0c0*/  @P3 STG.E [R184.64], R249 ;  /* 0x000000f9b8003986 */ /* 0x0103e8000c101906 */
[----:B-1----:R-:W4:Y:S01]  /*6e0d0*/  LDL.LU R249, [R1+0x59c] ;  /* 0x00059c0001f97983 */ /* 0x002f220000300800 */
[----:B------:R-:W-:-:S02]  /*6e0e0*/  IADD3 R191, R244, 0x1a, RZ ;  /* 0x0000001af4bf7810 */ /* 0x000fc40007ffe0ff */
[----:B------:R-:W-:Y:S01]  /*6e0f0*/  IADD3 R0, R244, 0x1d, RZ ;  /* 0x0000001df4007810 */ /* 0x000fe20007ffe0ff */
[----:B------:R-:W4:Y:S01]  /*6e100*/  LDL.LU R242, [R1+0x768] ;  /* 0x0007680001f27983 */ /* 0x000f220000300800 */
[----:B------:R-:W-:Y:S02]  /*6e110*/  ISETP.GE.AND P2, PT, R191, c[0x0][0x17c], PT ;  /* 0x00005f00bf007a0c */ /* 0x000fe40003f46270 */
[----:B------:R-:W-:Y:S01]  /*6e120*/  ISETP.GE.AND P0, PT, R0, c[0x0][0x17c], PT ;  /* 0x00005f0000007a0c */ /* 0x000fe20003f06270 */
[----:B------:R-:W4:Y:S01]  /*6e130*/  LDL.LU R193, [R1+0x738] ;  /* 0x0007380001c17983 */ /* 0x000f220000300800 */
[----:B------:R-:W-:Y:S02]  /*6e140*/  ISETP.LT.AND P6, PT, R231, c[0x0][0x178], !P2 ;  /* 0x00005e00e7007a0c */ /* 0x000fe400057c1270 */
[----:B------:R-:W-:Y:S02]  /*6e150*/  ISETP.LT.AND P5, PT, R230, c[0x0][0x178], !P2 ;  /* 0x00005e00e6007a0c */ /* 0x000fe400057a1270 */
[----:B------:R-:W-:-:S02]  /*6e160*/  IADD3 R0, R3, c[0x0][0x198], RZ ;  /* 0x0000660003007a10 */ /* 0x000fc40007ffe0ff */
[----:B------:R-:W-:Y:S02]  /*6e170*/  IADD3 R190, R244, 0x1b, RZ ;  /* 0x0000001bf4be7810 */ /* 0x000fe40007ffe0ff */
[----:B------:R-:W-:Y:S01]  /*6e180*/  ISETP.LT.AND P1, PT, R229, c[0x0][0x178], !P2 ;  /* 0x00005e00e5007a0c */ /* 0x000fe20005721270 */
[----:B------:R-:W-:Y:S01]  /*6e190*/  IMAD.WIDE R186, R0, 0x4, R182 ;  /* 0x0000000400ba7825 */ /* 0x000fe200078e02b6 */
[----:B------:R-:W-:Y:S02]  /*6e1a0*/  ISETP.GE.AND P4, PT, R190, c[0x0][0x17c], PT ;  /* 0x00005f00be007a0c */ /* 0x000fe40003f86270 */
[----:B------:R-:W-:Y:S01]  /*6e1b0*/  ISETP.LT.AND P2, PT, R228, c[0x0][0x178], !P2 ;  /* 0x00005e00e4007a0c */ /* 0x000fe20005741270 */
[----:B------:R-:W-:Y:S01]  /*6e1c0*/  IMAD.WIDE R188, R0, 0x4, R180 ;  /* 0x0000000400bc7825 */ /* 0x000fe200078e02b4 */
[----:B------:R1:W-:Y:S01]  /*6e1d0*/  @P6 STG.E [R186.64], R241 ;  /* 0x000000f1ba006986 */ /* 0x0003e2000c101906 */
[----:B------:R-:W-:Y:S02]  /*6e1e0*/  ISETP.LT.AND P6, PT, R231, c[0x0][0x178], !P4 ;  /* 0x00005e00e7007a0c */ /* 0x000fe400067c1270 */
[----:B------:R-:W-:Y:S01]  /*6e1f0*/  ISETP.LT.AND P3, PT, R230, c[0x0][0x178], !P4 ;  /* 0x00005e00e6007a0c */ /* 0x000fe20006761270 */
[----:B------:R1:W-:Y:S01]  /*6e200*/  @P5 STG.E [R188.64], R194 ;  /* 0x000000c2bc005986 */ /* 0x0003e2000c101906 */
[----:B------:R-:W-:Y:S01]  /*6e210*/  IMAD.WIDE R184, R0, 0x4, R6 ;  /* 0x0000000400b87825 */ /* 0x000fe200078e0206 */
[----:B------:R-:W-:-:S02]  /*6e220*/  ISETP.LT.AND P5, PT, R229, c[0x0][0x178], !P4 ;  /* 0x00005e00e5007a0c */ /* 0x000fc400067a1270 */
[C---:B------:R-:W-:Y:S01]  /*6e230*/  IADD3 R3, R0.reuse, c[0x0][0x198], RZ ;  /* 0x0000660000037a10 */ /* 0x040fe20007ffe0ff */
[----:B-1----:R-:W-:Y:S01]  /*6e240*/  IMAD.WIDE R186, R0, 0x4, R4 ;  /* 0x0000000400ba7825 */ /* 0x002fe200078e0204 */
[----:B------:R1:W-:Y:S01]  /*6e250*/  @P1 STG.E [R184.64], R195 ;  /* 0x000000c3b8001986 */ /* 0x0003e2000c101906 */
[----:B------:R-:W-:-:S03]  /*6e260*/  IADD3 R188, R244, 0x1c, RZ ;  /* 0x0000001cf4bc7810 */ /* 0x000fc60007ffe0ff */
[----:B------:R-:W4:Y:S01]  /*6e270*/  LDL.LU R194, [R1+0x6d8] ;  /* 0x0006d80001c27983 */ /* 0x000f220000300800 */
[----:B------:R-:W-:Y:S02]  /*6e280*/  ISETP.LT.AND P4, PT, R228, c[0x0][0x178], !P4 ;  /* 0x00005e00e4007a0c */ /* 0x000fe40006781270 */
[----:B------:R-:W-:Y:S01]  /*6e290*/  ISETP.GE.AND P1, PT, R188, c[0x0][0x17c], PT ;  /* 0x00005f00bc007a0c */ /* 0x000fe20003f26270 */
[----:B------:R-:W-:-:S04]  /*6e2a0*/  IMAD.WIDE R188, R3, 0x4, R180 ;  /* 0x0000000403bc7825 */ /* 0x000fc800078e02b4 */
[C---:B-1----:R-:W-:Y:S01]  /*6e2b0*/  IMAD.WIDE R184, R3.reuse, 0x4, R182 ;  /* 0x0000000403b87825 */ /* 0x042fe200078e02b6 */
[----:B------:R-:W4:Y:S04]  /*6e2c0*/  LDL.LU R195, [R1+0x5b8] ;  /* 0x0005b80001c37983 */ /* 0x000f280000300800 */
[----:B---3--:R1:W-:Y:S04]  /*6e2d0*/  @P2 STG.E [R186.64], R251 ;  /* 0x000000fbba002986 */ /* 0x0083e8000c101906 */
[----:B--2---:R2:W-:Y:S01]  /*6e2e0*/  @P6 STG.E [R184.64], R250 ;  /* 0x000000fab8006986 */ /* 0x0045e2000c101906 */
[----:B-1----:R-:W-:-:S03]  /*6e2f0*/  IMAD.WIDE R186, R3, 0x4, R6 ;  /* 0x0000000403ba7825 */ /* 0x002fc600078e0206 */
[----:B------:R-:W3:Y:S04]  /*6e300*/  LDL.LU R251, [R1+0x76c] ;  /* 0x00076c0001fb7983 */ /* 0x000ee80000300800 */
[----:B------:R-:W-:Y:S01]  /*6e310*/  @P3 STG.E [R188.64], R243 ;  /* 0x000000f3bc003986 */ /* 0x000fe2000c101906 */
[----:B--2---:R-:W-:-:S03]  /*6e320*/  IMAD.WIDE R184, R3, 0x4, R4 ;  /* 0x0000000403b87825 */ /* 0x004fc600078e0204 */
[----:B------:R-:W2:Y:S04]  /*6e330*/  LDL.LU R250, [R1+0x73c] ;  /* 0x00073c0001fa7983 */ /* 0x000ea80000300800 */
[----:B------:R1:W-:Y:S04]  /*6e340*/  @P5 STG.E [R186.64], R247 ;  /* 0x000000f7ba005986 */ /* 0x0003e8000c101906 */
[----:B-1----:R-:W2:Y:S04]  /*6e350*/  LDL.LU R247, [R1+0x6dc] ;  /* 0x0006dc0001f77983 */ /* 0x002ea80000300800 */
        /* <DEDUP_REMOVED lines=12> */
[----:B------:R-:W-:Y:S01]  /*6e420*/  IMAD.WIDE R186, R3, 0x4, R180 ;  /* 0x0000000403ba7825 */ /* 0x000fe200078e02b4 */
[----:B------:R-:W-:Y:S01]  /*6e430*/  ISETP.LT.AND P5, PT, R230, c[0x0][0x178], !P0 ;  /* 0x00005e00e6007a0c */ /* 0x000fe200047a1270 */
[----:B------:R1:W-:Y:S01]  /*6e440*/  @P2 STG.E [R184.64], R242 ;  /* 0x000000f2b8002986 */ /* 0x0003e2000c101906 */
[----:B------:R-:W-:-:S03]  /*6e450*/  IADD3 R188, R244, 0x1e, RZ ;  /* 0x0000001ef4bc7810 */ /* 0x000fc60007ffe0ff */
[----:B------:R1:W-:Y:S01]  /*6e460*/  @P3 STG.E [R186.64], R193 ;  /* 0x000000c1ba003986 */ /* 0x0003e2000c101906 */
[----:B------:R-:W-:Y:S02]  /*6e470*/  ISETP.LT.AND P3, PT, R229, c[0x0][0x178], !P0 ;  /* 0x00005e00e5007a0c */ /* 0x000fe40004761270 */
[C---:B------:R-:W-:Y:S01]  /*6e480*/  IADD3 R0, R3.reuse, c[0x0][0x198], RZ ;  /* 0x0000660003007a10 */ /* 0x040fe20007ffe0ff */
[----:B-1----:R-:W-:-:S04]  /*6e490*/  IMAD.WIDE R184, R3, 0x4, R6 ;  /* 0x0000000403b87825 */ /* 0x002fc800078e0206 */
[----:B------:R-:W-:Y:S01]  /*6e4a0*/  IMAD.WIDE R186, R3, 0x4, R4 ;  /* 0x0000000403ba7825 */ /* 0x000fe200078e0204 */
[----:B------:R1:W-:Y:S01]  /*6e4b0*/  @P4 STG.E [R184.64], R194 ;  /* 0x000000c2b8004986 */ /* 0x0003e2000c101906 */
[----:B------:R-:W-:Y:S02]  /*6e4c0*/  ISETP.GE.AND P2, PT, R188, c[0x0][0x17c], PT ;  /* 0x00005f00bc007a0c */ /* 0x000fe40003f46270 */
[----:B------:R-:W-:Y:S01]  /*6e4d0*/  IMAD.WIDE R188, R0, 0x4, R182 ;  /* 0x0000000400bc7825 */ /* 0x000fe200078e02b6 */
[----:B------:R1:W-:Y:S01]  /*6e4e0*/  @P1 STG.E [R186.64], R195 ;  /* 0x000000c3ba001986 */ /* 0x0003e2000c101906 */
[----:B------:R-:W-:Y:S02]  /*6e4f0*/  ISETP.LT.AND P1, PT, R228, c[0x0][0x178], !P0 ;  /* 0x00005e00e4007a0c */ /* 0x000fe40004721270 */
[----:B------:R-:W-:-:S04]  /*6e500*/  IMAD.WIDE R190, R0, 0x4, R180 ;  /* 0x0000000400be7825 */ /* 0x000fc800078e02b4 */
[C---:B-1----:R-:W-:Y:S01]  /*6e510*/  IMAD.WIDE R184, R0.reuse, 0x4, R6 ;  /* 0x0000000400b87825 */ /* 0x042fe200078e0206 */
[----:B------:R-:W4:Y:S04]  /*6e520*/  LDL.LU R195, [R1+0x6b8] ;  /* 0x0006b80001c37983 */ /* 0x000f280000300800 */
[----:B---3--:R1:W-:Y:S04]  /*6e530*/  @P6 STG.E [R188.64], R251 ;  /* 0x000000fbbc006986 */ /* 0x0083e8000c101906 */
[----:B--2---:R2:W-:Y:S04]  /*6e540*/  @P5 STG.E [R190.64], R250 ;  /* 0x000000fabe005986 */ /* 0x0045e8000c101906 */
[----:B-1----:R-:W3:Y:S04]  /*6e550*/  LDL.LU R251, [R1+0x77c] ;  /* 0x00077c0001fb7983 */ /* 0x002ee80000300800 */
[----:B--2---:R-:W2:Y:S04]  /*6e560*/  LDL.LU R250, [R1+0x75c] ;  /* 0x00075c0001fa7983 */ /* 0x004ea80000300800 */
[----:B------:R1:W-:Y:S02]  /*6e570*/  @P3 STG.E [R184.64], R247 ;  /* 0x000000f7b8003986 */ /* 0x0003e4000c101906 */
[----:B-1----:R-:W-:-:S02]  /*6e580*/  IMAD.WIDE R184, R0, 0x4, R4 ;  /* 0x0000000400b87825 */ /* 0x002fc400078e0204 */
[----:B------:R-:W2:Y:S04]  /*6e590*/  LDL.LU R247, [R1+0x6fc] ;  /* 0x0006fc0001f77983 */ /* 0x000ea80000300800 */
[----:B----4-:R1:W-:Y:S04]  /*6e5a0*/  @P1 STG.E [R184.64], R249 ;  /* 0x000000f9b8001986 */ /* 0x0103e8000c101906 */
[----:B-1----:R-:W4:Y:S01]  /*6e5b0*/  LDL.LU R249, [R1+0x6bc] ;  /* 0x0006bc0001f97983 */ /* 0x002f220000300800 */
[----:B------:R-:W-:Y:S02]  /*6e5c0*/  ISETP.LT.AND P6, PT, R231, c[0x0][0x178], !P2 ;  /* 0x00005e00e7007a0c */ /* 0x000fe400057c1270 */
[----:B------:R-:W-:Y:S01]  /*6e5d0*/  ISETP.LT.AND P5, PT, R230, c[0x0][0x178], !P2 ;  /* 0x00005e00e6007a0c */ /* 0x000fe200057a1270 */
[----:B------:R-:W4:Y:S01]  /*6e5e0*/  LDL.LU R242, [R1+0x790] ;  /* 0x0007900001f27983 */ /* 0x000f220000300800 */
[----:B------:R-:W-:-:S02]  /*6e5f0*/  ISETP.LT.AND P4, PT, R229, c[0x0][0x178], !P2 ;  /* 0x00005e00e5007a0c */ /* 0x000fc40005781270 */
[----:B------:R-:W-:Y:S01]  /*6e600*/  IADD3 R186, R244, 0x20, RZ ;  /* 0x00000020f4ba7810 */ /* 0x000fe20007ffe0ff */
[----:B------:R-:W4:Y:S01]  /*6e610*/  LDL.LU R193, [R1+0x3b0] ;  /* 0x0003b00001c17983 */ /* 0x000f220000300800 */
[----:B------:R-:W-:Y:S02]  /*6e620*/  IADD3 R3, R0, c[0x0][0x198], RZ ;  /* 0x0000660000037a10 */ /* 0x000fe40007ffe0ff */
[----:B------:R-:W-:Y:S01]  /*6e630*/  IADD3 R188, R244, 0x1f, RZ ;  /* 0x0000001ff4bc7810 */ /* 0x000fe20007ffe0ff */
[----:B------:R-:W4:Y:S01]  /*6e640*/  LDL.LU R194, [R1+0x1d0] ;  /* 0x0001d00001c27983 */ /* 0x000f220000300800 */
[----:B------:R-:W-:Y:S01]  /*6e650*/  ISETP.GE.AND P0, PT, R186, c[0x0][0x17c], PT ;  /* 0x00005f00ba007a0c */ /* 0x000fe20003f06270 */
[----:B------:R-:W-:Y:S01]  /*6e660*/  IMAD.WIDE R186, R3, 0x4, R182 ;  /* 0x0000000403ba7825 */ /* 0x000fe200078e02b6 */
[----:B------:R-:W-:-:S03]  /*6e670*/  ISETP.GE.AND P3, PT, R188, c[0x0][0x17c], PT ;  /* 0x00005f00bc007a0c */ /* 0x000fc60003f66270 */
[C---:B------:R-:W-:Y:S01]  /*6e680*/  IMAD.WIDE R188, R3.reuse, 0x4, R180 ;  /* 0x0000000403bc7825 */ /* 0x040fe200078e02b4 */
[----:B------:R-:W-:Y:S03]  /*6e690*/  @P6 STG.E [R186.64], R240 ;  /* 0x000000f0ba006986 */ /* 0x000fe6000c101906 */
[----:B------:R-:W-:Y:S01]  /*6e6a0*/  IMAD.WIDE R190, R3, 0x4, R6 ;  /* 0x0000000403be7825 */ /* 0x000fe200078e0206 */
[----:B------:R-:W-:Y:S01]  /*6e6b0*/  @P5 STG.E [R188.64], R241 ;  /* 0x000000f1bc005986 */ /* 0x000fe2000c101906 */
[----:B------:R-:W-:-:S03]  /*6e6c0*/  ISETP.LT.AND P2, PT, R228, c[0x0][0x178], !P2 ;  /* 0x00005e00e4007a0c */ /* 0x000fc60005741270 */
[----:B------:R1:W-:Y:S01]  /*6e6d0*/  @P4 STG.E [R190.64], R243 ;  /* 0x000000f3be004986 */ /* 0x0003e2000c101906 */
[----:B------:R-:W-:Y:S02]  /*6e6e0*/  ISETP.LT.AND P4, PT, R231, c[0x0][0x178], !P3 ;  /* 0x00005e00e7007a0c */ /* 0x000fe40005f81270 */
[----:B------:R-:W-:Y:S02]  /*6e6f0*/  ISETP.LT.AND P6, PT, R230, c[0x0][0x178], !P3 ;  /* 0x00005e00e6007a0c */ /* 0x000fe40005fc1270 */
[----:B------:R-:W-:Y:S02]  /*6e700*/  ISETP.LT.AND P1, PT, R228, c[0x0][0x178], !P3 ;  /* 0x00005e00e4007a0c */ /* 0x000fe40005f21270 */
[----:B------:R-:W-:Y:S01]  /*6e710*/  ISETP.LT.AND P3, PT, R229, c[0x0][0x178], !P3 ;  /* 0x00005e00e5007a0c */ /* 0x000fe20005f61270 */
[C---:B------:R-:W-:Y:S01]  /*6e720*/  IMAD.WIDE R184, R3.reuse, 0x4, R4 ;  /* 0x0000000403b87825 */ /* 0x040fe200078e0204 */
[----:B-1----:R-:W-:-:S04]  /*6e730*/  IADD3 R190, R3, c[0x0][0x198], RZ ;  /* 0x0000660003be7a10 */ /* 0x002fc80007ffe0ff */
[----:B------:R1:W-:Y:S01]  /*6e740*/  @P2 STG.E [R184.64], R195 ;  /* 0x000000c3b8002986 */ /* 0x0003e2000c101906 */
[----:B------:R-:W-:-:S04]  /*6e750*/  IMAD.WIDE R186, R190, 0x4, R182 ;  /* 0x00000004beba7825 */ /* 0x000fc800078e02b6 */
[----:B------:R-:W-:-:S04]  /*6e760*/  IMAD.WIDE R188, R190, 0x4, R180 ;  /* 0x00000004bebc7825 */ /* 0x000fc800078e02b4 */
[C---:B-1----:R-:W-:Y:S01]  /*6e770*/  IMAD.WIDE R184, R190.reuse, 0x4, R6 ;  /* 0x00000004beb87825 */ /* 0x042fe200078e0206 */
[----:B------:R-:W4:Y:S04]  /*6e780*/  LDL.LU R195, [R1+0x70] ;  /* 0x0000700001c37983 */ /* 0x000f280000300800 */
[----:B---3--:R1:W-:Y:S04]  /*6e790*/  @P4 STG.E [R186.64], R251 ;  /* 0x000000fbba004986 */ /* 0x0083e8000c101906 */
[----:B--2---:R2:W-:Y:S01]  /*6e7a0*/  @P6 STG.E [R188.64], R250 ;  /* 0x000000fabc006986 */ /* 0x0045e2000c101906 */
[----:B-1----:R-:W-:-:S03]  /*6e7b0*/  IMAD.WIDE R186, R190, 0x4, R4 ;  /* 0x00000004beba7825 */ /* 0x002fc600078e0204 */
[----:B------:R-:W3:Y:S04]  /*6e7c0*/  LDL.LU R251, [R1+0x794] ;  /* 0x0007940001fb7983 */ /* 0x000ee80000300800 */
[----:B--2---:R-:W2:Y:S04]  /*6e7d0*/  LDL.LU R250, [R1+0x3b4] ;  /* 0x0003b40001fa7983 */ /* 0x004ea80000300800 */
[----:B------:R-:W-:Y:S04]  /*6e7e0*/  @P3 STG.E [R184.64], R247 ;  /* 0x000000f7b8003986 */ /* 0x000fe8000c101906 */
[----:B----4-:R1:W-:Y:S04]  /*6e7f0*/  @P1 STG.E [R186.64], R249 ;  /* 0x000000f9ba001986 */ /* 0x0103e8000c101906 */
[----:B-1----:R-:W4:Y:S01]  /*6e800*/  LDL.LU R249, [R1+0x1d4] ;  /* 0x0001d40001f97983 */ /* 0x002f220000300800 */
[----:B------:R-:W-:-:S02]  /*6e810*/  IADD3 R0, R244, 0x21, RZ ;  /* 0x00000021f4007810 */ /* 0x000fc40007ffe0ff */
[----:B------:R-:W-:Y:S01]  /*6e820*/  ISETP.LT.AND P5, PT, R231, c[0x0][0x178], !P0 ;  /* 0x00005e00e7007a0c */ /* 0x000fe200047a1270 */
[----:B------:R-:W4:Y:S01]  /*6e830*/  LDL.LU R247, [R1+0x74] ;  /* 0x0000740001f77983 */ /* 0x000f220000300800 */
[----:B------:R-:W-:Y:S02]  /*6e840*/  ISETP.LT.AND P6, PT, R230, c[0x0][0x178], !P0 ;  /* 0x00005e00e6007a0c */ /* 0x000fe400047c1270 */
[----:B------:R-:W-:Y:S01]  /*6e850*/  ISETP.GE.AND P2, PT, R0, c[0x0][0x17c], PT ;  /* 0x00005f0000007a0c */ /* 0x000fe20003f46270 */
[----:B------:R-:W4:Y:S01]  /*6e860*/  LDL.LU R192, [R1+0x4b0] ;  /* 0x0004b00001c07983 */ /* 0x000f220000300800 */
[----:B------:R-:W-:Y:S02]  /*6e870*/  IADD3 R0, R190, c[0x0][0x198], RZ ;  /* 0x00006600be007a10 */ /* 0x000fe40007ffe0ff */
[----:B------:R-:W-:Y:S01]  /*6e880*/  ISETP.LT.AND P4, PT, R229, c[0x0][0x178], !P0 ;  /* 0x00005e00e5007a0c */ /* 0x000fe20004781270 */
[----:B------:R-:W4:Y:S01]  /*6e890*/  LDL.LU R243, [R1+0x310] ;  /* 0x0003100001f37983 */ /* 0x000f220000300800 */
[----:B------:R-:W-:Y:S01]  /*6e8a0*/  ISETP.LT.AND P1, PT, R228, c[0x0][0x178], !P0 ;  /* 0x00005e00e4007a0c */ /* 0x000fe20004721270 */
[----:B------:R-:W-:Y:S01]  /*6e8b0*/  IMAD.WIDE R188, R0, 0x4, R182 ;  /* 0x0000000400bc7825 */ /* 0x000fe200078e02b6 */
[----:B------:R-:W-:-:S03]  /*6e8c0*/  IADD3 R3, R244, 0x24, RZ ;  /* 0x00000024f4037810 */ /* 0x000fc60007ffe0ff */
[C---:B------:R-:W-:Y:S01]  /*6e8d0*/  IMAD.WIDE R186, R0.reuse, 0x4, R180 ;  /* 0x0000000400ba7825 */ /* 0x040fe200078e02b4 */
[----:B------:R-:W-:Y:S01]  /*6e8e0*/  ISETP.LT.AND P3, PT, R231, c[0x0][0x178], !P2 ;  /* 0x00005e00e7007a0c */ /* 0x000fe20005761270 */
[----:B------:R1:W-:Y:S02]  /*6e8f0*/  @P5 STG.E [R188.64], R242 ;  /* 0x000000f2bc005986 */ /* 0x0003e4000c101906 */
[----:B------:R-:W-:Y:S01]  /*6e900*/  IMAD.WIDE R184, R0, 0x4, R6 ;  /* 0x0000000400b87825 */ /* 0x000fe200078e0206 */
[----:B------:R-:W-:Y:S01]  /*6e910*/  ISETP.LT.AND P5, PT, R230, c[0x0][0x178], !P2 ;  /* 0x00005e00e6007a0c */ /* 0x000fe200057a1270 */
[----:B------:R1:W-:Y:S01]  /*6e920*/  @P6 STG.E [R186.64], R193 ;  /* 0x000000c1ba006986 */ /* 0x0003e2000c101906 */
[----:B------:R-:W-:Y:S02]  /*6e930*/  ISETP.GE.AND P0, PT, R3, c[0x0][0x17c], PT ;  /* 0x00005f0003007a0c */ /* 0x000fe40003f06270 */
[----:B------:R-:W-:Y:S01]  /*6e940*/  IADD3 R3, R0, c[0x0][0x198], RZ ;  /* 0x0000660000037a10 */ /* 0x000fe20007ffe0ff */
[----:B------:R1:W-:Y:S01]  /*6e950*/  @P4 STG.E [R184.64], R194 ;  /* 0x000000c2b8004986 */ /* 0x0003e2000c101906 */
[----:B------:R-:W-:-:S03]  /*6e960*/  ISETP.LT.AND P6, PT, R229, c[0x0][0x178], !P2 ;  /* 0x00005e00e5007a0c */ /* 0x000fc600057c1270 */
[----:B-1----:R-:W-:-:S04]  /*6e970*/  IMAD.WIDE R188, R3, 0x4, R180 ;  /* 0x0000000403bc7825 */ /* 0x002fc800078e02b4 */
[----:B------:R-:W-:-:S04]  /*6e980*/  IMAD.WIDE R186, R3, 0x4, R182 ;  /* 0x0000000403ba7825 */ /* 0x000fc800078e02b6 */
[--C-:B------:R-:W-:Y:S01]  /*6e990*/  IMAD.WIDE R184, R0, 0x4, R4.reuse ;  /* 0x0000000400b87825 */ /* 0x100fe200078e0204 */
[----:B------:R-:W-:Y:S01]  /*6e9a0*/  IADD3 R190, R244, 0x22, RZ ;  /* 0x00000022f4be7810 */ /* 0x000fe20007ffe0ff */
[----:B------:R-:W4:Y:S04]  /*6e9b0*/  LDL.LU R194, [R1+0x80] ;  /* 0x0000800001c27983 */ /* 0x000f280000300800 */
[----:B------:R1:W-:Y:S01]  /*6e9c0*/  @P1 STG.E [R184.64], R195 ;  /* 0x000000c3b8001986 */ /* 0x0003e2000c101906 */
[----:B------:R-:W-:Y:S01]  /*6e9d0*/  ISETP.GE.AND P4, PT, R190, c[0x0][0x17c], PT ;  /* 0x00005f00be007a0c */ /* 0x000fe20003f86270 */
[C---:B------:R-:W-:Y:S01]  /*6e9e0*/  IMAD.WIDE R190, R3.reuse, 0x4, R4 ;  /* 0x0000000403be7825 */ /* 0x040fe200078e0204 */
[----:B------:R-:W-:-:S03]  /*6e9f0*/  IADD3 R0, R3, c[0x0][0x198], RZ ;  /* 0x0000660003007a10 */ /* 0x000fc60007ffe0ff */
[----:B-1----:R-:W-:Y:S01]  /*6ea00*/  IMAD.WIDE R184, R3, 0x4, R6 ;  /* 0x0000000403b87825 */ /* 0x002fe200078e0206 */
[----:B---3--:R1:W-:Y:S04]  /*6ea10*/  @P3 STG.E [R186.64], R251 ;  /* 0x000000fbba003986 */ /* 0x0083e8000c101906 */
[----:B--2---:R2:W-:Y:S04]  /*6ea20*/  @P5 STG.E [R188.64], R250 ;  /* 0x000000fabc005986 */ /* 0x0045e8000c101906 */
[----:B-1----:R-:W3:Y:S04]  /*6ea30*/  LDL.LU R251, [R1+0x7e4] ;  /* 0x0007e40001fb7983 */ /* 0x002ee80000300800 */
[----:B------:R-:W3:Y:S04]  /*6ea40*/  LDL.LU R195, [R1+0x4b4] ;  /* 0x0004b40001c37983 */ /* 0x000ee80000300800 */
[----:B--2---:R-:W2:Y:S04]  /*6ea50*/  LDL.LU R250, [R1+0x314] ;  /* 0x0003140001fa7983 */ /* 0x004ea80000300800 */
[----:B----4-:R1:W-:Y:S04]  /*6ea60*/  @P6 STG.E [R184.64], R249 ;  /* 0x000000f9b8006986 */ /* 0x0103e8000c101906 */
[----:B-1----:R-:W4:Y:S04]  /*6ea70*/  LDL.LU R249, [R1+0x84] ;  /* 0x0000840001f97983 */ /* 0x002f280000300800 */
[----:B------:R-:W2:Y:S01]  /*6ea80*/  LDL.LU R3, [R1+0x7e0] ;  /* 0x0007e00001037983 */ /* 0x000ea20000300800 */
[----:B------:R-:W-:-:S02]  /*6ea90*/  ISETP.LT.AND P2, PT, R228, c[0x0][0x178], !P2 ;  /* 0x00005e00e4007a0c */ /* 0x000fc40005741270 */
[----:B------:R-:W-:Y:S01]  /*6eaa0*/  ISETP.LT.AND P5, PT, R231, c[0x0][0x178], !P4 ;  /* 0x00005e00e7007a0c */ /* 0x000fe200067a1270 */
[----:B------:R-:W3:Y:S01]  /*6eab0*/  LDL.LU R240, [R1+0x820] ;  /* 0x0008200001f07983 */ /* 0x000ee20000300800 */
[----:B------:R-:W-:Y:S02]  /*6eac0*/  ISETP.LT.AND P3, PT, R230, c[0x0][0x178], !P4 ;  /* 0x00005e00e6007a0c */ /* 0x000fe40006761270 */
[----:B------:R-:W-:Y:S02]  /*6ead0*/  ISETP.LT.AND P1, PT, R229, c[0x0][0x178], !P4 ;  /* 0x00005e00e5007a0c */ /* 0x000fe40006721270 */
[----:B------:R-:W-:Y:S01]  /*6eae0*/  IADD3 R186, R244, 0x23, RZ ;  /* 0x00000023f4ba7810 */ /* 0x000fe20007ffe0ff */
[----:B------:R-:W-:Y:S01]  /*6eaf0*/  IMAD.WIDE R184, R0, 0x4, R182 ;  /* 0x0000000400b87825 */ /* 0x000fe200078e02b6 */
[----:B------:R-:W-:Y:S01]  /*6eb00*/  ISETP.LT.AND P4, PT, R228, c[0x0][0x178], !P4 ;  /* 0x00005e00e4007a0c */ /* 0x000fe20006781270 */
[----:B------:R-:W3:Y:S01]  /*6eb10*/  LDL.LU R241, [R1+0x7c0] ;  /* 0x0007c00001f17983 */ /* 0x000ee20000300800 */
[----:B------:R-:W-:Y:S01]  /*6eb20*/  ISETP.GE.AND P6, PT, R186, c[0x0][0x17c], PT ;  /* 0x00005f00ba007a0c */ /* 0x000fe20003fc6270 */
[----:B------:R-:W-:-:S02]  /*6eb30*/  IMAD.WIDE R186, R0, 0x4, R180 ;  /* 0x0000000400ba7825 */ /* 0x000fc400078e02b4 */
[----:B------:R1:W-:Y:S02]  /*6eb40*/  @P2 STG.E [R190.64], R247 ;  /* 0x000000f7be002986 */ /* 0x0003e4000c101906 */
[C---:B------:R-:W-:Y:S01]  /*6eb50*/  IMAD.WIDE R188, R0.reuse, 0x4, R6 ;  /* 0x0000000400bc7825 */ /* 0x040fe200078e0206 */
[----:B------:R-:W-:Y:S01]  /*6eb60*/  ISETP.LT.AND P2, PT, R231, c[0x0][0x178], !P6 ;  /* 0x00005e00e7007a0c */ /* 0x000fe20007741270 */
[----:B------:R-:W3:Y:S04]  /*6eb70*/  LDL.LU R242, [R1+0x3c0] ;  /* 0x0003c00001f27983 */ /* 0x000ee80000300800 */
[----:B------:R-:W3:Y:S01]  /*6eb80*/  LDL.LU R193, [R1+0x1e0] ;  /* 0x0001e00001c17983 */ /* 0x000ee20000300800 */
[----:B-1----:R-:W-:-:S03]  /*6eb90*/  IMAD.WIDE R190, R0, 0x4, R4 ;  /* 0x0000000400be7825 */ /* 0x002fc600078e0204 */
[----:B------:R-:W4:Y:S04]  /*6eba0*/  LDL.LU R247, [R1+0x824] ;  /* 0x0008240001f77983 */ /* 0x000f280000300800 */
[----:B--2---:R1:W-:Y:S04]  /*6ebb0*/  @P5 STG.E [R184.64], R3 ;  /* 0x00000003b8005986 */ /* 0x0043e8000c101906 */
[----:B------:R-:W-:Y:S01]  /*6ebc0*/  @P3 STG.E [R186.64], R192 ;  /* 0x000000c0ba003986 */ /* 0x000fe2000c101906 */
[----:B------:R-:W-:-:S03]  /*6ebd0*/  ISETP.LT.AND P3, PT, R229, c[0x0][0x178], !P6 ;  /* 0x00005e00e5007a0c */ /* 0x000fc60007761270 */
[----:B------:R2:W-:Y:S01]  /*6ebe0*/  @P1 STG.E [R188.64], R243 ;  /* 0x000000f3bc001986 */ /* 0x0005e2000c101906 */
[----:B-1----:R-:W-:-:S03]  /*6ebf0*/  IADD3 R3, R0, c[0x0][0x198], RZ ;  /* 0x0000660000037a10 */ /* 0x002fc60007ffe0ff */
[----:B------:R-:W-:Y:S01]  /*6ec00*/  @P4 STG.E [R190.64], R194 ;  /* 0x000000c2be004986 */ /* 0x000fe2000c101906 */
[----:B------:R-:W-:Y:S02]  /*6ec10*/  ISETP.LT.AND P4, PT, R230, c[0x0][0x178], !P6 ;  /* 0x00005e00e6007a0c */ /* 0x000fe40007781270 */
[----:B------:R-:W-:Y:S01]  /*6ec20*/  ISETP.LT.AND P6, PT, R228, c[0x0][0x178], !P6 ;  /* 0x00005e00e4007a0c */ /* 0x000fe200077c1270 */
[----:B--2---:R-:W-:-:S04]  /*6ec30*/  IMAD.WIDE R188, R3, 0x4, R182 ;  /* 0x0000000403bc7825 */ /* 0x004fc800078e02b6 */
[C---:B------:R-:W-:Y:S01]  /*6ec40*/  IMAD.WIDE R184, R3.reuse, 0x4, R180 ;  /* 0x0000000403b87825 */ /* 0x040fe200078e02b4 */
[----:B---3--:R1:W-:Y:S03]  /*6ec50*/  @P2 STG.E [R188.64], R251 ;  /* 0x000000fbbc002986 */ /* 0x0083e6000c101906 */
[C---:B------:R-:W-:Y:S02]  /*6ec60*/  IMAD.WIDE R186, R3.reuse, 0x4, R6 ;  /* 0x0000000403ba7825 */ /* 0x040fe400078e0206 */
[----:B------:R-:W-:Y:S04]  /*6ec70*/  @P4 STG.E [R184.64], R195 ;  /* 0x000000c3b8004986 */ /* 0x000fe8000c101906 */
[----:B-1----:R-:W2:Y:S01]  /*6ec80*/  LDL.LU R251, [R1+0x7c4] ;  /* 0x0007c40001fb7983 */ /* 0x002ea20000300800 */
[----:B------:R-:W-:-:S03]  /*6ec90*/  IMAD.WIDE R188, R3, 0x4, R4 ;  /* 0x0000000403bc7825 */ /* 0x000fc600078e0204 */
[----:B------:R1:W-:Y:S04]  /*6eca0*/  @P3 STG.E [R186.64], R250 ;  /* 0x000000faba003986 */ /* 0x0003e8000c101906 */
[----:B----4-:R3:W-:Y:S04]  /*6ecb0*/  @P6 STG.E [R188.64], R249 ;  /* 0x000000f9bc006986 */ /* 0x0107e8000c101906 */
[----:B-1----:R-:W4:Y:S04]  /*6ecc0*/  LDL.LU R250, [R1+0x3c4] ;  /* 0x0003c40001fa7983 */ /* 0x002f280000300800 */
[----:B---3--:R-:W3:Y:S01]  /*6ecd0*/  LDL.LU R249, [R1+0x1e4] ;  /* 0x0001e40001f97983 */ /* 0x008ee20000300800 */
[----:B------:R-:W-:-:S02]  /*6ece0*/  IADD3 R0, R244, 0x25, RZ ;  /* 0x00000025f4007810 */ /* 0x000fc40007ffe0ff */
[----:B------:R-:W-:Y:S01]  /*6ecf0*/  ISETP.LT.AND P5, PT, R231, c[0x0][0x178], !P0 ;  /* 0x00005e00e7007a0c */ /* 0x000fe200047a1270 */
[----:B------:R-:W3:Y:S01]  /*6ed00*/  LDL.LU R243, [R1+0x870] ;  /* 0x0008700001f37983 */ /* 0x000ee20000300800 */
[----:B------:R-:W-:Y:S02]  /*6ed10*/  ISETP.GE.AND P1, PT, R0, c[0x0][0x17c], PT ;  /* 0x00005f0000007a0c */ /* 0x000fe40003f26270 */
[----:B------:R-:W-:Y:S01]  /*6ed20*/  IADD3 R0, R3, c[0x0][0x198], RZ ;  /* 0x0000660003007a10 */ /* 0x000fe20007ffe0ff */
[----:B------:R-:W3:Y:S04]  /*6ed30*/  LDL.LU R194, [R1+0x7f0] ;  /* 0x0007f00001c27983 */ /* 0x000ee80000300800 */
[----:B------:R-:W-:Y:S01]  /*6ed40*/  IMAD.WIDE R184, R0, 0x4, R182 ;  /* 0x0000000400b87825 */ /* 0x000fe200078e02b6 */
[----:B------:R-:W-:Y:S01]  /*6ed50*/  ISETP.LT.AND P3, PT, R230, c[0x0][0x178], !P0 ;  /* 0x00005e00e6007a0c */ /* 0x000fe20004761270 */
[----:B------:R-:W3:Y:S01]  /*6ed60*/  LDL.LU R195, [R1+0x780] ;  /* 0x0007800001c37983 */ /* 0x000ee20000300800 */
[----:B------:R-:W-:-:S03]  /*6ed70*/  ISETP.LT.AND P4, PT, R229, c[0x0][0x178], !P0 ;  /* 0x00005e00e5007a0c */ /* 0x000fc60004781270 */
[----:B------:R1:W-:Y:S01]  /*6ed80*/  @P5 STG.E [R184.64], R240 ;  /* 0x000000f0b8005986 */ /* 0x0003e2000c101906 */
[----:B------:R-:W-:Y:S02]  /*6ed90*/  ISETP.LT.AND P5, PT, R228, c[0x0][0x178], !P0 ;  /* 0x00005e00e4007a0c */ /* 0x000fe400047a1270 */
[----:B------:R-:W-:Y:S01]  /*6eda0*/  IADD3 R188, R244, 0x26, RZ ;  /* 0x00000026f4bc7810 */ /* 0x000fe20007ffe0ff */
[----:B------:R-:W-:Y:S01]  /*6edb0*/  IMAD.WIDE R186, R0, 0x4, R180 ;  /* 0x0000000400ba7825 */ /* 0x000fe200078e02b4 */
[----:B------:R-:W-:Y:S02]  /*6edc0*/  ISETP.LT.AND P6, PT, R231, c[0x0][0x178], !P1 ;  /* 0x00005e00e7007a0c */ /* 0x000fe40004fc1270 */
[----:B------:R-:W-:Y:S01]  /*6edd0*/  ISETP.GE.AND P2, PT, R188, c[0x0][0x17c], PT ;  /* 0x00005f00bc007a0c */ /* 0x000fe20003f46270 */
[----:B------:R-:W-:Y:S01]  /*6ede0*/  IMAD.WIDE R188, R0, 0x4, R4 ;  /* 0x0000000400bc7825 */ /* 0x000fe200078e0204 */
[----:B------:R-:W-:-:S03]  /*6edf0*/  ISETP.LT.AND P0, PT, R230, c[0x0][0x178], !P1 ;  /* 0x00005e00e6007a0c */ /* 0x000fc60004f01270 */
[C---:B-1----:R-:W-:Y:S01]  /*6ee00*/  IMAD.WIDE R184, R0.reuse, 0x4, R6 ;  /* 0x0000000400b87825 */ /* 0x042fe200078e0206 */
[----:B------:R-:W-:Y:S01]  /*6ee10*/  IADD3 R3, R0, c[0x0][0x198], RZ ;  /* 0x0000660000037a10 */ /* 0x000fe20007ffe0ff */
[----:B------:R1:W-:Y:S04]  /*6ee20*/  @P3 STG.E [R186.64], R241 ;  /* 0x000000f1ba003986 */ /* 0x0003e8000c101906 */
[----:B------:R1:W-:Y:S04]  /*6ee30*/  @P4 STG.E [R184.64], R242 ;  /* 0x000000f2b8004986 */ /* 0x0003e8000c101906 */
[----:B------:R-:W-:Y:S01]  /*6ee40*/  @P5 STG.E [R188.64], R193 ;  /* 0x000000c1bc005986 */ /* 0x000fe2000c101906 */
[----:B------:R-:W-:-:S02]  /*6ee50*/  ISETP.LT.AND P5, PT, R229, c[0x0][0x178], !P1 ;  /* 0x00005e00e5007a0c */ /* 0x000fc40004fa1270 */
[----:B------:R-:W-:Y:S01]  /*6ee60*/  ISETP.LT.AND P1, PT, R228, c[0x0][0x178], !P1 ;  /* 0x00005e00e4007a0c */ /* 0x000fe20004f21270 */
[----:B-1----:R-:W-:-:S04]  /*6ee70*/  IMAD.WIDE R186, R3, 0x4, R182 ;  /* 0x0000000403ba7825 */ /* 0x002fc800078e02b6 */
[C---:B------:R-:W-:Y:S01]  /*6ee80*/  IMAD.WIDE R184, R3.reuse, 0x4, R180 ;  /* 0x0000000403b87825 */ /* 0x040fe200078e02b4 */
[----:B------:R1:W-:Y:S04]  /*6ee90*/  @P6 STG.E [R186.64], R247 ;  /* 0x000000f7ba006986 */ /* 0x0003e8000c101906 */
[----:B-1----:R-:W3:Y:S01]  /*6eea0*/  LDL.LU R247, [R1+0x320] ;  /* 0x0003200001f77983 */ /* 0x002ee20000300800 */
[----:B------:R-:W-:-:S03]  /*6eeb0*/  IMAD.WIDE R186, R3, 0x4, R4 ;  /* 0x0000000403ba7825 */ /* 0x000fc600078e0204 */
[----:B--2---:R1:W-:Y:S04]  /*6eec0*/  @P0 STG.E [R184.64], R251 ;  /* 0x000000fbb8000986 */ /* 0x0043e8000c101906 */
[----:B-1----:R-:W2:Y:S01]  /*6eed0*/  LDL.LU R251, [R1+0x874] ;  /* 0x0008740001fb7983 */ /* 0x002ea20000300800 */
[----:B------:R-:W-:-:S03]  /*6eee0*/  IMAD.WIDE R184, R3, 0x4, R6 ;  /* 0x0000000403b87825 */ /* 0x000fc600078e0206 */
[----:B------:R-:W2:Y:S04]  /*6eef0*/  LDL.LU R193, [R1+0x7f4] ;  /* 0x0007f40001c17983 */ /* 0x000ea80000300800 */
[----:B----4-:R1:W-:Y:S04]  /*6ef00*/  @P5 STG.E [R184.64], R250 ;  /* 0x000000fab8005986 */ /* 0x0103e8000c101906 */
[----:B---3--:R3:W-:Y:S04]  /*6ef10*/  @P1 STG.E [R186.64], R249 ;  /* 0x000000f9ba001986 */ /* 0x0087e8000c101906 */
[----:B-1----:R-:W4:Y:S04]  /*6ef20*/  LDL.LU R250, [R1+0x784] ;  /* 0x0007840001fa7983 */ /* 0x002f280000300800 */
[----:B---3--:R-:W3:Y:S01]  /*6ef30*/  LDL.LU R249, [R1+0x324] ;  /* 0x0003240001f97983 */ /* 0x008ee20000300800 */
[----:B------:R-:W-:-:S02]  /*6ef40*/  ISETP.LT.AND P4, PT, R231, c[0x0][0x178], !P2 ;  /* 0x00005e00e7007a0c */ /* 0x000fc40005781270 */
[----:B------:R-:W-:Y:S01]  /*6ef50*/  ISETP.LT.AND P6, PT, R230, c[0x0][0x178], !P2 ;  /* 0x00005e00e6007a0c */ /* 0x000fe200057c1270 */
[----:B------:R-:W3:Y:S01]  /*6ef60*/  LDL.LU R241, [R1+0x890] ;  /* 0x0008900001f17983 */ /* 0x000ee20000300800 */
[----:B------:R-:W-:Y:S02]  /*6ef70*/  ISETP.LT.AND P3, PT, R229, c[0x0][0x178], !P2 ;  /* 0x00005e00e5007a0c */ /* 0x000fe40005761270 */
[C---:B------:R-:W-:Y:S02]  /*6ef80*/  IADD3 R188, R244.reuse, 0x27, RZ ;  /* 0x00000027f4bc7810 */ /* 0x040fe40007ffe0ff */
[----:B------:R-:W-:Y:S02]  /*6ef90*/  IADD3 R0, R3, c[0x0][0x198], RZ ;  /* 0x0000660003007a10 */ /* 0x000fe40007ffe0ff */
[----:B------:R-:W-:Y:S02]  /*6efa0*/  IADD3 R189, R244, 0x2e, RZ ;  /* 0x0000002ef4bd7810 */ /* 0x000fe40007ffe0ff */
[----:B------:R-:W-:Y:S01]  /*6efb0*/  ISETP.GE.AND P5, PT, R188, c[0x0][0x17c], PT ;  /* 0x00005f00bc007a0c */ /* 0x000fe20003fa6270 */
[----:B------:R-:W-:Y:S01]  /*6efc0*/  IMAD.WIDE R184, R0, 0x4, R182 ;  /* 0x0000000400b87825 */ /* 0x000fe200078e02b6 */
[----:B------:R-:W-:-:S02]  /*6efd0*/  ISETP.GE.AND P0, PT, R189, c[0x0][0x17c], PT ;  /* 0x00005f00bd007a0c */ /* 0x000fc40003f06270 */
[----:B------:R-:W-:Y:S01]  /*6efe0*/  ISETP.LT.AND P2, PT, R228, c[0x0][0x178], !P2 ;  /* 0x00005e00e4007a0c */ /* 0x000fe20005741270 */
[----:B------:R-:W-:Y:S01]  /*6eff0*/  IMAD.WIDE R186, R0, 0x4, R180 ;  /* 0x0000000400ba7825 */ /* 0x000fe200078e02b4 */
[----:B------:R-:W-:-:S03]  /*6f000*/  ISETP.LT.AND P1, PT, R231, c[0x0][0x178], !P5 ;  /* 0x00005e00e7007a0c */ /* 0x000fc60006f21270 */
[C---:B------:R-:W-:Y:S01]  /*6f010*/  IMAD.WIDE R188, R0.reuse, 0x4, R6 ;  /* 0x0000000400bc7825 */ /* 0x040fe200078e0206 */
[----:B------:R1:W-:Y:S01]  /*6f020*/  @P4 STG.E [R184.64], R243 ;  /* 0x000000f3b8004986 */ /* 0x0003e2000c101906 */
[----:B------:R-:W-:-:S03]  /*6f030*/  IADD3 R3, R0, c[0x0][0x198], RZ ;  /* 0x0000660000037a10 */ /* 0x000fc60007ffe0ff */
[----:B------:R1:W-:Y:S01]  /*6f040*/  @P6 STG.E [R186.64], R194 ;  /* 0x000000c2ba006986 */ /* 0x0003e2000c101906 */
[----:B------:R-:W-:-:S03]  /*6f050*/  ISETP.LT.AND P6, PT, R229, c[0x0][0x178], !P5 ;  /* 0x00005e00e5007a0c */ /* 0x000fc60006fc1270 */
[----:B------:R1:W-:Y:S01]  /*6f060*/  @P3 STG.E [R188.64], R195 ;  /* 0x000000c3bc003986 */ /* 0x0003e2000c101906 */
[----:B------:R-:W-:Y:S02]  /*6f070*/  ISETP.LT.AND P3, PT, R230, c[0x0][0x178], !P5 ;  /* 0x00005e00e6007a0c */ /* 0x000fe40006f61270 */
[----:B------:R-:W-:Y:S01]  /*6f080*/  ISETP.LT.AND P5, PT, R228, c[0x0][0x178], !P5 ;  /* 0x00005e00e4007a0c */ /* 0x000fe20006fa1270 */
[----:B-1----:R-:W-:Y:S01]  /*6f090*/  IMAD.WIDE R184, R0, 0x4, R4 ;  /* 0x0000000400b87825 */ /* 0x002fe200078e0204 */
[----:B------:R-:W3:Y:S03]  /*6f0a0*/  LDL.LU R194, [R1+0x840] ;  /* 0x0008400001c27983 */ /* 0x000ee60000300800 */
[C---:B------:R-:W-:Y:S01]  /*6f0b0*/  IMAD.WIDE R186, R3.reuse, 0x4, R182 ;  /* 0x0000000403ba7825 */ /* 0x040fe200078e02b6 */
[----:B------:R-:W-:Y:S01]  /*6f0c0*/  IADD3 R188, R244, 0x28, RZ ;  /* 0x00000028f4bc7810 */ /* 0x000fe20007ffe0ff */
[----:B------:R-:W3:Y:S04]  /*6f0d0*/  LDL.LU R195, [R1+0x7a0] ;  /* 0x0007a00001c37983 */ /* 0x000ee80000300800 */
[----:B------:R1:W-:Y:S01]  /*6f0e0*/  @P2 STG.E [R184.64], R247 ;  /* 0x000000f7b8002986 */ /* 0x0003e2000c101906 */
[----:B------:R-:W-:Y:S01]  /*6f0f0*/  ISETP.GE.AND P4, PT, R188, c[0x0][0x17c], PT ;  /* 0x00005f00bc007a0c */ /* 0x000fe20003f86270 */
[----:B------:R-:W-:-:S02]  /*6f100*/  IMAD.WIDE R188, R3, 0x4, R4 ;  /* 0x0000000403bc7825 */ /* 0x000fc400078e0204 */
[----:B-1----:R-:W3:Y:S02]  /*6f110*/  LDL.LU R247, [R1+0x4c0] ;  /* 0x0004c00001f77983 */ /* 0x002ee40000300800 */
[C---:B------:R-:W-:Y:S02]  /*6f120*/  IMAD.WIDE R184, R3.reuse, 0x4, R180 ;  /* 0x0000000403b87825 */ /* 0x040fe400078e02b4 */
[----:B--2---:R1:W-:Y:S04]  /*6f130*/  @P1 STG.E [R186.64], R251 ;  /* 0x000000fbba001986 */ /* 0x0043e8000c101906 */
[----:B------:R-:W-:Y:S01]  /*6f140*/  @P3 STG.E [R184.64], R193 ;  /* 0x000000c1b8003986 */ /* 0x000fe2000c101906 */
[----:B-1----:R-:W-:-:S03]  /*6f150*/  IMAD.WIDE R186, R3, 0x4, R6 ;  /* 0x0000000403ba7825 */ /* 0x002fc600078e0206 */
[----:B------:R-:W2:Y:S04]  /*6f160*/  LDL.LU R251, [R1+0x894] ;  /* 0x0008940001fb7983 */ /* 0x000ea80000300800 */
[----:B----4-:R-:W-:Y:S04]  /*6f170*/  @P6 STG.E [R186.64], R250 ;  /* 0x000000faba006986 */ /* 0x010fe8000c101906 */
[----:B---3--:R1:W-:Y:S04]  /*6f180*/  @P5 STG.E [R188.64], R249 ;  /* 0x000000f9bc005986 */ /* 0x0083e8000c101906 */
[----:B-1----:R-:W3:Y:S04]  /*6f190*/  LDL.LU R249, [R1+0x844] ;  /* 0x0008440001f97983 */ /* 0x002ee80000300800 */
[----:B------:R-:W4:Y:S04]  /*6f1a0*/  LDL.LU R242, [R1+0x7a4] ;  /* 0x0007a40001f27983 */ /* 0x000f280000300800 */
[----:B------:R-:W4:Y:S01]  /*6f1b0*/  LDL.LU R250, [R1+0x4c4] ;  /* 0x0004c40001fa7983 */ /* 0x000f220000300800 */
[----:B------:R-:W-:-:S02]  /*6f1c0*/  IADD3 R0, R244, 0x29, RZ ;  /* 0x00000029f4007810 */ /* 0x000fc40007ffe0ff */
[----:B------:R-:W-:Y:S01]  /*6f1d0*/  ISETP.LT.AND P1, PT, R231, c[0x0][0x178], !P4 ;  /* 0x00005e00e7007a0c */ /* 0x000fe20006721270 */
[----:B------:R-:W4:Y:S01]  /*6f1e0*/  LDL.LU R243, [R1+0x8c0] ;  /* 0x0008c00001f37983 */ /* 0x000f220000300800 */
[----:B------:R-:W-:Y:S02]  /*6f1f0*/  ISETP.GE.AND P2, PT, R0, c[0x0][0x17c], PT ;  /* 0x00005f0000007a0c */ /* 0x000fe40003f46270 */
[----:B------:R-:W-:Y:S01]  /*6f200*/  IADD3 R0, R3, c[0x0][0x198], RZ ;  /* 0x0000660003007a10 */ /* 0x000fe20007ffe0ff */
[----:B------:R-:W4:Y:S01]  /*6f210*/  LDL.LU R193, [R1+0x880] ;  /* 0x0008800001c17983 */ /* 0x000f220000300800 */
[----:B------:R-:W-:Y:S02]  /*6f220*/  ISETP.LT.AND P3, PT, R230, c[0x0][0x178], !P4 ;  /* 0x00005e00e6007a0c */ /* 0x000fe40006761270 */
[----:B------:R-:W-:Y:S01]  /*6f230*/  ISETP.LT.AND P6, PT, R229, c[0x0][0x178], !P4 ;  /* 0x00005e00e5007a0c */ /* 0x000fe200067c1270 */
[----:B------:R-:W-:Y:S01]  /*6f240*/  IMAD.WIDE R184, R0, 0x4, R182 ;  /* 0x0000000400b87825 */ /* 0x000fe200078e02b6 */
[----:B------:R-:W-:-:S02]  /*6f250*/  ISETP.LT.AND P4, PT, R228, c[0x0][0x178], !P4 ;  /* 0x00005e00e4007a0c */ /* 0x000fc40006781270 */
[----:B------:R-:W-:Y:S01]  /*6f260*/  IADD3 R3, R244, 0x2a, RZ ;  /* 0x0000002af4037810 */ /* 0x000fe20007ffe0ff */
[C---:B------:R-:W-:Y:S01]  /*6f270*/  IMAD.WIDE R186, R0.reuse, 0x4, R180 ;  /* 0x0000000400ba7825 */ /* 0x040fe200078e02b4 */
[----:B------:R-:W-:Y:S01]  /*6f280*/  ISETP.LT.AND P5, PT, R231, c[0x0][0x178], !P2 ;  /* 0x00005e00e7007a0c */ /* 0x000fe200057a1270 */
[----:B------:R1:W-:Y:S01]  /*6f290*/  @P1 STG.E [R184.64], R241 ;  /* 0x000000f1b8001986 */ /* 0x0003e2000c101906 */
[----:B------:R-:W-:Y:S02]  /*6f2a0*/  ISETP.GE.AND P1, PT, R3, c[0x0][0x17c], PT ;  /* 0x00005f0003007a0c */ /* 0x000fe40003f26270 */
[C---:B------:R-:W-:Y:S01]  /*6f2b0*/  IADD3 R3, R0.reuse, c[0x0][0x198], RZ ;  /* 0x0000660000037a10 */ /* 0x040fe20007ffe0ff */
[----:B------:R-:W-:Y:S01]  /*6f2c0*/  IMAD.WIDE R188, R0, 0x4, R4 ;  /* 0x0000000400bc7825 */ /* 0x000fe200078e0204 */
[----:B------:R1:W-:Y:S01]  /*6f2d0*/  @P3 STG.E [R186.64], R194 ;  /* 0x000000c2ba003986 */ /* 0x0003e2000c101906 */
[----:B------:R-:W-:Y:S02]  /*6f2e0*/  ISETP.LT.AND P3, PT, R230, c[0x0][0x178], !P2 ;  /* 0x00005e00e6007a0c */ /* 0x000fe40005761270 */
[----:B-1----:R-:W-:-:S04]  /*6f2f0*/  IMAD.WIDE R184, R0, 0x4, R6 ;  /* 0x0000000400b87825 */ /* 0x002fc800078e0206 */
[----:B------:R-:W-:Y:S01]  /*6f300*/  IMAD.WIDE R186, R3, 0x4, R182 ;  /* 0x0000000403ba7825 */ /* 0x000fe200078e02b6 */
[----:B------:R1:W-:Y:S04]  /*6f310*/  @P6 STG.E [R184.64], R195 ;  /* 0x000000c3b8006986 */ /* 0x0003e8000c101906 */
[----:B------:R1:W-:Y:S01]  /*6f320*/  @P4 STG.E [R188.64], R247 ;  /* 0x000000f7bc004986 */ /* 0x0003e2000c101906 */
[----:B------:R-:W-:Y:S02]  /*6f330*/  ISETP.LT.AND P4, PT, R229, c[0x0][0x178], !P2 ;  /* 0x00005e00e5007a0c */ /* 0x000fe40005781270 */
[----:B------:R-:W-:Y:S01]  /*6f340*/  ISETP.LT.AND P2, PT, R228, c[0x0][0x178], !P2 ;  /* 0x00005e00e4007a0c */ /* 0x000fe20005741270 */
[----:B------:R-:W4:Y:S04]  /*6f350*/  LDL.LU R194, [R1+0x800] ;  /* 0x0008000001c27983 */ /* 0x000f280000300800 */
[----:B-1----:R-:W4:Y:S01]  /*6f360*/  LDL.LU R195, [R1+0x550] ;  /* 0x0005500001c37983 */ /* 0x002f220000300800 */
[----:B------:R-:W-:-:S03]  /*6f370*/  IMAD.WIDE R184, R3, 0x4, R6 ;  /* 0x0000000403b87825 */ /* 0x000fc600078e0206 */
[----:B------:R-:W4:Y:S01]  /*6f380*/  LDL.LU R247, [R1+0x8c4] ;  /* 0x0008c40001f77983 */ /* 0x000f220000300800 */
[----:B------:R-:W-:-:S03]  /*6f390*/  IMAD.WIDE R188, R3, 0x4, R4 ;  /* 0x0000000403bc7825 */ /* 0x000fc600078e0204 */
[----:B--2---:R1:W-:Y:S02]  /*6f3a0*/  @P5 STG.E [R186.64], R251 ;  /* 0x000000fbba005986 */ /* 0x0043e4000c101906 */
[----:B-1----:R-:W-:Y:S02]  /*6f3b0*/  IMAD.WIDE R186, R3, 0x4, R180 ;  /* 0x0000000403ba7825 */ /* 0x002fe400078e02b4 */
[----:B------:R-:W2:Y:S04]  /*6f3c0*/  LDL.LU R251, [R1+0x884] ;  /* 0x0008840001fb7983 */ /* 0x000ea80000300800 */
[----:B---3--:R1:W-:Y:S04]  /*6f3d0*/  @P3 STG.E [R186.64], R249 ;  /* 0x000000f9ba003986 */ /* 0x0083e8000c101906 */
[----:B----4-:R-:W-:Y:S04]  /*6f3e0*/  @P4 STG.E [R184.64], R242 ;  /* 0x000000f2b8004986 */ /* 0x010fe8000c101906 */
[----:B-1----:R-:W3:Y:S04]  /*6f3f0*/  LDL.LU R249, [R1+0x804] ;  /* 0x0008040001f97983 */ /* 0x002ee80000300800 */
[----:B------:R1:W-:Y:S04]  /*6f400*/  @P2 STG.E [R188.64], R250 ;  /* 0x000000fabc002986 */ /* 0x0003e8000c101906 */
[----:B-1----:R-:W4:Y:S01]  /*6f410*/  LDL.LU R250, [R1+0x554] ;  /* 0x0005540001fa7983 */ /* 0x002f220000300800 */
[----:B------:R-:W-:-:S02]  /*6f420*/  ISETP.LT.AND P5, PT, R231, c[0x0][0x178], !P1 ;  /* 0x00005e00e7007a0c */ /* 0x000fc40004fa1270 */
[----:B------:R-:W-:Y:S01]  /*6f430*/  ISETP.LT.AND P6, PT, R230, c[0x0][0x178], !P1 ;  /* 0x00005e00e6007a0c */ /* 0x000fe20004fc1270 */
[----:B------:R-:W4:Y:S01]  /*6f440*/  LDL.LU R240, [R1+0x570] ;  /* 0x0005700001f07983 */ /* 0x000f220000300800 */
[----:B------:R-:W-:Y:S02]  /*6f450*/  IADD3 R0, R3, c[0x0][0x198], RZ ;  /* 0x0000660003007a10 */ /* 0x000fe40007ffe0ff */
[----:B------:R-:W-:Y:S01]  /*6f460*/  IADD3 R190, R244, 0x2b, RZ ;  /* 0x0000002bf4be7810 */ /* 0x000fe20007ffe0ff */
[----:B------:R-:W4:Y:S02]  /*6f470*/  LDL.LU R241, [R1+0x8f4] ;  /* 0x0008f40001f17983 */ /* 0x000f240000300800 */
[----:B------:R-:W-:Y:S01]  /*6f480*/  IMAD.WIDE R186, R0, 0x4, R182 ;  /* 0x0000000400ba7825 */ /* 0x000fe200078e02b6 */
[----:B------:R-:W-:Y:S01]  /*6f490*/  ISETP.GE.AND P3, PT, R190, c[0x0][0x17c], PT ;  /* 0x00005f00be007a0c */ /* 0x000fe20003f66270 */
[----:B------:R-:W4:Y:S01]  /*6f4a0*/  LDL.LU R242, [R1+0x8b4] ;  /* 0x0008b40001f27983 */ /* 0x000f220000300800 */
[----:B------:R-:W-:Y:S01]  /*6f4b0*/  ISETP.LT.AND P2, PT, R229, c[0x0][0x178], !P1 ;  /* 0x00005e00e5007a0c */ /* 0x000fe20004f41270 */
[----:B------:R-:W-:Y:S01]  /*6f4c0*/  IMAD.WIDE R184, R0, 0x4, R180 ;  /* 0x0000000400b87825 */ /* 0x000fe200078e02b4 */
[----:B------:R-:W-:Y:S01]  /*6f4d0*/  ISETP.LT.AND P1, PT, R228, c[0x0][0x178], !P1 ;  /* 0x00005e00e4007a0c */ /* 0x000fe20004f21270 */
[----:B------:R1:W-:Y:S01]  /*6f4e0*/  @P5 STG.E [R186.64], R243 ;  /* 0x000000f3ba005986 */ /* 0x0003e2000c101906 */
[----:B------:R-:W-:-:S02]  /*6f4f0*/  ISETP.LT.AND P5, PT, R231, c[0x0][0x178], !P3 ;  /* 0x00005e00e7007a0c */ /* 0x000fc40005fa1270 */
[----:B------:R-:W-:Y:S01]  /*6f500*/  ISETP.LT.AND P4, PT, R230, c[0x0][0x178], !P3 ;  /* 0x00005e00e6007a0c */ /* 0x000fe20005f81270 */
[----:B------:R1:W-:Y:S01]  /*6f510*/  @P6 STG.E [R184.64], R193 ;  /* 0x000000c1b8006986 */ /* 0x0003e2000c101906 */
[----:B------:R-:W-:Y:S02]  /*6f520*/  ISETP.LT.AND P6, PT, R229, c[0x0][0x178], !P3 ;  /* 0x00005e00e5007a0c */ /* 0x000fe40005fc1270 */
[----:B------:R-:W-:Y:S02]  /*6f530*/  IADD3 R3, R0, c[0x0][0x198], RZ ;  /* 0x0000660000037a10 */ /* 0x000fe40007ffe0ff */
[----:B------:R-:W-:Y:S01]  /*6f540*/  ISETP.LT.AND P3, PT, R228, c[0x0][0x178], !P3 ;  /* 0x00005e00e4007a0c */ /* 0x000fe20005f61270 */
[----:B-1----:R-:W-:-:S04]  /*6f550*/  IMAD.WIDE R186, R0, 0x4, R4 ;  /* 0x0000000400ba7825 */ /* 0x002fc800078e0204 */
[----:B------:R-:W-:Y:S01]  /*6f560*/  IMAD.WIDE R184, R0, 0x4, R6 ;  /* 0x0000000400b87825 */ /* 0x000fe200078e0206 */
[----:B------:R-:W-:-:S03]  /*6f570*/  IADD3 R192, R244, 0x2c, RZ ;  /* 0x0000002cf4c07810 */ /* 0x000fc60007ffe0ff */
[C---:B------:R-:W-:Y:S01]  /*6f580*/  IMAD.WIDE R188, R3.reuse, 0x4, R182 ;  /* 0x0000000403bc7825 */ /* 0x040fe200078e02b6 */
[----:B------:R1:W-:Y:S03]  /*6f590*/  @P2 STG.E [R184.64], R194 ;  /* 0x000000c2b8002986 */ /* 0x0003e6000c101906 */
[----:B------:R-:W-:Y:S01]  /*6f5a0*/  IMAD.WIDE R190, R3, 0x4, R180 ;  /* 0x0000000403be7825 */ /* 0x000fe200078e02b4 */
[----:B------:R-:W-:Y:S01]  /*6f5b0*/  @P1 STG.E [R186.64], R195 ;  /* 0x000000c3ba001986 */ /* 0x000fe2000c101906 */
[----:B------:R-:W-:-:S03]  /*6f5c0*/  ISETP.GE.AND P2, PT, R192, c[0x0][0x17c], PT ;  /* 0x00005f00c0007a0c */ /* 0x000fc60003f46270 */
[----:B------:R1:W-:Y:S02]  /*6f5d0*/  @P5 STG.E [R188.64], R247 ;  /* 0x000000f7bc005986 */ /* 0x0003e4000c101906 */
[C---:B-1----:R-:W-:Y:S01]  /*6f5e0*/  IMAD.WIDE R184, R3.reuse, 0x4, R6 ;  /* 0x0000000403b87825 */ /* 0x042fe200078e0206 */
[----:B------:R-:W-:Y:S02]  /*6f5f0*/  IADD3 R192, R244, 0x2d, RZ ;  /* 0x0000002df4c07810 */ /* 0x000fe40007ffe0ff */
[C---:B------:R-:W-:Y:S01]  /*6f600*/  IADD3 R0, R3.reuse, c[0x0][0x198], RZ ;  /* 0x0000660003007a10 */ /* 0x040fe20007ffe0ff */
[----:B------:R-:W4:Y:S04]  /*6f610*/  LDL.LU R247, [R1+0x854] ;  /* 0x0008540001f77983 */ /* 0x000f280000300800 */
[----:B--2---:R-:W-:Y:S04]  /*6f620*/  @P4 STG.E [R190.64], R251 ;  /* 0x000000fbbe004986 */ /* 0x004fe8000c101906 */
[----:B---3--:R1:W-:Y:S01]  /*6f630*/  @P6 STG.E [R184.64], R249 ;  /* 0x000000f9b8006986 */ /* 0x0083e2000c101906 */
[----:B------:R-:W-:Y:S01]  /*6f640*/  ISETP.GE.AND P6, PT, R192, c[0x0][0x17c], PT ;  /* 0x00005f00c0007a0c */ /* 0x000fe20003fc6270 */
[----:B-1----:R-:W-:-:S02]  /*6f650*/  IMAD.WIDE R184, R3, 0x4, R4 ;  /* 0x0000000403b87825 */ /* 0x002fc400078e0204 */
[----:B------:R-:W2:Y:S04]  /*6f660*/  LDL.LU R249, [R1+0x574] ;  /* 0x0005740001f97983 */ /* 0x000ea80000300800 */
[----:B------:R-:W3:Y:S04]  /*6f670*/  LDL.LU R3, [R1+0x850] ;  /* 0x0008500001037983 */ /* 0x000ee80000300800 */
[----:B------:R-:W2:Y:S04]  /*6f680*/  LDL.LU R192, [R1+0x8b0] ;  /* 0x0008b00001c07983 */ /* 0x000ea80000300800 */
[----:B----4-:R1:W-:Y:S04]  /*6f690*/  @P3 STG.E [R184.64], R250 ;  /* 0x000000fab8003986 */ /* 0x0103e8000c101906 */
[----:B-1----:R-:W4:Y:S04]  /*6f6a0*/  LDL.LU R185, [R1+0x8f0] ;  /* 0x0008f00001b97983 */ /* 0x002f280000300800 */
[----:B------:R-:W2:Y:S04]  /*6f6b0*/  LDL.LU R243, [R1+0x920] ;  /* 0x0009200001f37983 */ /* 0x000ea80000300800 */
[----:B------:R-:W3:Y:S04]  /*6f6c0*/  LDL.LU R193, [R1+0x8d0] ;  /* 0x0008d00001c17983 */ /* 0x000ee80000300800 */
[----:B------:R-:W3:Y:S04]  /*6f6d0*/  LDL.LU R194, [R1+0x8a0] ;  /* 0x0008a00001c27983 */ /* 0x000ee80000300800 */
[----:B------:R-:W3:Y:S04]  /*6f6e0*/  LDL.LU R195, [R1+0x830] ;  /* 0x0008300001c37983 */ /* 0x000ee80000300800 */
[----:B------:R-:W3:Y:S04]  /*6f6f0*/  LDL.LU R251, [R1+0x924] ;  /* 0x0009240001fb7983 */ /* 0x000ee80000300800 */
[----:B------:R-:W3:Y:S01]  /*6f700*/  LDL.LU R250, [R1+0x8d4] ;  /* 0x0008d40001fa7983 */ /* 0x000ee20000300800 */
[----:B------:R-:W-:-:S02]  /*6f710*/  ISETP.LT.AND P5, PT, R231, c[0x0][0x178], !P2 ;  /* 0x00005e00e7007a0c */ /* 0x000fc400057a1270 */
[----:B------:R-:W-:Y:S02]  /*6f720*/  ISETP.LT.AND P4, PT, R230, c[0x0][0x178], !P2 ;  /* 0x00005e00e6007a0c */ /* 0x000fe40005781270 */
[----:B------:R-:W-:Y:S01]  /*6f730*/  ISETP.LT.AND P1, PT, R229, c[0x0][0x178], !P2 ;  /* 0x00005e00e5007a0c */ /* 0x000fe20005721270 */
[----:B------:R-:W-:Y:S01]  /*6f740*/  IMAD.WIDE R186, R0, 0x4, R182 ;  /* 0x0000000400ba7825 */ /* 0x000fe200078e02b6 */
[----:B------:R-:W-:-:S03]  /*6f750*/  ISETP.LT.AND P2, PT, R228, c[0x0][0x178], !P2 ;  /* 0x00005e00e4007a0c */ /* 0x000fc60005741270 */
[----:B------:R-:W-:-:S04]  /*6f760*/  IMAD.WIDE R188, R0, 0x4, R180 ;  /* 0x0000000400bc7825 */ /* 0x000fc800078e02b4 */
[----:B------:R-:W-:Y:S01]  /*6f770*/  IMAD.WIDE R190, R0, 0x4, R6 ;  /* 0x0000000400be7825 */ /* 0x000fe200078e0206 */
[----:B------:R-:W-:Y:S01]  /*6f780*/  ISETP.LT.AND P3, PT, R231, c[0x0][0x178], !P6 ;  /* 0x00005e00e7007a0c */ /* 0x000fe20007761270 */
[----:B----4-:R1:W-:Y:S01]  /*6f790*/  @P5 STG.E [R186.64], R185 ;  /* 0x000000b9ba005986 */ /* 0x0103e2000c101906 */
[----:B------:R-:W-:-:S03]  /*6f7a0*/  ISETP.LT.AND P5, PT, R229, c[0x0][0x178], !P6 ;  /* 0x00005e00e5007a0c */ /* 0x000fc600077a1270 */
[----:B--2---:R-:W-:Y:S04]  /*6f7b0*/  @P4 STG.E [R188.64], R192 ;  /* 0x000000c0bc004986 */ /* 0x004fe8000c101906 */
[----:B---3--:R2:W-:Y:S01]  /*6f7c0*/  @P1 STG.E [R190.64], R3 ;  /* 0x00000003be001986 */ /* 0x0085e2000c101906 */
[----:B------:R-:W-:Y:S02]  /*6f7d0*/  ISETP.LT.AND P1, PT, R230, c[0x0][0x178], !P6 ;  /* 0x00005e00e6007a0c */ /* 0x000fe40007721270 */
[----:B------:R-:W-:Y:S01]  /*6f7e0*/  ISETP.LT.AND P6, PT, R228, c[0x0][0x178], !P6 ;  /* 0x00005e00e4007a0c */ /* 0x000fe200077c1270 */
[----:B-1----:R-:W-:Y:S01]  /*6f7f0*/  IMAD.WIDE R184, R0, 0x4, R4 ;  /* 0x0000000400b87825 */ /* 0x002fe200078e0204 */
[----:B------:R-:W-:Y:S02]  /*6f800*/  IADD3 R186, R244, 0x2f, RZ ;  /* 0x0000002ff4ba7810 */ /* 0x000fe40007ffe0ff */
[----:B--2---:R-:W-:-:S02]  /*6f810*/  IADD3 R3, R0, c[0x0][0x198], RZ ;  /* 0x0000660000037a10 */ /* 0x004fc40007ffe0ff */
[----:B------:R1:W-:Y:S01]  /*6f820*/  @P2 STG.E [R184.64], R240 ;  /* 0x000000f0b8002986 */ /* 0x0003e2000c101906 */
[----:B------:R-:W-:Y:S02]  /*6f830*/  ISETP.GE.AND P4, PT, R186, c[0x0][0x17c], PT ;  /* 0x00005f00ba007a0c */ /* 0x000fe40003f86270 */
[----:B------:R-:W-:Y:S01]  /*6f840*/  IMAD.WIDE R190, R3, 0x4, R182 ;  /* 0x0000000403be7825 */ /* 0x000fe200078e02b6 */
[----:B------:R-:W-:-:S03]  /*6f850*/  ISETP.LT.AND P2, PT, R231, c[0x0][0x178], !P0 ;  /* 0x00005e00e7007a0c */ /* 0x000fc60004741270 */
[C---:B------:R-:W-:Y:S01]  /*6f860*/  IMAD.WIDE R188, R3.reuse, 0x4, R180 ;  /* 0x0000000403bc7825 */ /* 0x040fe200078e02b4 */
[----:B------:R2:W-:Y:S03]  /*6f870*/  @P3 STG.E [R190.64], R241 ;  /* 0x000000f1be003986 */ /* 0x0005e6000c101906 */
[C---:B------:R-:W-:Y:S01]  /*6f880*/  IMAD.WIDE R186, R3.reuse, 0x4, R6 ;  /* 0x0000000403ba7825 */ /* 0x040fe200078e0206 */
[----:B------:R-:W-:-:S03]  /*6f890*/  IADD3 R0, R3, c[0x0][0x198], RZ ;  /* 0x0000660003007a10 */ /* 0x000fc60007ffe0ff */
[----:B-1----:R-:W-:Y:S01]  /*6f8a0*/  IMAD.WIDE R184, R3, 0x4, R4 ;  /* 0x0000000403b87825 */ /* 0x002fe200078e0204 */
[----:B------:R-:W-:Y:S04]  /*6f8b0*/  @P1 STG.E [R188.64], R242 ;  /* 0x000000f2bc001986 */ /* 0x000fe8000c101906 */
[----:B------:R1:W-:Y:S01]  /*6f8c0*/  @P5 STG.E [R186.64], R247 ;  /* 0x000000f7ba005986 */ /* 0x0003e2000c101906 */
[----:B--2---:R-:W-:-:S03]  /*6f8d0*/  IMAD.WIDE R190, R0, 0x4, R182 ;  /* 0x0000000400be7825 */ /* 0x004fc600078e02b6 */
[----:B------:R2:W-:Y:S04]  /*6f8e0*/  @P6 STG.E [R184.64], R249 ;  /* 0x000000f9b8006986 */ /* 0x0005e8000c101906 */
[----:B-1----:R-:W3:Y:S04]  /*6f8f0*/  LDL.LU R247, [R1+0x8a4] ;  /* 0x0008a40001f77983 */ /* 0x002ee80000300800 */
[----:B--2---:R-:W2:Y:S01]  /*6f900*/  LDL.LU R249, [R1+0x834] ;  /* 0x0008340001f97983 */ /* 0x004ea20000300800 */
[----:B------:R-:W-:-:S03]  /*6f910*/  ISETP.LT.AND P3, PT, R230, c[0x0][0x178], !P0 ;  /* 0x00005e00e6007a0c */ /* 0x000fc60004761270 */
[----:B------:R1:W-:Y:S01]  /*6f920*/  @P2 STG.E [R190.64], R243 ;  /* 0x000000f3be002986 */ /* 0x0003e2000c101906 */
[----:B------:R-:W-:Y:S02]  /*6f930*/  ISETP.LT.AND P2, PT, R229, c[0x0][0x178], !P0 ;  /* 0x00005e00e5007a0c */ /* 0x000fe40004741270 */
[----:B------:R-:W-:Y:S01]  /*6f940*/  IADD3 R184, R244, 0x30, RZ ;  /* 0x00000030f4b87810 */ /* 0x000fe20007ffe0ff */
[----:B------:R-:W-:Y:S01]  /*6f950*/  IMAD.WIDE R186, R0, 0x4, R180 ;  /* 0x0000000400ba7825 */ /* 0x000fe200078e02b4 */
[----:B------:R-:W-:Y:S01]  /*6f960*/  ISETP.LT.AND P0, PT, R228, c[0x0][0x178], !P0 ;  /* 0x00005e00e4007a0c */ /* 0x000fe20004701270 */
[----:B------:R-:W4:Y:S01]  /*6f970*/  LDL.LU R240, [R1+0x798] ;  /* 0x0007980001f07983 */ /* 0x000f220000300800 */
[----:B------:R-:W-:Y:S02]  /*6f980*/  ISETP.LT.AND P6, PT, R231, c[0x0][0x178], !P4 ;  /* 0x00005e00e7007a0c */ /* 0x000fe400067c1270 */
[----:B------:R-:W-:Y:S01]  /*6f990*/  ISETP.GE.AND P1, PT, R184, c[0x0][0x17c], PT ;  /* 0x00005f00b8007a0c */ /* 0x000fe20003f26270 */
[----:B------:R-:W-:Y:S01]  /*6f9a0*/  IMAD.WIDE R184, R0, 0x4, R6 ;  /* 0x0000000400b87825 */ /* 0x000fe200078e0206 */
[----:B------:R-:W-:-:S02]  /*6f9b0*/  ISETP.LT.AND P5, PT, R230, c[0x0][0x178], !P4 ;  /* 0x00005e00e6007a0c */ /* 0x000fc400067a1270 */
[C---:B------:R-:W-:Y:S01]  /*6f9c0*/  IADD3 R3, R0.reuse, c[0x0][0x198], RZ ;  /* 0x0000660000037a10 */ /* 0x040fe20007ffe0ff */
[----:B------:R1:W-:Y:S01]  /*6f9d0*/  @P3 STG.E [R186.64], R193 ;  /* 0x000000c1ba003986 */ /* 0x0003e2000c101906 */
[----:B------:R-:W-:-:S03]  /*6f9e0*/  IMAD.WIDE R188, R0, 0x4, R4 ;  /* 0x0000000400bc7825 */ /* 0x000fc600078e0204 */
[----:B------:R1:W-:Y:S02]  /*6f9f0*/  @P2 STG.E [R184.64], R194 ;  /* 0x000000c2b8002986 */ /* 0x0003e4000c101906 */
[C---:B-1----:R-:W-:Y:S02]  /*6fa00*/  IMAD.WIDE R190, R3.reuse, 0x4, R182 ;  /* 0x0000000403be7825 */ /* 0x042fe400078e02b6 */
[----:B------:R-:W4:Y:S02]  /*6fa10*/  LDL.LU R243, [R1+0x3b8] ;  /* 0x0003b80001f37983 */ /* 0x000f240000300800 */
[----:B------:R-:W-:Y:S02]  /*6fa20*/  IMAD.WIDE R186, R3, 0x4, R180 ;  /* 0x0000000403ba7825 */ /* 0x000fe400078e02b4 */
[----:B------:R-:W4:Y:S04]  /*6fa30*/  LDL.LU R194, [R1+0x1d8] ;  /* 0x0001d80001c27983 */ /* 0x000f280000300800 */
[----:B------:R1:W-:Y:S04]  /*6fa40*/  @P0 STG.E [R188.64], R195 ;  /* 0x000000c3bc000986 */ /* 0x0003e8000c101906 */
[----:B------:R1:W-:Y:S04]  /*6fa50*/  @P6 STG.E [R190.64], R251 ;  /* 0x000000fbbe006986 */ /* 0x0003e8000c101906 */
[----:B------:R1:W-:Y:S04]  /*6fa60*/  @P5 STG.E [R186.64], R250 ;  /* 0x000000faba005986 */ /* 0x0003e8000c101906 */
[----:B-1----:R-:W4:Y:S04]  /*6fa70*/  LDL.LU R195, [R1+0x78] ;  /* 0x0000780001c37983 */ /* 0x002f280000300800 */
[----:B------:R-:W4:Y:S04]  /*6fa80*/  LDL.LU R251, [R1+0x79c] ;  /* 0x00079c0001fb7983 */ /* 0x000f280000300800 */
[----:B------:R-:W4:Y:S01]  /*6fa90*/  LDL.LU R250, [R1+0x3bc] ;  /* 0x0003bc0001fa7983 */ /* 0x000f220000300800 */
[----:B------:R-:W-:-:S02]  /*6faa0*/  ISETP.LT.AND P6, PT, R229, c[0x0][0x178], !P4 ;  /* 0x00005e00e5007a0c */ /* 0x000fc400067c1270 */
[----:B------:R-:W-:Y:S01]  /*6fab0*/  ISETP.LT.AND P4, PT, R228, c[0x0][0x178], !P4 ;  /* 0x00005e00e4007a0c */ /* 0x000fe20006781270 */
[----:B------:R-:W-:-:S04]  /*6fac0*/  IMAD.WIDE R184, R3, 0x4, R6 ;  /* 0x0000000403b87825 */ /* 0x000fc800078e0206 */
[----:B------:R-:W-:Y:S01]  /*6fad0*/  IMAD.WIDE R186, R3, 0x4, R4 ;  /* 0x0000000403ba7825 */ /* 0x000fe200078e0204 */
[----:B------:R-:W-:Y:S02]  /*6fae0*/  ISETP.LT.AND P5, PT, R231, c[0x0][0x178], !P1 ;  /* 0x00005e00e7007a0c */ /* 0x000fe40004fa1270 */
[----:B------:R-:W-:Y:S02]  /*6faf0*/  IADD3 R0, R3, c[0x0][0x198], RZ ;  /* 0x0000660003007a10 */ /* 0x000fe40007ffe0ff */
[----:B------:R-:W-:Y:S02]  /*6fb00*/  IADD3 R190, R244, 0x31, RZ ;  /* 0x00000031f4be7810 */ /* 0x000fe40007ffe0ff */
[----:B------:R-:W-:Y:S02]  /*6fb10*/  ISETP.LT.AND P3, PT, R230, c[0x0][0x178], !P1 ;  /* 0x00005e00e6007a0c */ /* 0x000fe40004f61270 */
[----:B------:R-:W-:Y:S01]  /*6fb20*/  ISETP.LT.AND P0, PT, R229, c[0x0][0x178], !P1 ;  /* 0x00005e00e5007a0c */ /* 0x000fe20004f01270 */
[----:B------:R-:W-:Y:S01]  /*6fb30*/  IMAD.WIDE R188, R0, 0x4, R182 ;  /* 0x0000000400bc7825 */ /* 0x000fe200078e02b6 */
[----:B------:R-:W-:-:S02]  /*6fb40*/  ISETP.LT.AND P1, PT, R228, c[0x0][0x178], !P1 ;  /* 0x00005e00e4007a0c */ /* 0x000fc40004f21270 */
[----:B------:R-:W-:Y:S01]  /*6fb50*/  IADD3 R3, R0, c[0x0][0x198], RZ ;  /* 0x0000660000037a10 */ /* 0x000fe20007ffe0ff */
[----:B---3--:R1:W-:Y:S04]  /*6fb60*/  @P6 STG.E [R184.64], R247 ;  /* 0x000000f7b8006986 */ /* 0x0083e8000c101906 */
[----:B--2---:R2:W-:Y:S04]  /*6fb70*/  @P4 STG.E [R186.64], R249 ;  /* 0x000000f9ba004986 */ /* 0x0045e8000c101906 */
[----:B-1----:R-:W3:Y:S04]  /*6fb80*/  LDL.LU R247, [R1+0x1dc] ;  /* 0x0001dc0001f77983 */ /* 0x002ee80000300800 */
[----:B--2---:R-:W2:Y:S01]  /*6fb90*/  LDL.LU R249, [R1+0x7c] ;  /* 0x00007c0001f97983 */ /* 0x004ea20000300800 */
[----:B------:R-:W-:Y:S01]  /*6fba0*/  ISETP.GE.AND P6, PT, R190, c[0x0][0x17c], PT ;  /* 0x00005f00be007a0c */ /* 0x000fe20003fc6270 */
[----:B------:R-:W-:-:S02]  /*6fbb0*/  IMAD.WIDE R186, R0, 0x4, R180 ;  /* 0x0000000400ba7825 */ /* 0x000fc400078e02b4 */
[----:B----4-:R1:W-:Y:S01]  /*6fbc0*/  @P5 STG.E [R188.64], R240 ;  /* 0x000000f0bc005986 */ /* 0x0103e2000c101906 */
[----:B------:R-:W-:Y:S01]  /*6fbd0*/  ISETP.LT.AND P4, PT, R231, c[0x0][0x178], !P6 ;  /* 0x00005e00e7007a0c */ /* 0x000fe20007781270 */
[----:B------:R-:W-:Y:S01]  /*6fbe0*/  IMAD.WIDE R184, R0, 0x4, R6 ;  /* 0x0000000400b87825 */ /* 0x000fe200078e0206 */
[----:B------:R-:W-:Y:S01]  /*6fbf0*/  ISETP.LT.AND P5, PT, R230, c[0x0][0x178], !P6 ;  /* 0x00005e00e6007a0c */ /* 0x000fe200077a1270 */
[----:B------:R-:W4:Y:S04]  /*6fc00*/  LDL.LU R241, [R1+0x7e8] ;  /* 0x0007e80001f17983 */ /* 0x000f280000300800 */
[----:B------:R-:W4:Y:S04]  /*6fc10*/  LDL.LU R242, [R1+0x4b8] ;  /* 0x0004b80001f27983 */ /* 0x000f280000300800 */
[----:B------:R1:W-:Y:S02]  /*6fc20*/  @P3 STG.E [R186.64], R243 ;  /* 0x000000f3ba003986 */ /* 0x0003e4000c101906 */
[----:B-1----:R-:W-:-:S02]  /*6fc30*/  IMAD.WIDE R188, R3, 0x4, R180 ;  /* 0x0000000403bc7825 */ /* 0x002fc400078e02b4 */
[----:B------:R-:W4:Y:S04]  /*6fc40*/  LDL.LU R193, [R1+0x318] ;  /* 0x0003180001c17983 */ /* 0x000f280000300800 */
[----:B------:R1:W-:Y:S01]  /*6fc50*/  @P0 STG.E [R184.64], R194 ;  /* 0x000000c2b8000986 */ /* 0x0003e2000c101906 */
[----:B------:R-:W-:-:S04]  /*6fc60*/  IMAD.WIDE R186, R3, 0x4, R182 ;  /* 0x0000000403ba7825 */ /* 0x000fc800078e02b6 */
[----:B-1----:R-:W-:Y:S01]  /*6fc70*/  IMAD.WIDE R184, R0, 0x4, R4 ;  /* 0x0000000400b87825 */ /* 0x002fe200078e0204 */
[----:B------:R-:W4:Y:S04]  /*6fc80*/  LDL.LU R194, [R1+0x88] ;  /* 0x0000880001c27983 */ /* 0x000f280000300800 */
[----:B------:R-:W-:Y:S04]  /*6fc90*/  @P1 STG.E [R184.64], R195 ;  /* 0x000000c3b8001986 */ /* 0x000fe8000c101906 */
[----:B------:R1:W-:Y:S04]  /*6fca0*/  @P4 STG.E [R186.64], R251 ;  /* 0x000000fbba004986 */ /* 0x0003e8000c101906 */
[----:B------:R1:W-:Y:S04]  /*6fcb0*/  @P5 STG.E [R188.64], R250 ;  /* 0x000000fabc005986 */ /* 0x0003e8000c101906 */
[----:B-1----:R-:W4:Y:S04]  /*6fcc0*/  LDL.LU R251, [R1+0x7ec] ;  /* 0x0007ec0001fb7983 */ /* 0x002f280000300800 */
[----:B------:R-:W4:Y:S01]  /*6fcd0*/  LDL.LU R250, [R1+0x4bc] ;  /* 0x0004bc0001fa7983 */ /* 0x000f220000300800 */
[----:B------:R-:W-:-:S02]  /*6fce0*/  ISETP.LT.AND P0, PT, R229, c[0x0][0x178], !P6 ;  /* 0x00005e00e5007a0c */ /* 0x000fc40007701270 */
[----:B------:R-:W-:Y:S01]  /*6fcf0*/  ISETP.LT.AND P6, PT, R228, c[0x0][0x178], !P6 ;  /* 0x00005e00e4007a0c */ /* 0x000fe200077c1270 */
[----:B------:R-:W-:Y:S01]  /*6fd00*/  IMAD.WIDE R184, R3, 0x4, R6 ;  /* 0x0000000403b87825 */ /* 0x000fe200078e0206 */
[----:B------:R-:W-:-:S03]  /*6fd10*/  IADD3 R190, R244, 0x32, RZ ;  /* 0x00000032f4be7810 */ /* 0x000fc60007ffe0ff */
[----:B------:R-:W-:Y:S01]  /*6fd20*/  IMAD.WIDE R186, R3, 0x4, R4 ;  /* 0x0000000403ba7825 */ /* 0x000fe200078e0204 */
[----:B------:R-:W-:-:S04]  /*6fd30*/  ISETP.GE.AND P3, PT, R190, c[0x0][0x17c], PT ;  /* 0x00005f00be007a0c */ /* 0x000fc80003f66270 */
[----:B------:R-:W-:Y:S02]  /*6fd40*/  ISETP.LT.AND P5, PT, R231, c[0x0][0x178], !P3 ;  /* 0x00005e00e7007a0c */ /* 0x000fe40005fa1270 */
[C---:B------:R-:W-:Y:S02]  /*6fd50*/  IADD3 R188, R244.reuse, 0x36, RZ ;  /* 0x00000036f4bc7810 */ /* 0x040fe40007ffe0ff */
[----:B------:R-:W-:Y:S02]  /*6fd60*/  IADD3 R0, R3, c[0x0][0x198], RZ ;  /* 0x0000660003007a10 */ /* 0x000fe40007ffe0ff */
[----:B------:R-:W-:Y:S02]  /*6fd70*/  IADD3 R191, R244, 0x33, RZ ;  /* 0x00000033f4bf7810 */ /* 0x000fe40007ffe0ff */
[----:B------:R-:W-:Y:S02]  /*6fd80*/  ISETP.LT.AND P1, PT, R230, c[0x0][0x178], !P3 ;  /* 0x00005e00e6007a0c */ /* 0x000fe40005f21270 */
[----:B------:R-:W-:-:S02]  /*6fd90*/  ISETP.LT.AND P4, PT, R229, c[0x0][0x178], !P3 ;  /* 0x00005e00e5007a0c */ /* 0x000fc40005f81270 */
[----:B------:R-:W-:Y:S02]  /*6fda0*/  ISETP.GE.AND P2, PT, R191, c[0x0][0x17c], PT ;  /* 0x00005f00bf007a0c */ /* 0x000fe40003f46270 */
[----:B------:R-:W-:Y:S02]  /*6fdb0*/  ISETP.LT.AND P3, PT, R228, c[0x0][0x178], !P3 ;  /* 0x00005e00e4007a0c */ /* 0x000fe40005f61270 */
[----:B------:R-:W-:Y:S01]  /*6fdc0*/  IADD3 R3, R0, c[0x0][0x198], RZ ;  /* 0x0000660000037a10 */ /* 0x000fe20007ffe0ff */
[----:B---3--:R-:W-:Y:S04]  /*6fdd0*/  @P0 STG.E [R184.64], R247 ;  /* 0x000000f7b8000986 */ /* 0x008fe8000c101906 */
[----:B--2---:R1:W-:Y:S01]  /*6fde0*/  @P6 STG.E [R186.64], R249 ;  /* 0x000000f9ba006986 */ /* 0x0043e2000c101906 */
[----:B------:R-:W-:Y:S01]  /*6fdf0*/  ISETP.GE.AND P0, PT, R188, c[0x0][0x17c], PT ;  /* 0x00005f00bc007a0c */ /* 0x000fe20003f06270 */
[----:B------:R-:W-:-:S02]  /*6fe00*/  IMAD.WIDE R188, R0, 0x4, R182 ;  /* 0x0000000400bc7825 */ /* 0x000fc400078e02b6 */
[----:B-1----:R-:W2:Y:S01]  /*6fe10*/  LDL.LU R249, [R1+0x31c] ;  /* 0x00031c0001f97983 */ /* 0x002ea20000300800 */
[----:B------:R-:W-:-:S03]  /*6fe20*/  ISETP.LT.AND P6, PT, R231, c[0x0][0x178], !P2 ;  /* 0x00005e00e7007a0c */ /* 0x000fc600057c1270 */
[----:B------:R-:W3:Y:S01]  /*6fe30*/  LDL.LU R247, [R1+0x8c] ;  /* 0x00008c0001f77983 */ /* 0x000ee20000300800 */
[----:B------:R-:W-:-:S03]  /*6fe40*/  IMAD.WIDE R184, R0, 0x4, R180 ;  /* 0x0000000400b87825 */ /* 0x000fc600078e02b4 */
[----:B----4-:R1:W-:Y:S01]  /*6fe50*/  @P5 STG.E [R188.64], R241 ;  /* 0x000000f1bc005986 */ /* 0x0103e2000c101906 */
[----:B------:R-:W-:Y:S01]  /*6fe60*/  ISETP.LT.AND P5, PT, R230, c[0x0][0x178], !P2 ;  /* 0x00005e00e6007a0c */ /* 0x000fe200057a1270 */
[----:B------:R-:W-:Y:S02]  /*6fe70*/  IMAD.WIDE R186, R0, 0x4, R6 ;  /* 0x0000000400ba7825 */ /* 0x000fe400078e0206 */
[----:B------:R4:W-:Y:S04]  /*6fe80*/  @P1 STG.E [R184.64], R242 ;  /* 0x000000f2b8001986 */ /* 0x0009e8000c101906 */
[----:B------:R-:W3:Y:S04]  /*6fe90*/  LDL.LU R240, [R1+0x828] ;  /* 0x0008280001f07983 */ /* 0x000ee80000300800 */
[----:B------:R4:W-:Y:S01]  /*6fea0*/  @P4 STG.E [R186.64], R193 ;  /* 0x000000c1ba004986 */ /* 0x0009e2000c101906 */
[----:B-1----:R-:W-:-:S03]  /*6feb0*/  IMAD.WIDE R188, R3, 0x4, R180 ;  /* 0x0000000403bc7825 */ /* 0x002fc600078e02b4 */
[----:B------:R-:W3:Y:S01]  /*6fec0*/  LDL.LU R243, [R1+0x7c8] ;  /* 0x0007c80001f37983 */ /* 0x000ee20000300800 */
[----:B----4-:R-:W-:-:S03]  /*6fed0*/  IMAD.WIDE R184, R0, 0x4, R4 ;  /* 0x0000000400b87825 */ /* 0x010fc600078e0204 */
[----:B------:R-:W4:Y:S01]  /*6fee0*/  LDL.LU R195, [R1+0x3c8] ;  /* 0x0003c80001c37983 */ /* 0x000f220000300800 */
[----:B------:R-:W-:-:S03]  /*6fef0*/  IMAD.WIDE R186, R3, 0x4, R182 ;  /* 0x0000000403ba7825 */ /* 0x000fc600078e02b6 */
[----:B------:R-:W-:Y:S04]  /*6ff00*/  @P3 STG.E [R184.64], R194 ;  /* 0x000000c2b8003986 */ /* 0x000fe8000c101906 */
[----:B------:R1:W-:Y:S04]  /*6ff10*/  @P6 STG.E [R186.64], R251 ;  /* 0x000000fbba006986 */ /* 0x0003e8000c101906 */
[----:B------:R1:W-:Y:S04]  /*6ff20*/  @P5 STG.E [R188.64], R250 ;  /* 0x000000fabc005986 */ /* 0x0003e8000c101906 */
[----:B-1----:R-:W4:Y:S04]  /*6ff30*/  LDL.LU R251, [R1+0x1e8] ;  /* 0x0001e80001fb7983 */ /* 0x002f280000300800 */
[----:B------:R-:W4:Y:S01]  /*6ff40*/  LDL.LU R250, [R1+0x82c] ;  /* 0x00082c0001fa7983 */ /* 0x000f220000300800 */
[----:B------:R-:W-:Y:S01]  /*6ff50*/  ISETP.LT.AND P1, PT, R229, c[0x0][0x178], !P2 ;  /* 0x00005e00e5007a0c */ /* 0x000fe20005721270 */
[----:B------:R-:W-:Y:S01]  /*6ff60*/  IMAD.WIDE R186, R3, 0x4, R6 ;  /* 0x0000000403ba7825 */ /* 0x000fe200078e0206 */
[----:B------:R-:W-:-:S02]  /*6ff70*/  ISETP.LT.AND P2, PT, R228, c[0x0][0x178], !P2 ;  /* 0x00005e00e4007a0c */ /* 0x000fc40005741270 */
[----:B------:R-:W-:Y:S01]  /*6ff80*/  IADD3 R190, R244, 0x34, RZ ;  /* 0x00000034f4be7810 */ /* 0x000fe20007ffe0ff */
[----:B------:R-:W-:-:S03]  /*6ff90*/  IMAD.WIDE R184, R3, 0x4, R4 ;  /* 0x0000000403b87825 */ /* 0x000fc600078e0204 */
[----:B------:R-:W-:Y:S02]  /*6ffa0*/  ISETP.GE.AND P4, PT, R190, c[0x0][0x17c], PT ;  /* 0x00005f00be007a0c */ /* 0x000fe40003f86270 */
[----:B------:R-:W-:Y:S02]  /*6ffb0*/  IADD3 R190, R244, 0x35, RZ ;  /* 0x00000035f4be7810 */ /* 0x000fe40007ffe0ff */
[----:B------:R-:W-:Y:S02]  /*6ffc0*/  ISETP.LT.AND P6, PT, R231, c[0x0][0x178], !P4 ;  /* 0x00005e00e7007a0c */ /* 0x000fe400067c1270 */
[----:B------:R-:W-:Y:S02]  /*6ffd0*/  ISETP.LT.AND P3, PT, R230, c[0x0][0x178], !P4 ;  /* 0x00005e00e6007a0c */ /* 0x000fe40006761270 */
[----:B------:R-:W-:Y:S02]  /*6ffe0*/  ISETP.LT.AND P5, PT, R229, c[0x0][0x178], !P4 ;  /* 0x00005e00e5007a0c */ /* 0x000fe400067a1270 */
[----:B------:R-:W-:-:S02]  /*6fff0*/  IADD3 R0, R3, c[0x0][0x198], RZ ;  /* 0x0000660003007a10 */ /* 0x000fc40007ffe0ff */
[----:B------:R-:W-:-:S03]  /*70000*/  ISETP.LT.AND P4, PT, R228, c[0x0][0x178], !P4 ;  /* 0x00005e00e4007a0c */ /* 0x000fc60006781270 */
[C---:B------:R-:W-:Y:S01]  /*70010*/  IMAD.WIDE R188, R0.reuse, 0x4, R182 ;  /* 0x0000000400bc7825 */ /* 0x040fe200078e02b6 */
[----:B------:R-:W-:Y:S01]  /*70020*/  IADD3 R3, R0, c[0x0][0x198], RZ ;  /* 0x0000660000037a10 */ /* 0x000fe20007ffe0ff */
[----:B--2---:R1:W-:Y:S04]  /*70030*/  @P1 STG.E [R186.64], R249 ;  /* 0x000000f9ba001986 */ /* 0x0043e8000c101906 */
[----:B-1----:R-:W2:Y:S01]  /*70040*/  LDL.LU R249, [R1+0x7cc] ;  /* 0x0007cc0001f97983 */ /* 0x002ea20000300800 */
[----:B------:R-:W-:-:S03]  /*70050*/  ISETP.GE.AND P1, PT, R190, c[0x0][0x17c], PT ;  /* 0x00005f00be007a0c */ /* 0x000fc60003f26270 */
[----:B---3--:R1:W-:Y:S04]  /*70060*/  @P2 STG.E [R184.64], R247 ;  /* 0x000000f7b8002986 */ /* 0x0083e8000c101906 */
[----:B------:R-:W3:Y:S01]  /*70070*/  LDL.LU R193, [R1+0x3cc] ;  /* 0x0003cc0001c17983 */ /* 0x000ee20000300800 */
[----:B------:R-:W-:Y:S01]  /*70080*/  ISETP.LT.AND P2, PT, R231, c[0x0][0x178], !P1 ;  /* 0x00005e00e7007a0c */ /* 0x000fe20004f41270 */
[C---:B------:R-:W-:Y:S02]  /*70090*/  IMAD.WIDE R186, R0.reuse, 0x4, R180 ;  /* 0x0000000400ba7825 */ /* 0x040fe400078e02b4 */
[----:B-1----:R-:W3:Y:S02]  /*700a0*/  LDL.LU R247, [R1+0x1ec] ;  /* 0x0001ec0001f77983 */ /* 0x002ee40000300800 */
[----:B------:R-:W-:-:S02]  /*700b0*/  IMAD.WIDE R184, R0, 0x4, R6 ;  /* 0x0000000400b87825 */ /* 0x000fc400078e0206 */
[----:B------:R-:W3:Y:S04]  /*700c0*/  LDL.LU R241, [R1+0x878] ;  /* 0x0008780001f17983 */ /* 0x000ee80000300800 */
[----:B------:R-:W3:Y:S04]  /*700d0*/  LDL.LU R242, [R1+0x7f8] ;  /* 0x0007f80001f27983 */ /* 0x000ee80000300800 */
[----:B------:R1:W-:Y:S04]  /*700e0*/  @P6 STG.E [R188.64], R240 ;  /* 0x000000f0bc006986 */ /* 0x0003e8000c101906 */
[----:B------:R-:W3:Y:S04]  /*700f0*/  LDL.LU R194, [R1+0x788] ;  /* 0x0007880001c27983 */ /* 0x000ee80000300800 */
[----:B------:R-:W-:Y:S01]  /*70100*/  @P3 STG.E [R186.64], R243 ;  /* 0x000000f3ba003986 */ /* 0x000fe2000c101906 */
[----:B-1----:R-:W-:-:S03]  /*70110*/  IMAD.WIDE R188, R0, 0x4, R4 ;  /* 0x0000000400bc7825 */ /* 0x002fc600078e0204 */
[----:B----4-:R1:W-:Y:S04]  /*70120*/  @P5 STG.E [R184.64], R195 ;  /* 0x000000c3b8005986 */ /* 0x0103e8000c101906 */
[----:B------:R4:W-:Y:S01]  /*70130*/  @P4 STG.E [R188.64], R251 ;  /* 0x000000fbbc004986 */ /* 0x0009e2000c101906 */
[----:B-1----:R-:W-:-:S03]  /*70140*/  IMAD.WIDE R184, R3, 0x4, R182 ;  /* 0x0000000403b87825 */ /* 0x002fc600078e02b6 */
[----:B------:R-:W3:Y:S04]  /*70150*/  LDL.LU R195, [R1+0x328] ;  /* 0x0003280001c37983 */ /* 0x000ee80000300800 */
[----:B------:R1:W-:Y:S04]  /*70160*/  @P2 STG.E [R184.64], R250 ;  /* 0x000000fab8002986 */ /* 0x0003e8000c101906 */
[----:B----4-:R-:W4:Y:S04]  /*70170*/  LDL.LU R251, [R1+0x87c] ;  /* 0x00087c0001fb7983 */ /* 0x010f280000300800 */
[----:B-1----:R-:W4:Y:S01]  /*70180*/  LDL.LU R250, [R1+0x7fc] ;  /* 0x0007fc0001fa7983 */ /* 0x002f220000300800 */
[----:B------:R-:W-:Y:S01]  /*70190*/  ISETP.LT.AND P3, PT, R230, c[0x0][0x178], !P1 ;  /* 0x00005e00e6007a0c */ /* 0x000fe20004f61270 */
[----:B------:R-:W-:Y:S01]  /*701a0*/  IMAD.WIDE R186, R3, 0x4, R180 ;  /* 0x0000000403ba7825 */ /* 0x000fe200078e02b4 */
[----:B------:R-:W-:-:S02]  /*701b0*/  ISETP.LT.AND P4, PT, R229, c[0x0][0x178], !P1 ;  /* 0x00005e00e5007a0c */ /* 0x000fc40004f81270 */
[----:B------:R-:W-:Y:S02]  /*701c0*/  ISETP.LT.AND P1, PT, R228, c[0x0][0x178], !P1 ;  /* 0x00005e00e4007a0c */ /* 0x000fe40004f21270 */
[----:B------:R-:W-:Y:S02]  /*701d0*/  ISETP.LT.AND P6, PT, R231, c[0x0][0x178], !P0 ;  /* 0x00005e00e7007a0c */ /* 0x000fe400047c1270 */
[----:B------:R-:W-:Y:S01]  /*701e0*/  ISETP.LT.AND P5, PT, R230, c[0x0][0x178], !P0 ;  /* 0x00005e00e6007a0c */ /* 0x000fe200047a1270 */
[C---:B------:R-:W-:Y:S01]  /*701f0*/  IMAD.WIDE R184, R3.reuse, 0x4, R6 ;  /* 0x0000000403b87825 */ /* 0x040fe200078e0206 */
[----:B------:R-:W-:Y:S02]  /*70200*/  IADD3 R188, R244, 0x37, RZ ;  /* 0x00000037f4bc7810 */ /* 0x000fe40007ffe0ff */
[----:B------:R-:W-:Y:S02]  /*70210*/  IADD3 R0, R3, c[0x0][0x198], RZ ;  /* 0x0000660003007a10 */ /* 0x000fe40007ffe0ff */
[----:B------:R-:W-:-:S03]  /*70220*/  ISETP.GE.AND P2, PT, R188, c[0x0][0x17c], PT ;  /* 0x00005f00bc007a0c */ /* 0x000fc60003f46270 */
[----:B------:R-:W-:-:S04]  /*70230*/  IMAD.WIDE R188, R0, 0x4, R182 ;  /* 0x0000000400bc7825 */ /* 0x000fc800078e02b6 */
[----:B------:R-:W-:Y:S01]  /*70240*/  IMAD.WIDE R190, R0, 0x4, R180 ;  /* 0x0000000400be7825 */ /* 0x000fe200078e02b4 */
[----:B--2---:R1:W-:Y:S01]  /*70250*/  @P3 STG.E [R186.64], R249 ;  /* 0x000000f9ba003986 */ /* 0x0043e2000c101906 */
[----:B------:R-:W-:-:S03]  /*70260*/  ISETP.LT.AND P3, PT, R229, c[0x0][0x178], !P0 ;  /* 0x00005e00e5007a0c */ /* 0x000fc60004761270 */
[----:B-1----:R-:W2:Y:S01]  /*70270*/  LDL.LU R249, [R1+0x78c] ;  /* 0x00078c0001f97983 */ /* 0x002ea20000300800 */
[----:B------:R-:W-:-:S03]  /*70280*/  IMAD.WIDE R186, R3, 0x4, R4 ;  /* 0x0000000403ba7825 */ /* 0x000fc600078e0204 */
[----:B---3--:R-:W-:Y:S04]  /*70290*/  @P4 STG.E [R184.64], R193 ;  /* 0x000000c1b8004986 */ /* 0x008fe8000c101906 */
[----:B------:R1:W-:Y:S01]  /*702a0*/  @P1 STG.E [R186.64], R247 ;  /* 0x000000f7ba001986 */ /* 0x0003e2000c101906 */
[----:B------:R-:W-:-:S03]  /*702b0*/  ISETP.LT.AND P1, PT, R228, c[0x0][0x178], !P0 ;  /* 0x00005e00e4007a0c */ /* 0x000fc60004721270 */
[----:B------:R3:W-:Y:S01]  /*702c0*/  @P6 STG.E [R188.64], R241 ;  /* 0x000000f1bc006986 */ /* 0x0007e2000c101906 */
[----:B------:R-:W-:-:S03]  /*702d0*/  ISETP.LT.AND P6, PT, R231, c[0x0][0x178], !P2 ;  /* 0x00005e00e7007a0c */ /* 0x000fc600057c1270 */
[----:B------:R-:W-:Y:S04]  /*702e0*/  @P5 STG.E [R190.64], R242 ;  /* 0x000000f2be005986 */ /* 0x000fe8000c101906 */
[----:B-1----:R-:W2:Y:S01]  /*702f0*/  LDL.LU R247, [R1+0x32c] ;  /* 0x00032c0001f77983 */ /* 0x002ea20000300800 */
[----:B------:R-:W-:Y:S01]  /*70300*/  IMAD.WIDE R184, R0, 0x4, R6 ;  /* 0x0000000400b87825 */ /* 0x000fe200078e0206 */
[----:B------:R-:W-:Y:S02]  /*70310*/  ISETP.LT.AND P5, PT, R230, c[0x0][0x178], !P2 ;  /* 0x00005e00e6007a0c */ /* 0x000fe400057a1270 */
[----:B------:R-:W2:Y:S01]  /*70320*/  LDL.LU R243, [R1+0x898] ;  /* 0x0008980001f37983 */ /* 0x000ea20000300800 */
[----:B------:R-:W-:-:S03]  /*70330*/  IADD3 R186, R244, 0x39, RZ ;  /* 0x00000039f4ba7810 */ /* 0x000fc60007ffe0ff */
[----:B------:R-:W2:Y:S01]  /*70340*/  LDL.LU R193, [R1+0x848] ;  /* 0x0008480001c17983 */ /* 0x000ea20000300800 */
[----:B------:R-:W-:Y:S02]  /*70350*/  IADD3 R3, R0, c[0x0][0x198], RZ ;  /* 0x0000660000037a10 */ /* 0x000fe40007ffe0ff */
[----:B---3--:R-:W-:Y:S01]  /*70360*/  IADD3 R188, R244, 0x38, RZ ;  /* 0x00000038f4bc7810 */ /* 0x008fe20007ffe0ff */
[----:B------:R1:W-:Y:S01]  /*70370*/  @P3 STG.E [R184.64], R194 ;  /* 0x000000c2b8003986 */ /* 0x0003e2000c101906 */
[----:B------:R-:W-:Y:S01]  /*70380*/  ISETP.GE.AND P0, PT, R186, c[0x0][0x17c], PT ;  /* 0x00005f00ba007a0c */ /* 0x000fe20003f06270 */
[----:B------:R-:W-:Y:S01]  /*70390*/  IMAD.WIDE R186, R3, 0x4, R182 ;  /* 0x0000000403ba7825 */ /* 0x000fe200078e02b6 */
[----:B------:R-:W-:-:S03]  /*703a0*/  ISETP.GE.AND P3, PT, R188, c[0x0][0x17c], PT ;  /* 0x00005f00bc007a0c */ /* 0x000fc60003f66270 */
[----:B------:R-:W-:-:S04]  /*703b0*/  IMAD.WIDE R188, R3, 0x4, R180 ;  /* 0x0000000403bc7825 */ /* 0x000fc800078e02b4 */
[----:B-1----:R-:W-:Y:S01]  /*703c0*/  IMAD.WIDE R184, R0, 0x4, R4 ;  /* 0x0000000400b87825 */ /* 0x002fe200078e0204 */
[----:B------:R-:W3:Y:S04]  /*703d0*/  LDL.LU R194, [R1+0x7a8] ;  /* 0x0007a80001c27983 */ /* 0x000ee80000300800 */
[----:B------:R1:W-:Y:S04]  /*703e0*/  @P1 STG.E [R184.64], R195 ;  /* 0x000000c3b8001986 */ /* 0x0003e8000c101906 */
[----:B----4-:R4:W-:Y:S04]  /*703f0*/  @P6 STG.E [R186.64], R251 ;  /* 0x000000fbba006986 */ /* 0x0109e8000c101906 */
[----:B------:R4:W-:Y:S04]  /*70400*/  @P5 STG.E [R188.64], R250 ;  /* 0x000000fabc005986 */ /* 0x0009e8000c101906 */
[----:B-1----:R-:W3:Y:S04]  /*70410*/  LDL.LU R195, [R1+0x4c8] ;  /* 0x0004c80001c37983 */ /* 0x002ee80000300800 */
[----:B----4-:R-:W4:Y:S04]  /*70420*/  LDL.LU R251, [R1+0x89c] ;  /* 0x00089c0001fb7983 */ /* 0x010f280000300800 */
[----:B------:R-:W4:Y:S01]  /*70430*/  LDL.LU R250, [R1+0x84c] ;  /* 0x00084c0001fa7983 */ /* 0x000f220000300800 */
[----:B------:R-:W-:Y:S01]  /*70440*/  ISETP.LT.AND P4, PT, R229, c[0x0][0x178], !P2 ;  /* 0x00005e00e5007a0c */ /* 0x000fe20005781270 */
[----:B------:R-:W-:Y:S01]  /*70450*/  IMAD.WIDE R190, R3, 0x4, R6 ;  /* 0x0000000403be7825 */ /* 0x000fe200078e0206 */
[----:B------:R-:W-:-:S02]  /*70460*/  ISETP.LT.AND P2, PT, R228, c[0x0][0x178], !P2 ;  /* 0x00005e00e4007a0c */ /* 0x000fc40005741270 */
[----:B------:R-:W-:Y:S01]  /*70470*/  ISETP.LT.AND P6, PT, R230, c[0x0][0x178], !P3 ;  /* 0x00005e00e6007a0c */ /* 0x000fe20005fc1270 */
[----:B------:R-:W-:Y:S01]  /*70480*/  IMAD.WIDE R184, R3, 0x4, R4 ;  /* 0x0000000403b87825 */ /* 0x000fe200078e0204 */
[----:B------:R-:W-:Y:S02]  /*70490*/  ISETP.LT.AND P1, PT, R228, c[0x0][0x178], !P3 ;  /* 0x00005e00e4007a0c */ /* 0x000fe40005f21270 */
[----:B------:R-:W-:Y:S02]  /*704a0*/  IADD3 R0, R244, 0x3a, RZ ;  /* 0x0000003af4007810 */ /* 0x000fe40007ffe0ff */
[----:B------:R-:W-:-:S03]  /*704b0*/  ISETP.LT.AND P5, PT, R231, c[0x0][0x178], !P0 ;  /* 0x00005e00e7007a0c */ /* 0x000fc600047a1270 */
[----:B--2---:R1:W-:Y:S01]  /*704c0*/  @P4 STG.E [R190.64], R249 ;  /* 0x000000f9be004986 */ /* 0x0043e2000c101906 */
[----:B------:R-:W-:-:S03]  /*704d0*/  ISETP.LT.AND P4, PT, R231, c[0x0][0x178], !P3 ;  /* 0x00005e00e7007a0c */ /* 0x000fc60005f81270 */
[----:B-1----:R-:W2:Y:S01]  /*704e0*/  LDL.LU R249, [R1+0x7ac] ;  /* 0x0007ac0001f97983 */ /* 0x002ea20000300800 */
[----:B------:R-:W-:Y:S02]  /*704f0*/  IADD3 R190, R3, c[0x0][0x198], RZ ;  /* 0x0000660003be7a10 */ /* 0x000fe40007ffe0ff */
[----:B------:R-:W-:-:S03]  /*70500*/  ISETP.LT.AND P3, PT, R229, c[0x0][0x178], !P3 ;  /* 0x00005e00e5007a0c */ /* 0x000fc60005f61270 */
[C---:B------:R-:W-:Y:S01]  /*70510*/  IMAD.WIDE R186, R190.reuse, 0x4, R182 ;  /* 0x00000004beba7825 */ /* 0x040fe200078e02b6 */
[----:B------:R1:W-:Y:S03]  /*70520*/  @P2 STG.E [R184.64], R247 ;  /* 0x000000f7b8002986 */ /* 0x0003e6000c101906 */
[----:B------:R-:W-:Y:S01]  /*70530*/  IMAD.WIDE R188, R190, 0x4, R180 ;  /* 0x00000004bebc7825 */ /* 0x000fe200078e02b4 */
[----:B------:R3:W-:Y:S01]  /*70540*/  @P4 STG.E [R186.64], R243 ;  /* 0x000000f3ba004986 */ /* 0x0007e2000c101906 */
[----:B------:R-:W-:-:S03]  /*70550*/  ISETP.GE.AND P2, PT, R0, c[0x0][0x17c], PT ;  /* 0x00005f0000007a0c */ /* 0x000fc60003f46270 */
[----:B------:R3:W-:Y:S04]  /*70560*/  @P6 STG.E [R188.64], R193 ;  /* 0x000000c1bc006986 */ /* 0x0007e8000c101906 */
[----:B-1----:R-:W2:Y:S01]  /*70570*/  LDL.LU R247, [R1+0x4cc] ;  /* 0x0004cc0001f77983 */ /* 0x002ea20000300800 */
[----:B------:R-:W-:-:S03]  /*70580*/  ISETP.LT.AND P6, PT, R230, c[0x0][0x178], !P0 ;  /* 0x00005e00e6007a0c */ /* 0x000fc600047c1270 */
[----:B------:R-:W2:Y:S04]  /*70590*/  LDL.LU R191, [R1+0x8c8] ;  /* 0x0008c80001bf7983 */ /* 0x000ea80000300800 */
[----:B------:R-:W2:Y:S01]  /*705a0*/  LDL.LU R192, [R1+0x888] ;  /* 0x0008880001c07983 */ /* 0x000ea20000300800 */
[C---:B------:R-:W-:Y:S01]  /*705b0*/  IADD3 R0, R190.reuse, c[0x0][0x198], RZ ;  /* 0x00006600be007a10 */ /* 0x040fe20007ffe0ff */
[C---:B------:R-:W-:Y:S02]  /*705c0*/  IMAD.WIDE R184, R190.reuse, 0x4, R6 ;  /* 0x00000004beb87825 */ /* 0x040fe400078e0206 */
[----:B------:R-:W2:Y:S02]  /*705d0*/  LDL.LU R240, [R1+0x808] ;  /* 0x0008080001f07983 */ /* 0x000ea40000300800 */
[----:B---3--:R-:W-:-:S02]  /*705e0*/  IMAD.WIDE R186, R190, 0x4, R4 ;  /* 0x00000004beba7825 */ /* 0x008fc400078e0204 */
[----:B------:R1:W-:Y:S02]  /*705f0*/  @P3 STG.E [R184.64], R194 ;  /* 0x000000c2b8003986 */ /* 0x0003e4000c101906 */
[C---:B------:R-:W-:Y:S02]  /*70600*/  IMAD.WIDE R188, R0.reuse, 0x4, R182 ;  /* 0x0000000400bc7825 */ /* 0x040fe400078e02b6 */
[----:B------:R-:W3:Y:S04]  /*70610*/  LDL.LU R243, [R1+0x558] ;  /* 0x0005580001f37983 */ /* 0x000ee80000300800 */
[----:B------:R-:W3:Y:S01]  /*70620*/  LDL.LU R193, [R1+0x8cc] ;  /* 0x0008cc0001c17983 */ /* 0x000ee20000300800 */
[----:B-1----:R-:W-:-:S03]  /*70630*/  IMAD.WIDE R184, R0, 0x4, R180 ;  /* 0x0000000400b87825 */ /* 0x002fc600078e02b4 */
[----:B------:R-:W-:Y:S04]  /*70640*/  @P1 STG.E [R186.64], R195 ;  /* 0x000000c3ba001986 */ /* 0x000fe8000c101906 */
[----:B----4-:R1:W-:Y:S04]  /*70650*/  @P5 STG.E [R188.64], R251 ;  /* 0x000000fbbc005986 */ /* 0x0103e8000c101906 */
[----:B------:R4:W-:Y:S04]  /*70660*/  @P6 STG.E [R184.64], R250 ;  /* 0x000000fab8006986 */ /* 0x0009e8000c101906 */
[----:B-1----:R-:W3:Y:S04]  /*70670*/  LDL.LU R251, [R1+0x88c] ;  /* 0x00088c0001fb7983 */ /* 0x002ee80000300800 */
[----:B----4-:R-:W4:Y:S01]  /*70680*/  LDL.LU R250, [R1+0x80c] ;  /* 0x00080c0001fa7983 */ /* 0x010f220000300800 */
[----:B------:R-:W-:Y:S01]  /*70690*/  ISETP.LT.AND P4, PT, R229, c[0x0][0x178], !P0 ;  /* 0x00005e00e5007a0c */ /* 0x000fe20004781270 */
[----:B------:R-:W-:Y:S01]  /*706a0*/  IMAD.WIDE R186, R0, 0x4, R6 ;  /* 0x0000000400ba7825 */ /* 0x000fe200078e0206 */
[----:B------:R-:W-:-:S02]  /*706b0*/  IADD3 R3, R244, 0x3d, RZ ;  /* 0x0000003df4037810 */ /* 0x000fc40007ffe0ff */
[----:B------:R-:W-:Y:S02]  /*706c0*/  ISETP.LT.AND P1, PT, R228, c[0x0][0x178], !P0 ;  /* 0x00005e00e4007a0c */ /* 0x000fe40004721270 */
[----:B------:R-:W-:Y:S02]  /*706d0*/  ISETP.LT.AND P3, PT, R231, c[0x0][0x178], !P2 ;  /* 0x00005e00e7007a0c */ /* 0x000fe40005761270 */
[----:B------:R-:W-:Y:S02]  /*706e0*/  ISETP.LT.AND P5, PT, R230, c[0x0][0x178], !P2 ;  /* 0x00005e00e6007a0c */ /* 0x000fe400057a1270 */
[----:B------:R-:W-:Y:S02]  /*706f0*/  ISETP.GE.AND P0, PT, R3, c[0x0][0x17c], PT ;  /* 0x00005f0003007a0c */ /* 0x000fe40003f06270 */
[C---:B------:R-:W-:Y:S01]  /*70700*/  IADD3 R3, R0.reuse, c[0x0][0x198], RZ ;  /* 0x0000660000037a10 */ /* 0x040fe20007ffe0ff */
[----:B------:R-:W-:Y:S01]  /*70710*/  IMAD.WIDE R184, R0, 0x4, R4 ;  /* 0x0000000400b87825 */ /* 0x000fe200078e0204 */
[----:B------:R-:W-:-:S02]  /*70720*/  IADD3 R190, R244, 0x3b, RZ ;  /* 0x0000003bf4be7810 */ /* 0x000fc40007ffe0ff */
[----:B------:R-:W-:Y:S01]  /*70730*/  ISETP.LT.AND P6, PT, R229, c[0x0][0x178], !P2 ;  /* 0x00005e00e5007a0c */ /* 0x000fe200057c1270 */
[C---:B------:R-:W-:Y:S01]  /*70740*/  IMAD.WIDE R188, R3.reuse, 0x4, R180 ;  /* 0x0000000403bc7825 */ /* 0x040fe200078e02b4 */
[----:B------:R-:W-:Y:S02]  /*70750*/  ISETP.LT.AND P2, PT, R228, c[0x0][0x178], !P2 ;  /* 0x00005e00e4007a0c */ /* 0x000fe40005741270 */
[----:B------:R-:W-:Y:S01]  /*70760*/  IADD3 R0, R3, c[0x0][0x198], RZ ;  /* 0x0000660003007a10 */ /* 0x000fe20007ffe0ff */
[----:B--2---:R1:W-:Y:S01]  /*70770*/  @P4 STG.E [R186.64], R249 ;  /* 0x000000f9ba004986 */ /* 0x0043e2000c101906 */
[----:B------:R-:W-:-:S03]  /*70780*/  ISETP.GE.AND P4, PT, R190, c[0x0][0x17c], PT ;  /* 0x00005f00be007a0c */ /* 0x000fc60003f86270 */
[----:B-1----:R-:W2:Y:S01]  /*70790*/  LDL.LU R249, [R1+0x55c] ;  /* 0x00055c0001f97983 */ /* 0x002ea20000300800 */
[----:B------:R-:W-:-:S03]  /*707a0*/  IMAD.WIDE R186, R3, 0x4, R182 ;  /* 0x0000000403ba7825 */ /* 0x000fc600078e02b6 */
[----:B------:R-:W2:Y:S04]  /*707b0*/  LDL.LU R241, [R1+0x8f8] ;  /* 0x0008f80001f17983 */ /* 0x000ea80000300800 */
[----:B------:R1:W-:Y:S04]  /*707c0*/  @P1 STG.E [R184.64], R247 ;  /* 0x000000f7b8001986 */ /* 0x0003e8000c101906 */
[----:B------:R1:W-:Y:S01]  /*707d0*/  @P3 STG.E [R186.64], R191 ;  /* 0x000000bfba003986 */ /* 0x0003e2000c101906 */
[----:B------:R-:W-:-:S03]  /*707e0*/  ISETP.LT.AND P3, PT, R230, c[0x0][0x178], !P4 ;  /* 0x00005e00e6007a0c */ /* 0x000fc60006761270 */
[----:B------:R1:W-:Y:S01]  /*707f0*/  @P5 STG.E [R188.64], R192 ;  /* 0x000000c0bc005986 */ /* 0x0003e2000c101906 */
[----:B------:R-:W-:-:S03]  /*70800*/  ISETP.LT.AND P5, PT, R231, c[0x0][0x178], !P4 ;  /* 0x00005e00e7007a0c */ /* 0x000fc600067a1270 */
[----:B------:R-:W2:Y:S01]  /*70810*/  LDL.LU R242, [R1+0x8b8] ;  /* 0x0008b80001f27983 */ /* 0x000ea20000300800 */
[----:B-1----:R-:W-:Y:S01]  /*70820*/  IMAD.WIDE R184, R3, 0x4, R6 ;  /* 0x0000000403b87825 */ /* 0x002fe200078e0206 */
[----:B------:R-:W-:Y:S02]  /*70830*/  ISETP.LT.AND P1, PT, R229, c[0x0][0x178], !P4 ;  /* 0x00005e00e5007a0c */ /* 0x000fe40006721270 */
[----:B------:R-:W2:Y:S01]  /*70840*/  LDL.LU R194, [R1+0x858] ;  /* 0x0008580001c27983 */ /* 0x000ea20000300800 */
[----:B------:R-:W-:Y:S01]  /*70850*/  IADD3 R186, R244, 0x3c, RZ ;  /* 0x0000003cf4ba7810 */ /* 0x000fe20007ffe0ff */
[----:B------:R-:W-:Y:S02]  /*70860*/  IMAD.WIDE R190, R3, 0x4, R4 ;  /* 0x0000000403be7825 */ /* 0x000fe400078e0204 */
[----:B------:R1:W-:Y:S01]  /*70870*/  @P6 STG.E [R184.64], R240 ;  /* 0x000000f0b8006986 */ /* 0x0003e2000c101906 */
[----:B------:R-:W-:Y:S01]  /*70880*/  ISETP.GE.AND P6, PT, R186, c[0x0][0x17c], PT ;  /* 0x00005f00ba007a0c */ /* 0x000fe20003fc6270 */
[----:B------:R-:W-:-:S02]  /*70890*/  IMAD.WIDE R186, R0, 0x4, R180 ;  /* 0x0000000400ba7825 */ /* 0x000fc400078e02b4 */
[----:B------:R-:W2:Y:S02]  /*708a0*/  LDL.LU R195, [R1+0x578] ;  /* 0x0005780001c37983 */ /* 0x000ea40000300800 */
[C---:B------:R-:W-:Y:S02]  /*708b0*/  IMAD.WIDE R188, R0.reuse, 0x4, R6 ;  /* 0x0000000400bc7825 */ /* 0x040fe400078e0206 */
[----:B------:R-:W2:Y:S02]  /*708c0*/  LDL.LU R247, [R1+0x8fc] ;  /* 0x0008fc0001f77983 */ /* 0x000ea40000300800 */
[----:B-1----:R-:W-:Y:S02]  /*708d0*/  IMAD.WIDE R184, R0, 0x4, R182 ;  /* 0x0000000400b87825 */ /* 0x002fe400078e02b6 */
[----:B---3--:R-:W-:Y:S04]  /*708e0*/  @P2 STG.E [R190.64], R243 ;  /* 0x000000f3be002986 */ /* 0x008fe8000c101906 */
[----:B------:R-:W-:Y:S04]  /*708f0*/  @P5 STG.E [R184.64], R193 ;  /* 0x000000c1b8005986 */ /* 0x000fe8000c101906 */
[----:B------:R1:W-:Y:S04]  /*70900*/  @P3 STG.E [R186.64], R251 ;  /* 0x000000fbba003986 */ /* 0x0003e8000c101906 */
[----:B----4-:R3:W-:Y:S04]  /*70910*/  @P1 STG.E [R188.64], R250 ;  /* 0x000000fabc001986 */ /* 0x0107e8000c101906 */
[----:B-1----:R-:W4:Y:S04]  /*70920*/  LDL.LU R251, [R1+0x8bc] ;  /* 0x0008bc0001fb7983 */ /* 0x002f280000300800 */
[----:B---3--:R-:W4:Y:S01]  /*70930*/  LDL.LU R250, [R1+0x85c] ;  /* 0x00085c0001fa7983 */ /* 0x008f220000300800 */
[----:B------:R-:W-:Y:S01]  /*70940*/  ISETP.LT.AND P4, PT, R228, c[0x0][0x178], !P4 ;  /* 0x00005e00e4007a0c */ /* 0x000fe20006781270 */
[----:B------:R-:W-:Y:S01]  /*70950*/  IMAD.WIDE R190, R0, 0x4, R4 ;  /* 0x0000000400be7825 */ /* 0x000fe200078e0204 */
[----:B------:R-:W-:-:S02]  /*70960*/  ISETP.LT.AND P2, PT, R231, c[0x0][0x178], !P6 ;  /* 0x00005e00e7007a0c */ /* 0x000fc40007741270 */
[----:B------:R-:W-:Y:S02]  /*70970*/  ISETP.LT.AND P3, PT, R229, c[0x0][0x178], !P6 ;  /* 0x00005e00e5007a0c */ /* 0x000fe40007761270 */
[----:B------:R-:W-:Y:S02]  /*70980*/  IADD3 R3, R0, c[0x0][0x198], RZ ;  /* 0x0000660000037a10 */ /* 0x000fe40007ffe0ff */
[----:B------:R-:W-:-:S03]  /*70990*/  IADD3 R0, R244, 0x3e, RZ ;  /* 0x0000003ef4007810 */ /* 0x000fc60007ffe0ff */
[----:B------:R-:W-:Y:S01]  /*709a0*/  IMAD.WIDE R188, R3, 0x4, R182 ;  /* 0x0000000403bc7825 */ /* 0x000fe200078e02b6 */
[----:B------:R-:W-:-:S03]  /*709b0*/  ISETP.LT.AND P5, PT, R231, c[0x0][0x178], !P0 ;  /* 0x00005e00e7007a0c */ /* 0x000fc600047a1270 */
[----:B------:R-:W-:Y:S01]  /*709c0*/  IMAD.WIDE R184, R3, 0x4, R180 ;  /* 0x0000000403b87825 */ /* 0x000fe200078e02b4 */
[----:B------:R-:W-:-:S03]  /*709d0*/  ISETP.GE.AND P1, PT, R0, c[0x0][0x17c], PT ;  /* 0x00005f0000007a0c */ /* 0x000fc60003f26270 */
[C---:B------:R-:W-:Y:S01]  /*709e0*/  IMAD.WIDE R186, R3.reuse, 0x4, R6 ;  /* 0x0000000403ba7825 */ /* 0x040fe200078e0206 */
[----:B------:R-:W-:Y:S01]  /*709f0*/  IADD3 R0, R3, c[0x0][0x198], RZ ;  /* 0x0000660003007a10 */ /* 0x000fe20007ffe0ff */
[----:B--2---:R1:W-:Y:S01]  /*70a00*/  @P4 STG.E [R190.64], R249 ;  /* 0x000000f9be004986 */ /* 0x0043e2000c101906 */
[----:B------:R-:W-:Y:S02]  /*70a10*/  ISETP.LT.AND P4, PT, R230, c[0x0][0x178], !P6 ;  /* 0x00005e00e6007a0c */ /* 0x000fe40007781270 */
[----:B------:R-:W-:Y:S01]  /*70a20*/  ISETP.LT.AND P6, PT, R228, c[0x0][0x178], !P6 ;  /* 0x00005e00e4007a0c */ /* 0x000fe200077c1270 */
[----:B------:R2:W-:Y:S04]  /*70a30*/  @P2 STG.E [R188.64], R241 ;  /* 0x000000f1bc002986 */ /* 0x0005e8000c101906 */
[----:B-1----:R-:W3:Y:S04]  /*70a40*/  LDL.LU R249, [R1+0x57c] ;  /* 0x00057c0001f97983 */ /* 0x002ee80000300800 */
[----:B------:R-:W3:Y:S04]  /*70a50*/  LDL.LU R243, [R1+0x928] ;  /* 0x0009280001f37983 */ /* 0x000ee80000300800 */
[----:B------:R1:W-:Y:S01]  /*70a60*/  @P4 STG.E [R184.64], R242 ;  /* 0x000000f2b8004986 */ /* 0x0003e2000c101906 */
[----:B------:R-:W-:-:S03]  /*70a70*/  ISETP.LT.AND P4, PT, R229, c[0x0][0x178], !P0 ;  /* 0x00005e00e5007a0c */ /* 0x000fc60004781270 */
[----:B------:R2:W-:Y:S01]  /*70a80*/  @P3 STG.E [R186.64], R194 ;  /* 0x000000c2ba003986 */ /* 0x0005e2000c101906 */
[----:B------:R-:W-:Y:S01]  /*70a90*/  ISETP.LT.AND P3, PT, R230, c[0x0][0x178], !P0 ;  /* 0x00005e00e6007a0c */ /* 0x000fe20004761270 */
[----:B--2---:R-:W-:Y:S02]  /*70aa0*/  IMAD.WIDE R188, R3, 0x4, R4 ;  /* 0x0000000403bc7825 */ /* 0x004fe400078e0204 */
[----:B------:R-:W2:Y:S02]  /*70ab0*/  LDL.LU R193, [R1+0x8d8] ;  /* 0x0008d80001c17983 */ /* 0x000ea40000300800 */
[C---:B-1----:R-:W-:Y:S02]  /*70ac0*/  IMAD.WIDE R184, R0.reuse, 0x4, R182 ;  /* 0x0000000400b87825 */ /* 0x042fe400078e02b6 */
[----:B------:R1:W-:Y:S02]  /*70ad0*/  @P6 STG.E [R188.64], R195 ;  /* 0x000000c3bc006986 */ /* 0x0003e4000c101906 */
[----:B------:R-:W-:-:S02]  /*70ae0*/  IMAD.WIDE R186, R0, 0x4, R180 ;  /* 0x0000000400ba7825 */ /* 0x000fc400078e02b4 */
[----:B------:R-:W2:Y:S04]  /*70af0*/  LDL.LU R194, [R1+0x8a8] ;  /* 0x0008a80001c27983 */ /* 0x000ea80000300800 */
[----:B------:R1:W-:Y:S04]  /*70b00*/  @P5 STG.E [R184.64], R247 ;  /* 0x000000f7b8005986 */ /* 0x0003e8000c101906 */
[----:B-1----:R-:W2:Y:S01]  /*70b10*/  LDL.LU R195, [R1+0x838] ;  /* 0x0008380001c37983 */ /* 0x002ea20000300800 */
[----:B------:R-:W-:-:S03]  /*70b20*/  IMAD.WIDE R184, R0, 0x4, R6 ;  /* 0x0000000400b87825 */ /* 0x000fc600078e0206 */
[----:B------:R-:W2:Y:S04]  /*70b30*/  LDL.LU R247, [R1+0x92c] ;  /* 0x00092c0001f77983 */ /* 0x000ea80000300800 */
[----:B----4-:R1:W-:Y:S04]  /*70b40*/  @P3 STG.E [R186.64], R251 ;  /* 0x000000fbba003986 */ /* 0x0103e8000c101906 */
[----:B------:R4:W-:Y:S04]  /*70b50*/  @P4 STG.E [R184.64], R250 ;  /* 0x000000fab8004986 */ /* 0x0009e8000c101906 */
[----:B-1----:R-:W2:Y:S04]  /*70b60*/  LDL.LU R251, [R1+0x8dc] ;  /* 0x0008dc0001fb7983 */ /* 0x002ea80000300800 */
[----:B----4-:R-:W2:Y:S01]  /*70b70*/  LDL.LU R250, [R1+0x8ac] ;  /* 0x0008ac0001fa7983 */ /* 0x010ea20000300800 */
[----:B------:R-:W-:-:S02]  /*70b80*/  ISETP.LT.AND P5, PT, R228, c[0x0][0x178], !P0 ;  /* 0x00005e00e4007a0c */ /* 0x000fc400047a1270 */
[----:B------:R-:W-:Y:S02]  /*70b90*/  IADD3 R188, R244, 0x3f, RZ ;  /* 0x0000003ff4bc7810 */ /* 0x000fe40007ffe0ff */
[----:B------:R-:W-:Y:S02]  /*70ba0*/  ISETP.LT.AND P6, PT, R231, c[0x0][0x178], !P1 ;  /* 0x00005e00e7007a0c */ /* 0x000fe40004fc1270 */
[----:B------:R-:W-:Y:S01]  /*70bb0*/  ISETP.GE.AND P2, PT, R188, c[0x0][0x17c], PT ;  /* 0x00005f00bc007a0c */ /* 0x000fe20003f46270 */
[----:B------:R-:W-:Y:S01]  /*70bc0*/  IMAD.WIDE R188, R0, 0x4, R4 ;  /* 0x0000000400bc7825 */ /* 0x000fe200078e0204 */
[----:B------:R-:W-:Y:S02]  /*70bd0*/  ISETP.LT.AND P0, PT, R230, c[0x0][0x178], !P1 ;  /* 0x00005e00e6007a0c */ /* 0x000fe40004f01270 */
[----:B------:R-:W-:-:S05]  /*70be0*/  IADD3 R3, R0, c[0x0][0x198], RZ ;  /* 0x0000660000037a10 */ /* 0x000fca0007ffe0ff */
[----:B------:R-:W-:-:S04]  /*70bf0*/  IMAD.WIDE R186, R3, 0x4, R182 ;  /* 0x0000000403ba7825 */ /* 0x000fc800078e02b6 */
[----:B------:R-:W-:Y:S01]  /*70c00*/  IMAD.WIDE R184, R3, 0x4, R180 ;  /* 0x0000000403b87825 */ /* 0x000fe200078e02b4 */
[----:B------:R-:W-:Y:S02]  /*70c10*/  ISETP.LT.AND P4, PT, R231, c[0x0][0x178], !P2 ;  /* 0x00005e00e7007a0c */ /* 0x000fe40005781270 */
[C---:B------:R-:W-:Y:S01]  /*70c20*/  ISETP.LT.AND P3, PT, R229.reuse, c[0x0][0x178], !P2 ;  /* 0x00005e00e5007a0c */ /* 0x040fe20005761270 */
[----:B---3--:R1:W-:Y:S01]  /*70c30*/  @P5 STG.E [R188.64], R249 ;  /* 0x000000f9bc005986 */ /* 0x0083e2000c101906 */
[----:B------:R-:W-:Y:S02]  /*70c40*/  ISETP.LT.AND P5, PT, R229, c[0x0][0x178], !P1 ;  /* 0x00005e00e5007a0c */ /* 0x000fe40004fa1270 */
[----:B------:R-:W-:Y:S01]  /*70c50*/  ISETP.LT.AND P1, PT, R228, c[0x0][0x178], !P1 ;  /* 0x00005e00e4007a0c */ /* 0x000fe20004f21270 */
[----:B------:R3:W-:Y:S04]  /*70c60*/  @P6 STG.E [R186.64], R243 ;  /* 0x000000f3ba006986 */ /* 0x0007e8000c101906 */
[----:B-1----:R-:W4:Y:S01]  /*70c70*/  LDL.LU R249, [R1+0x83c] ;  /* 0x00083c0001f97983 */ /* 0x002f220000300800 */
[----:B------:R-:W-:-:S03]  /*70c80*/  ISETP.LT.AND P6, PT, R230, c[0x0][0x178], !P2 ;  /* 0x00005e00e6007a0c */ /* 0x000fc600057c1270 */
[----:B------:R-:W4:Y:S01]  /*70c90*/  LDL.LU R192, [R1+0x930] ;  /* 0x0009300001c07983 */ /* 0x000f220000300800 */
[----:B---3--:R-:W-:-:S03]  /*70ca0*/  IMAD.WIDE R186, R3, 0x4, R4 ;  /* 0x0000000403ba7825 */ /* 0x008fc600078e0204 */
[----:B--2---:R1:W-:Y:S01]  /*70cb0*/  @P0 STG.E [R184.64], R193 ;  /* 0x000000c1b8000986 */ /* 0x0043e2000c101906 */
[----:B------:R-:W-:-:S03]  /*70cc0*/  IADD3 R188, R244, 0x47, RZ ;  /* 0x00000047f4bc7810 */ /* 0x000fc60007ffe0ff */
[----:B------:R-:W2:Y:S01]  /*70cd0*/  LDL.LU R240, [R1+0x390] ;  /* 0x0003900001f07983 */ /* 0x000ea20000300800 */
[----:B------:R-:W-:-:S03]  /*70ce0*/  ISETP.GE.AND P0, PT, R188, c[0x0][0x17c], PT ;  /* 0x00005f00bc007a0c */ /* 0x000fc60003f06270 */
[----:B------:R-:W2:Y:S01]  /*70cf0*/  LDL.LU R241, [R1+0x1b0] ;  /* 0x0001b00001f17983 */ /* 0x000ea20000300800 */
[C---:B-1----:R-:W-:Y:S01]  /*70d00*/  IMAD.WIDE R184, R3.reuse, 0x4, R6 ;  /* 0x0000000403b87825 */ /* 0x042fe200078e0206 */
[----:B------:R-:W-:-:S04]  /*70d10*/  IADD3 R3, R3, c[0x0][0x198], RZ ;  /* 0x0000660003037a10 */ /* 0x000fc80007ffe0ff */
[----:B------:R1:W-:Y:S01]  /*70d20*/  @P5 STG.E [R184.64], R194 ;  /* 0x000000c2b8005986 */ /* 0x0003e2000c101906 */
[----:B------:R-:W-:-:S03]  /*70d30*/  IMAD.WIDE R188, R3, 0x4, R6 ;  /* 0x0000000403bc7825 */ /* 0x000fc600078e0206 */
[----:B------:R1:W-:Y:S02]  /*70d40*/  @P1 STG.E [R186.64], R195 ;  /* 0x000000c3ba001986 */ /* 0x0003e4000c101906 */
[----:B-1----:R-:W-:-:S04]  /*70d50*/  IMAD.WIDE R184, R3, 0x4, R182 ;  /* 0x0000000403b87825 */ /* 0x002fc800078e02b6 */
[----:B------:R-:W-:Y:S01]  /*70d60*/  IMAD.WIDE R186, R3, 0x4, R180 ;  /* 0x0000000403ba7825 */ /* 0x000fe200078e02b4 */
[----:B------:R-:W-:Y:S04]  /*70d70*/  @P4 STG.E [R184.64], R247 ;  /* 0x000000f7b8004986 */ /* 0x000fe8000c101906 */
[----:B------:R1:W-:Y:S04]  /*70d80*/  @P6 STG.E [R186.64], R251 ;  /* 0x000000fbba006986 */ /* 0x0003e8000c101906 */
[----:B------:R1:W-:Y:S04]  /*70d90*/  @P3 STG.E [R188.64], R250 ;  /* 0x000000fabc003986 */ /* 0x0003e8000c101906 */
[----:B-1----:R-:W2:Y:S04]  /*70da0*/  LDL.LU R251, [R1+0x50] ;  /* 0x0000500001fb7983 */ /* 0x002ea80000300800 */
[----:B------:R-:W2:Y:S04]  /*70db0*/  LDL.LU R250, [R1+0x934] ;  /* 0x0009340001fa7983 */ /* 0x000ea80000300800 */
[----:B------:R-:W2:Y:S04]  /*70dc0*/  LDL.LU R242, [R1+0x394] ;  /* 0x0003940001f27983 */ /* 0x000ea80000300800 */
[----:B------:R-:W2:Y:S01]  /*70dd0*/  LDL.LU R247, [R1+0x1b4] ;  /* 0x0001b40001f77983 */ /* 0x000ea20000300800 */
[----:B------:R-:W-:-:S02]  /*70de0*/  IADD3 R0, R244, 0x40, RZ ;  /* 0x00000040f4007810 */ /* 0x000fc40007ffe0ff */
[----:B------:R-:W-:Y:S02]  /*70df0*/  ISETP.LT.AND P2, PT, R228, c[0x0][0x178], !P2 ;  /* 0x00005e00e4007a0c */ /* 0x000fe40005741270 */
[----:B------:R-:W-:Y:S01]  /*70e00*/  ISETP.GE.AND P5, PT, R0, c[0x0][0x17c], PT ;  /* 0x00005f0000007a0c */ /* 0x000fe20003fa6270 */
[----:B------:R-:W-:-:S03]  /*70e10*/  IMAD.WIDE R184, R3, 0x4, R4 ;  /* 0x0000000403b87825 */ /* 0x000fc600078e0204 */
[----:B------:R-:W-:Y:S02]  /*70e20*/  ISETP.LT.AND P1, PT, R231, c[0x0][0x178], !P5 ;  /* 0x00005e00e7007a0c */ /* 0x000fe40006f21270 */
[----:B------:R-:W-:Y:S02]  /*70e30*/  IADD3 R0, R3, c[0x0][0x198], RZ ;  /* 0x0000660003007a10 */ /* 0x000fe40007ffe0ff */
[----:B------:R-:W-:Y:S02]  /*70e40*/  ISETP.LT.AND P3, PT, R230, c[0x0][0x178], !P5 ;  /* 0x00005e00e6007a0c */ /* 0x000fe40006f61270 */
[----:B------:R-:W-:Y:S01]  /*70e50*/  IADD3 R188, R244, 0x41, RZ ;  /* 0x00000041f4bc7810 */ /* 0x000fe20007ffe0ff */
[----:B------:R-:W-:Y:S01]  /*70e60*/  IMAD.WIDE R186, R0, 0x4, R182 ;  /* 0x0000000400ba7825 */ /* 0x000fe200078e02b6 */
[----:B------:R-:W-:Y:S02]  /*70e70*/  ISETP.LT.AND P6, PT, R229, c[0x0][0x178], !P5 ;  /* 0x00005e00e5007a0c */ /* 0x000fe40006fc1270 */
[----:B------:R-:W-:-:S02]  /*70e80*/  ISETP.GE.AND P4, PT, R188, c[0x0][0x17c], PT ;  /* 0x00005f00bc007a0c */ /* 0x000fc40003f86270 */
[----:B------:R-:W-:Y:S02]  /*70e90*/  IADD3 R3, R244, 0x42, RZ ;  /* 0x00000042f4037810 */ /* 0x000fe40007ffe0ff */
[----:B------:R-:W-:Y:S01]  /*70ea0*/  ISETP.LT.AND P5, PT, R228, c[0x0][0x178], !P5 ;  /* 0x00005e00e4007a0c */ /* 0x000fe20006fa1270 */
[C---:B------:R-:W-:Y:S01]  /*70eb0*/  IMAD.WIDE R188, R0.reuse, 0x4, R4 ;  /* 0x0000000400bc7825 */ /* 0x040fe200078e0204 */
[----:B----4-:R1:W-:Y:S04]  /*70ec0*/  @P2 STG.E [R184.64], R249 ;  /* 0x000000f9b8002986 */ /* 0x0103e8000c101906 */
[----:B------:R4:W-:Y:S04]  /*70ed0*/  @P1 STG.E [R186.64], R192 ;  /* 0x000000c0ba001986 */ /* 0x0009e8000c101906 */
[----:B-1----:R-:W3:Y:S01]  /*70ee0*/  LDL.LU R249, [R1+0x54] ;  /* 0x0000540001f97983 */ /* 0x002ee20000300800 */
[----:B------:R-:W-:Y:S01]  /*70ef0*/  ISETP.LT.AND P1, PT, R231, c[0x0][0x178], !P4 ;  /* 0x00005e00e7007a0c */ /* 0x000fe20006721270 */
[----:B------:R-:W-:-:S02]  /*70f00*/  IMAD.WIDE R184, R0, 0x4, R6 ;  /* 0x0000000400b87825 */ /* 0x000fc400078e0206 */
[----:B------:R-:W3:Y:S02]  /*70f10*/  LDL.LU R243, [R1+0x960] ;  /* 0x0009600001f37983 */ /* 0x000ee40000300800 */
[C---:B----4-:R-:W-:Y:S01]  /*70f20*/  IMAD.WIDE R186, R0.reuse, 0x4, R180 ;  /* 0x0000000400ba7825 */ /* 0x050fe200078e02b4 */
[----:B------:R-:W-:Y:S01]  /*70f30*/  ISETP.GE.AND P2, PT, R3, c[0x0][0x17c], PT ;  /* 0x00005f0003007a0c */ /* 0x000fe20003f46270 */
[----:B------:R-:W4:Y:S01]  /*70f40*/  LDL.LU R193, [R1+0x4a0] ;  /* 0x0004a00001c17983 */ /* 0x000f220000300800 */
[----:B------:R-:W-:-:S03]  /*70f50*/  IADD3 R3, R0, c[0x0][0x198], RZ ;  /* 0x0000660000037a10 */ /* 0x000fc60007ffe0ff */
[----:B--2---:R1:W-:Y:S01]  /*70f60*/  @P3 STG.E [R186.64], R240 ;  /* 0x000000f0ba003986 */ /* 0x0043e2000c101906 */
[----:B------:R-:W-:-:S03]  /*70f70*/  ISETP.LT.AND P3, PT, R230, c[0x0][0x178], !P4 ;  /* 0x00005e00e6007a0c */ /* 0x000fc60006761270 */
[----:B------:R-:W4:Y:S04]  /*70f80*/  LDL.LU R194, [R1+0x2f0] ;  /* 0x0002f00001c27983 */ /* 0x000f280000300800 */
[----:B------:R1:W-:Y:S01]  /*70f90*/  @P6 STG.E [R184.64], R241 ;  /* 0x000000f1b8006986 */ /* 0x0003e2000c101906 */
[----:B------:R-:W-:-:S03]  /*70fa0*/  ISETP.LT.AND P6, PT, R229, c[0x0][0x178], !P4 ;  /* 0x00005e00e5007a0c */ /* 0x000fc600067c1270 */
[----:B------:R-:W4:Y:S01]  /*70fb0*/  LDL.LU R195, [R1+0x60] ;  /* 0x0000600001c37983 */ /* 0x000f220000300800 */
[----:B-1----:R-:W-:-:S04]  /*70fc0*/  IMAD.WIDE R186, R3, 0x4, R180 ;  /* 0x0000000403ba7825 */ /* 0x002fc800078e02b4 */
[C---:B------:R-:W-:Y:S01]  /*70fd0*/  IMAD.WIDE R184, R3.reuse, 0x4, R182 ;  /* 0x0000000403b87825 */ /* 0x040fe200078e02b6 */
[----:B------:R1:W-:Y:S04]  /*70fe0*/  @P5 STG.E [R188.64], R251 ;  /* 0x000000fbbc005986 */ /* 0x0003e8000c101906 */
[----:B------:R1:W-:Y:S04]  /*70ff0*/  @P1 STG.E [R184.64], R250 ;  /* 0x000000fab8001986 */ /* 0x0003e8000c101906 */
[----:B-1----:R-:W4:Y:S04]  /*71000*/  LDL.LU R251, [R1+0x964] ;  /* 0x0009640001fb7983 */ /* 0x002f280000300800 */
[----:B------:R-:W4:Y:S01]  /*71010*/  LDL.LU R250, [R1+0x4a4] ;  /* 0x0004a40001fa7983 */ /* 0x000f220000300800 */
[----:B------:R-:W-:-:S03]  /*71020*/  IMAD.WIDE R184, R3, 0x4, R6 ;  /* 0x0000000403b87825 */ /* 0x000fc600078e0206 */
[----:B------:R-:W-:Y:S04]  /*71030*/  @P3 STG.E [R186.64], R242 ;  /* 0x000000f2ba003986 */ /* 0x000fe8000c101906 */
[----:B------:R1:W-:Y:S04]  /*71040*/  @P6 STG.E [R184.64], R247 ;  /* 0x000000f7b8006986 */ /* 0x0003e8000c101906 */
[----:B-1----:R-:W4:Y:S01]  /*71050*/  LDL.LU R247, [R1+0x2f4] ;  /* 0x0002f40001f77983 */ /* 0x002f220000300800 */
[----:B------:R-:W-:Y:S02]  /*71060*/  ISETP.LT.AND P4, PT, R228, c[0x0][0x178], !P4 ;  /* 0x00005e00e4007a0c */ /* 0x000fe40006781270 */
[----:B------:R-:W-:Y:S01]  /*71070*/  IADD3 R0, R244, 0x43, RZ ;  /* 0x00000043f4007810 */ /* 0x000fe20007ffe0ff */
[----:B------:R-:W-:Y:S01]  /*71080*/  IMAD.WIDE R188, R3, 0x4, R4 ;  /* 0x0000000403bc7825 */ /* 0x000fe200078e0204 */
[----:B------:R-:W-:-:S02]  /*71090*/  ISETP.LT.AND P5, PT, R231, c[0x0][0x178], !P2 ;  /* 0x00005e00e7007a0c */ /* 0x000fc400057a1270 */
[----:B------:R-:W-:Y:S02]  /*710a0*/  ISETP.GE.AND P1, PT, R0, c[0x0][0x17c], PT ;  /* 0x00005f0000007a0c */ /* 0x000fe40003f26270 */
[----:B------:R-:W-:Y:S02]  /*710b0*/  IADD3 R0, R3, c[0x0][0x198], RZ ;  /* 0x0000660003007a10 */ /* 0x000fe40007ffe0ff */
[----:B------:R-:W-:-:S03]  /*710c0*/  ISETP.LT.AND P3, PT, R230, c[0x0][0x178], !P2 ;  /* 0x00005e00e6007a0c */ /* 0x000fc60005761270 */
[----:B------:R-:W-:Y:S01]  /*710d0*/  IMAD.WIDE R186, R0, 0x4, R182 ;  /* 0x0000000400ba7825 */ /* 0x000fe200078e02b6 */
[----:B------:R-:W-:-:S03]  /*710e0*/  ISETP.LT.AND P6, PT, R230, c[0x0][0x178], !P1 ;  /* 0x00005e00e6007a0c */ /* 0x000fc60004fc1270 */
[C---:B------:R-:W-:Y:S01]  /*710f0*/  IMAD.WIDE R184, R0.reuse, 0x4, R6 ;  /* 0x0000000400b87825 */ /* 0x040fe200078e0206 */
[----:B------:R-:W-:Y:S01]  /*71100*/  IADD3 R3, R0, c[0x0][0x198], RZ ;  /* 0x0000660000037a10 */ /* 0x000fe20007ffe0ff */
[----:B---3--:R1:W-:Y:S01]  /*71110*/  @P4 STG.E [R188.64], R249 ;  /* 0x000000f9bc004986 */ /* 0x0083e2000c101906 */
[----:B------:R-:W-:Y:S02]  /*71120*/  ISETP.LT.AND P4, PT, R229, c[0x0][0x178], !P2 ;  /* 0x00005e00e5007a0c */ /* 0x000fe40005781270 */
[----:B------:R-:W-:Y:S01]  /*71130*/  ISETP.LT.AND P2, PT, R228, c[0x0][0x178], !P2 ;  /* 0x00005e00e4007a0c */ /* 0x000fe20005741270 */
[----:B------:R3:W-:Y:S01]  /*71140*/  @P5 STG.E [R186.64], R243 ;  /* 0x000000f3ba005986 */ /* 0x0007e2000c101906 */
[----:B------:R-:W-:Y:S01]  /*71150*/  ISETP.LT.AND P5, PT, R231, c[0x0][0x178], !P1 ;  /* 0x00005e00e7007a0c */ /* 0x000fe20004fa1270 */
[C---:B-1----:R-:W-:Y:S02]  /*71160*/  IMAD.WIDE R188, R0.reuse, 0x4, R4 ;  /* 0x0000000400bc7825 */ /* 0x042fe400078e0204 */
[----:B------:R-:W2:Y:S02]  /*71170*/  LDL.LU R249, [R1+0x64] ;  /* 0x0000640001f97983 */ /* 0x000ea40000300800 */
[----:B---3--:R-:W-:-:S02]  /*71180*/  IMAD.WIDE R186, R0, 0x4, R180 ;  /* 0x0000000400ba7825 */ /* 0x008fc400078e02b4 */
[----:B------:R-:W3:Y:S04]  /*71190*/  LDL.LU R240, [R1+0x490] ;  /* 0x0004900001f07983 */ /* 0x000ee80000300800 */
[----:B----4-:R1:W-:Y:S04]  /*711a0*/  @P3 STG.E [R186.64], R193 ;  /* 0x000000c1ba003986 */ /* 0x0103e8000c101906 */
[----:B------:R4:W-:Y:S04]  /*711b0*/  @P4 STG.E [R184.64], R194 ;  /* 0x000000c2b8004986 */ /* 0x0009e8000c101906 */
[----:B------:R-:W-:Y:S01]  /*711c0*/  @P2 STG.E [R188.64], R195 ;  /* 0x000000c3bc002986 */ /* 0x000fe2000c101906 */
[----:B------:R-:W-:Y:S01]  /*711d0*/  ISETP.LT.AND P2, PT, R229, c[0x0][0x178], !P1 ;  /* 0x00005e00e5007a0c */ /* 0x000fe20004f41270 */
[----:B-1----:R-:W-:-:S02]  /*711e0*/  IMAD.WIDE R186, R3, 0x4, R182 ;  /* 0x0000000403ba7825 */ /* 0x002fc400078e02b6 */
[----:B------:R-:W3:Y:S02]  /*711f0*/  LDL.LU R243, [R1+0x1c0] ;  /* 0x0001c00001f37983 */ /* 0x000ee40000300800 */
[C---:B----4-:R-:W-:Y:S02]  /*71200*/  IMAD.WIDE R184, R3.reuse, 0x4, R180 ;  /* 0x0000000403b87825 */ /* 0x050fe400078e02b4 */
[----:B------:R-:W4:Y:S01]  /*71210*/  LDL.LU R193, [R1+0x9c4] ;  /* 0x0009c40001c17983 */ /* 0x000f220000300800 */
[----:B------:R-:W-:-:S03]  /*71220*/  IADD3 R0, R3, c[0x0][0x198], RZ ;  /* 0x0000660003007a10 */ /* 0x000fc60007ffe0ff */
[----:B------:R1:W-:Y:S04]  /*71230*/  @P5 STG.E [R186.64], R251 ;  /* 0x000000fbba005986 */ /* 0x0003e8000c101906 */
[----:B------:R1:W-:Y:S04]  /*71240*/  @P6 STG.E [R184.64], R250 ;  /* 0x000000fab8006986 */ /* 0x0003e8000c101906 */
[----:B-1----:R-:W3:Y:S01]  /*71250*/  LDL.LU R251, [R1+0x954] ;  /* 0x0009540001fb7983 */ /* 0x002ee20000300800 */
[----:B------:R-:W-:-:S03]  /*71260*/  IMAD.WIDE R184, R3, 0x4, R6 ;  /* 0x0000000403b87825 */ /* 0x000fc600078e0206 */
[----:B------:R-:W3:Y:S01]  /*71270*/  LDL.LU R250, [R1+0x494] ;  /* 0x0004940001fa7983 */ /* 0x000ee20000300800 */
[----:B------:R-:W-:-:S03]  /*71280*/  IMAD.WIDE R186, R3, 0x4, R4 ;  /* 0x0000000403ba7825 */ /* 0x000fc600078e0204 */
[----:B------:R-:W3:Y:S04]  /*71290*/  LDL.LU R3, [R1+0x950] ;  /* 0x0009500001037983 */ /* 0x000ee80000300800 */
[----:B------:R1:W-:Y:S04]  /*712a0*/  @P2 STG.E [R184.64], R247 ;  /* 0x000000f7b8002986 */ /* 0x0003e8000c101906 */
[----:B-1----:R-:W3:Y:S01]  /*712b0*/  LDL.LU R185, [R1+0x9c0] ;  /* 0x0009c00001b97983 */ /* 0x002ee20000300800 */
[----:B------:R-:W-:Y:S02]  /*712c0*/  ISETP.LT.AND P1, PT, R228, c[0x0][0x178], !P1 ;  /* 0x00005e00e4007a0c */ /* 0x000fe40004f21270 */
[----:B------:R-:W-:-:S04]  /*712d0*/  IADD3 R190, R244, 0x44, RZ ;  /* 0x00000044f4be7810 */ /* 0x000fc80007ffe0ff */
[----:B------:R-:W-:-:S04]  /*712e0*/  ISETP.GE.AND P3, PT, R190, c[0x0][0x17c], PT ;  /* 0x00005f00be007a0c */ /* 0x000fc80003f66270 */
[----:B------:R-:W-:Y:S02]  /*712f0*/  ISETP.LT.AND P5, PT, R231, c[0x0][0x178], !P3 ;  /* 0x00005e00e7007a0c */ /* 0x000fe40005fa1270 */
[----:B------:R-:W-:Y:S02]  /*71300*/  ISETP.LT.AND P4, PT, R230, c[0x0][0x178], !P3 ;  /* 0x00005e00e6007a0c */ /* 0x000fe40005f81270 */
[----:B------:R-:W-:Y:S01]  /*71310*/  IADD3 R192, R244, 0x45, RZ ;  /* 0x00000045f4c07810 */ /* 0x000fe20007ffe0ff */
[----:B------:R-:W-:Y:S01]  /*71320*/  IMAD.WIDE R188, R0, 0x4, R182 ;  /* 0x0000000400bc7825 */ /* 0x000fe200078e02b6 */
[C---:B------:R-:W-:Y:S02]  /*71330*/  ISETP.LT.AND P6, PT, R229.reuse, c[0x0][0x178], !P3 ;  /* 0x00005e00e5007a0c */ /* 0x040fe40005fc1270 */
[----:B------:R-:W-:Y:S01]  /*71340*/  ISETP.GE.AND P2, PT, R192, c[0x0][0x17c], PT ;  /* 0x00005f00c0007a0c */ /* 0x000fe20003f46270 */
[----:B------:R-:W-:Y:S01]  /*71350*/  IMAD.WIDE R190, R0, 0x4, R180 ;  /* 0x0000000400be7825 */ /* 0x000fe200078e02b4 */
[----:B------:R-:W-:Y:S01]  /*71360*/  ISETP.LT.AND P3, PT, R228, c[0x0][0x178], !P3 ;  /* 0x00005e00e4007a0c */ /* 0x000fe20005f61270 */
[----:B--2---:R1:W-:Y:S04]  /*71370*/  @P1 STG.E [R186.64], R249 ;  /* 0x000000f9ba001986 */ /* 0x0043e8000c101906 */
[----:B-1----:R-:W2:Y:S04]  /*71380*/  LDL.LU R249, [R1+0x1c4] ;  /* 0x0001c40001f97983 */ /* 0x002ea80000300800 */
[----:B------:R-:W2:Y:S01]  /*71390*/  LDL.LU R241, [R1+0x9f0] ;  /* 0x0009f00001f17983 */ /* 0x000ea20000300800 */
[----:B------:R-:W-:-:S03]  /*713a0*/  ISETP.LT.AND P1, PT, R229, c[0x0][0x178], !P2 ;  /* 0x00005e00e5007a0c */ /* 0x000fc60005721270 */
[----:B------:R-:W2:Y:S04]  /*713b0*/  LDL.LU R242, [R1+0x980] ;  /* 0x0009800001f27983 */ /* 0x000ea80000300800 */
[----:B------:R-:W2:Y:S04]  /*713c0*/  LDL.LU R194, [R1+0x7b0] ;  /* 0x0007b00001c27983 */ /* 0x000ea80000300800 */
[----:B------:R-:W2:Y:S04]  /*713d0*/  LDL.LU R195, [R1+0x300] ;  /* 0x0003000001c37983 */ /* 0x000ea80000300800 */
[----:B------:R-:W2:Y:S04]  /*713e0*/  LDL.LU R247, [R1+0x9f4] ;  /* 0x0009f40001f77983 */ /* 0x000ea80000300800 */
[----:B---3--:R1:W-:Y:S01]  /*713f0*/  @P5 STG.E [R188.64], R185 ;  /* 0x000000b9bc005986 */ /* 0x0083e2000c101906 */
[----:B------:R-:W-:-:S03]  /*71400*/  ISETP.LT.AND P5, PT, R231, c[0x0][0x178], !P2 ;  /* 0x00005e00e7007a0c */ /* 0x000fc600057a1270 */
[----:B------:R3:W-:Y:S01]  /*71410*/  @P4 STG.E [R190.64], R3 ;  /* 0x00000003be004986 */ /* 0x0007e2000c101906 */
[----:B------:R-:W-:Y:S01]  /*71420*/  ISETP.LT.AND P4, PT, R230, c[0x0][0x178], !P2 ;  /* 0x00005e00e6007a0c */ /* 0x000fe20005781270 */
[C---:B-1----:R-:W-:Y:S01]  /*71430*/  IMAD.WIDE R184, R0.reuse, 0x4, R6 ;  /* 0x0000000400b87825 */ /* 0x042fe200078e0206 */
[----:B---3--:R-:W-:-:S04]  /*71440*/  IADD3 R3, R0, c[0x0][0x198], RZ ;  /* 0x0000660000037a10 */ /* 0x008fc80007ffe0ff */
[----:B------:R1:W-:Y:S01]  /*71450*/  @P6 STG.E [R184.64], R240 ;  /* 0x000000f0b8006986 */ /* 0x0003e2000c101906 */
[----:B------:R-:W-:-:S04]  /*71460*/  IMAD.WIDE R186, R3, 0x4, R182 ;  /* 0x0000000403ba7825 */ /* 0x000fc800078e02b6 */
[----:B------:R-:W-:-:S04]  /*71470*/  IMAD.WIDE R188, R3, 0x4, R180 ;  /* 0x0000000403bc7825 */ /* 0x000fc800078e02b4 */
[----:B-1----:R-:W-:-:S04]  /*71480*/  IMAD.WIDE R184, R0, 0x4, R4 ;  /* 0x0000000400b87825 */ /* 0x002fc800078e0204 */
[----:B------:R-:W-:Y:S01]  /*71490*/  IMAD.WIDE R190, R3, 0x4, R6 ;  /* 0x0000000403be7825 */ /* 0x000fe200078e0206 */
[----:B------:R-:W-:Y:S04]  /*714a0*/  @P3 STG.E [R184.64], R243 ;  /* 0x000000f3b8003986 */ /* 0x000fe8000c101906 */
[----:B----4-:R-:W-:Y:S04]  /*714b0*/  @P5 STG.E [R186.64], R193 ;  /* 0x000000c1ba005986 */ /* 0x010fe8000c101906 */
[----:B------:R1:W-:Y:S04]  /*714c0*/  @P4 STG.E [R188.64], R251 ;  /* 0x000000fbbc004986 */ /* 0x0003e8000c101906 */
[----:B------:R3:W-:Y:S04]  /*714d0*/  @P1 STG.E [R190.64], R250 ;  /* 0x000000fabe001986 */ /* 0x0007e8000c101906 */
[----:B-1----:R-:W4:Y:S04]  /*714e0*/  LDL.LU R251, [R1+0x984] ;  /* 0x0009840001fb7983 */ /* 0x002f280000300800 */
[----:B---3--:R-:W4:Y:S01]  /*714f0*/  LDL.LU R250, [R1+0x7b4] ;  /* 0x0007b40001fa7983 */ /* 0x008f220000300800 */
[----:B------:R-:W-:-:S02]  /*71500*/  IADD3 R192, R244, 0x46, RZ ;  /* 0x00000046f4c07810 */ /* 0x000fc40007ffe0ff */
[----:B------:R-:W-:Y:S02]  /*71510*/  ISETP.LT.AND P2, PT, R228, c[0x0][0x178], !P2 ;  /* 0x00005e00e4007a0c */ /* 0x000fe40005741270 */
[----:B------:R-:W-:Y:S01]  /*71520*/  ISETP.GE.AND P6, PT, R192, c[0x0][0x17c], PT ;  /* 0x00005f00c0007a0c */ /* 0x000fe20003fc6270 */
[----:B------:R-:W-:-:S03]  /*71530*/  IMAD.WIDE R184, R3, 0x4, R4 ;  /* 0x0000000403b87825 */ /* 0x000fc600078e0204 */
[----:B------:R-:W-:Y:S02]  /*71540*/  ISETP.LT.AND P3, PT, R231, c[0x0][0x178], !P6 ;  /* 0x00005e00e7007a0c */ /* 0x000fe40007761270 */
[----:B------:R-:W-:Y:S02]  /*71550*/  ISETP.LT.AND P1, PT, R230, c[0x0][0x178], !P6 ;  /* 0x00005e00e6007a0c */ /* 0x000fe40007721270 */
[----:B------:R-:W-:Y:S02]  /*71560*/  IADD3 R3, R3, c[0x0][0x198], RZ ;  /* 0x0000660003037a10 */ /* 0x000fe40007ffe0ff */
[----:B------:R-:W-:Y:S02]  /*71570*/  IADD3 R0, R244, 0x48, RZ ;  /* 0x00000048f4007810 */ /* 0x000fe40007ffe0ff */
[----:B------:R-:W-:Y:S02]  /*71580*/  ISETP.LT.AND P5, PT, R229, c[0x0][0x178], !P6 ;  /* 0x00005e00e5007a0c */ /* 0x000fe400077a1270 */
[----:B------:R-:W-:Y:S01]  /*71590*/  ISETP.LT.AND P6, PT, R228, c[0x0][0x178], !P6 ;  /* 0x00005e00e4007a0c */ /* 0x000fe200077c1270 */
[----:B------:R-:W-:Y:S01]  /*715a0*/  IMAD.WIDE R190, R3, 0x4, R182 ;  /* 0x0000000403be7825 */ /* 0x000fe200078e02b6 */
[----:B------:R-:W-:-:S02]  /*715b0*/  ISETP.GE.AND P4, PT, R0, c[0x0][0x17c], PT ;  /* 0x00005f0000007a0c */ /* 0x000fc40003f86270 */
[C---:B------:R-:W-:Y:S01]  /*715c0*/  IADD3 R0, R3.reuse, c[0x0][0x198], RZ ;  /* 0x0000660003007a10 */ /* 0x040fe20007ffe0ff */
[----:B------:R-:W-:-:S04]  /*715d0*/  IMAD.WIDE R188, R3, 0x4, R180 ;  /* 0x0000000403bc7825 */ /* 0x000fc800078e02b4 */
[----:B------:R-:W-:Y:S01]  /*715e0*/  IMAD.WIDE R186, R3, 0x4, R6 ;  /* 0x0000000403ba7825 */ /* 0x000fe200078e0206 */
[----:B--2---:R1:W-:Y:S01]  /*715f0*/  @P2 STG.E [R184.64], R249 ;  /* 0x000000f9b8002986 */ /* 0x0043e2000c101906 */
[----:B------:R-:W-:-:S03]  /*71600*/  ISETP.LT.AND P2, PT, R231, c[0x0][0x178], !P0 ;  /* 0x00005e00e7007a0c */ /* 0x000fc60004741270 */
[----:B------:R2:W-:Y:S04]  /*71610*/  @P3 STG.E [R190.64], R241 ;  /* 0x000000f1be003986 */ /* 0x0005e8000c101906 */
[----:B-1----:R-:W3:Y:S01]  /*71620*/  LDL.LU R249, [R1+0x304] ;  /* 0x0003040001f97983 */ /* 0x002ee20000300800 */
[----:B------:R-:W-:-:S03]  /*71630*/  IMAD.WIDE R184, R3, 0x4, R4 ;  /* 0x0000000403b87825 */ /* 0x000fc600078e0204 */
[----:B------:R-:W3:Y:S01]  /*71640*/  LDL.LU R243, [R1+0xa40] ;  /* 0x000a400001f37983 */ /* 0x000ee20000300800 */
[----:B--2---:R-:W-:-:S03]  /*71650*/  IMAD.WIDE R190, R0, 0x4, R182 ;  /* 0x0000000400be7825 */ /* 0x004fc600078e02b6 */
[----:B------:R-:W2:Y:S01]  /*71660*/  LDL.LU R193, [R1+0xa10] ;  /* 0x000a100001c17983 */ /* 0x000ea20000300800 */
[----:B------:R-:W-:-:S03]  /*71670*/  ISETP.LT.AND P3, PT, R230, c[0x0][0x178], !P0 ;  /* 0x00005e00e6007a0c */ /* 0x000fc60004761270 */
[----:B------:R-:W-:Y:S04]  /*71680*/  @P1 STG.E [R188.64], R242 ;  /* 0x000000f2bc001986 */ /* 0x000fe8000c101906 */
[----:B------:R1:W-:Y:S04]  /*71690*/  @P5 STG.E [R186.64], R194 ;  /* 0x000000c2ba005986 */ /* 0x0003e8000c101906 */
[----:B------:R1:W-:Y:S04]  /*716a0*/  @P6 STG.E [R184.64], R195 ;  /* 0x000000c3b8006986 */ /* 0x0003e8000c101906 */
[----:B------:R1:W-:Y:S01]  /*716b0*/  @P2 STG.E [R190.64], R247 ;  /* 0x000000f7be002986 */ /* 0x0003e2000c101906 */
[----:B------:R-:W-:-:S03]  /*716c0*/  ISETP.LT.AND P2, PT, R229, c[0x0][0x178], !P0 ;  /* 0x00005e00e5007a0c */ /* 0x000fc60004741270 */
[----:B-1----:R-:W2:Y:S01]  /*716d0*/  LDL.LU R194, [R1+0x7d0] ;  /* 0x0007d00001c27983 */ /* 0x002ea20000300800 */
[----:B------:R-:W-:Y:S01]  /*716e0*/  IMAD.WIDE R186, R0, 0x4, R180 ;  /* 0x0000000400ba7825 */ /* 0x000fe200078e02b4 */
[----:B------:R-:W-:Y:S02]  /*716f0*/  IADD3 R184, R244, 0x49, RZ ;  /* 0x00000049f4b87810 */ /* 0x000fe40007ffe0ff */
[----:B------:R-:W2:Y:S02]  /*71700*/  LDL.LU R195, [R1+0x3a0] ;  /* 0x0003a00001c37983 */ /* 0x000ea40000300800 */
[----:B------:R-:W-:Y:S02]  /*71710*/  ISETP.GE.AND P1, PT, R184, c[0x0][0x17c], PT ;  /* 0x00005f00b8007a0c */ /* 0x000fe40003f26270 */
[----:B------:R-:W2:Y:S01]  /*71720*/  LDL.LU R247, [R1+0xa44] ;  /* 0x000a440001f77983 */ /* 0x000ea20000300800 */
[----:B------:R-:W-:-:S03]  /*71730*/  IMAD.WIDE R184, R0, 0x4, R6 ;  /* 0x0000000400b87825 */ /* 0x000fc600078e0206 */
[----:B----4-:R1:W-:Y:S04]  /*71740*/  @P3 STG.E [R186.64], R251 ;  /* 0x000000fbba003986 */ /* 0x0103e8000c101906 */
[----:B------:R4:W-:Y:S04]  /*71750*/  @P2 STG.E [R184.64], R250 ;  /* 0x000000fab8002986 */ /* 0x0009e8000c101906 */
[----:B-1----:R-:W2:Y:S04]  /*71760*/  LDL.LU R251, [R1+0xa14] ;  /* 0x000a140001fb7983 */ /* 0x002ea80000300800 */
[----:B----4-:R-:W4:Y:S01]  /*71770*/  LDL.LU R250, [R1+0x7d4] ;  /* 0x0007d40001fa7983 */ /* 0x010f220000300800 */
[----:B------:R-:W-:-:S02]  /*71780*/  ISETP.LT.AND P0, PT, R228, c[0x0][0x178], !P0 ;  /* 0x00005e00e4007a0c */ /* 0x000fc40004701270 */
[----:B------:R-:W-:Y:S02]  /*71790*/  ISETP.LT.AND P6, PT, R231, c[0x0][0x178], !P4 ;  /* 0x00005e00e7007a0c */ /* 0x000fe400067c1270 */
[----:B------:R-:W-:Y:S02]  /*717a0*/  ISETP.LT.AND P5, PT, R230, c[0x0][0x178], !P4 ;  /* 0x00005e00e6007a0c */ /* 0x000fe400067a1270 */
[C---:B------:R-:W-:Y:S01]  /*717b0*/  IADD3 R3, R0.reuse, c[0x0][0x198], RZ ;  /* 0x0000660000037a10 */ /* 0x040fe20007ffe0ff */
[----:B------:R-:W-:-:S04]  /*717c0*/  IMAD.WIDE R188, R0, 0x4, R4 ;  /* 0x0000000400bc7825 */ /* 0x000fc800078e0204 */
[----:B------:R-:W-:-:S04]  /*717d0*/  IMAD.WIDE R190, R3, 0x4, R182 ;  /* 0x0000000403be7825 */ /* 0x000fc800078e02b6 */
[C---:B------:R-:W-:Y:S01]  /*717e0*/  IMAD.WIDE R186, R3.reuse, 0x4, R180 ;  /* 0x0000000403ba7825 */ /* 0x040fe200078e02b4 */
[C---:B------:R-:W-:Y:S02]  /*717f0*/  IADD3 R0, R3.reuse, c[0x0][0x198], RZ ;  /* 0x0000660003007a10 */ /* 0x040fe40007ffe0ff */
[----:B------:R-:W-:Y:S01]  /*71800*/  ISETP.LT.AND P3, PT, R230, c[0x0][0x178], !P1 ;  /* 0x00005e00e6007a0c */ /* 0x000fe20004f61270 */
[----:B------:R-:W-:Y:S01]  /*71810*/  IMAD.WIDE R184, R3, 0x4, R6 ;  /* 0x0000000403b87825 */ /* 0x000fe200078e0206 */
[----:B---3--:R1:W-:Y:S04]  /*71820*/  @P0 STG.E [R188.64], R249 ;  /* 0x000000f9bc000986 */ /* 0x0083e8000c101906 */
[----:B------:R-:W-:Y:S01]  /*71830*/  @P6 STG.E [R190.64], R243 ;  /* 0x000000f3be006986 */ /* 0x000fe2000c101906 */
[----:B------:R-:W-:-:S02]  /*71840*/  ISETP.LT.AND P6, PT, R229, c[0x0][0x178], !P4 ;  /* 0x00005e00e5007a0c */ /* 0x000fc400067c1270 */
[----:B------:R-:W-:Y:S01]  /*71850*/  ISETP.LT.AND P4, PT, R228, c[0x0][0x178], !P4 ;  /* 0x00005e00e4007a0c */ /* 0x000fe20006781270 */
[----:B--2---:R2:W-:Y:S01]  /*71860*/  @P5 STG.E [R186.64], R193 ;  /* 0x000000c1ba005986 */ /* 0x0045e2000c101906 */
[----:B------:R-:W-:-:S03]  /*71870*/  ISETP.LT.AND P5, PT, R231, c[0x0][0x178], !P1 ;  /* 0x00005e00e7007a0c */ /* 0x000fc60004fa1270 */
[----:B-1----:R-:W3:Y:S04]  /*71880*/  LDL.LU R249, [R1+0x3a4] ;  /* 0x0003a40001f97983 */ /* 0x002ee80000300800 */
[----:B------:R-:W3:Y:S04]  /*71890*/  LDL.LU R240, [R1+0xa90] ;  /* 0x000a900001f07983 */ /* 0x000ee80000300800 */
[----:B------:R-:W3:Y:S01]  /*718a0*/  LDL.LU R241, [R1+0xa50] ;  /* 0x000a500001f17983 */ /* 0x000ee20000300800 */
[----:B------:R-:W-:Y:S01]  /*718b0*/  ISETP.LT.AND P0, PT, R229, c[0x0][0x178], !P1 ;  /* 0x00005e00e5007a0c */ /* 0x000fe20004f01270 */
[----:B--2---:R-:W-:-:S02]  /*718c0*/  IMAD.WIDE R186, R3, 0x4, R4 ;  /* 0x0000000403ba7825 */ /* 0x004fc400078e0204 */
[----:B------:R-:W2:Y:S02]  /*718d0*/  LDL.LU R243, [R1+0x9d0] ;  /* 0x0009d00001f37983 */ /* 0x000ea40000300800 */
[C---:B------:R-:W-:Y:S02]  /*718e0*/  IMAD.WIDE R188, R0.reuse, 0x4, R182 ;  /* 0x0000000400bc7825 */ /* 0x040fe400078e02b6 */
[----:B------:R1:W-:Y:S04]  /*718f0*/  @P6 STG.E [R184.64], R194 ;  /* 0x000000c2b8006986 */ /* 0x0003e8000c101906 */
[----:B------:R1:W-:Y:S04]  /*71900*/  @P4 STG.E [R186.64], R195 ;  /* 0x000000c3ba004986 */ /* 0x0003e8000c101906 */
[----:B------:R1:W-:Y:S02]  /*71910*/  @P5 STG.E [R188.64], R247 ;  /* 0x000000f7bc005986 */ /* 0x0003e4000c101906 */
[----:B-1----:R-:W-:-:S02]  /*71920*/  IMAD.WIDE R184, R0, 0x4, R6 ;  /* 0x0000000400b87825 */ /* 0x002fc400078e0206 */
[----:B------:R-:W2:Y:S02]  /*71930*/  LDL.LU R194, [R1+0x530] ;  /* 0x0005300001c27983 */ /* 0x000ea40000300800 */
[----:B------:R-:W-:Y:S02]  /*71940*/  IMAD.WIDE R186, R0, 0x4, R180 ;  /* 0x0000000400ba7825 */ /* 0x000fe400078e02b4 */
[----:B------:R-:W2:Y:S04]  /*71950*/  LDL.LU R247, [R1+0xa94] ;  /* 0x000a940001f77983 */ /* 0x000ea80000300800 */
[----:B------:R1:W-:Y:S04]  /*71960*/  @P3 STG.E [R186.64], R251 ;  /* 0x000000fbba003986 */ /* 0x0003e8000c101906 */
[----:B----4-:R4:W-:Y:S04]  /*71970*/  @P0 STG.E [R184.64], R250 ;  /* 0x000000fab8000986 */ /* 0x0109e8000c101906 */
[----:B-1----:R-:W2:Y:S04]  /*71980*/  LDL.LU R251, [R1+0xa54] ;  /* 0x000a540001fb7983 */ /* 0x002ea80000300800 */
[----:B----4-:R-:W2:Y:S01]  /*71990*/  LDL.LU R250, [R1+0x9d4] ;  /* 0x0009d40001fa7983 */ /* 0x010ea20000300800 */
[----:B------:R-:W-:-:S04]  /*719a0*/  IADD3 R191, R244, 0x4a, RZ ;  /* 0x0000004af4bf7810 */ /* 0x000fc80007ffe0ff */
[----:B------:R-:W-:Y:S02]  /*719b0*/  ISETP.GE.AND P6, PT, R191, c[0x0][0x17c], PT ;  /* 0x00005f00bf007a0c */ /* 0x000fe40003fc6270 */
[----:B------:R-:W-:Y:S02]  /*719c0*/  ISETP.LT.AND P1, PT, R228, c[0x0][0x178], !P1 ;  /* 0x00005e00e4007a0c */ /* 0x000fe40004f21270 */
[----:B------:R-:W-:Y:S02]  /*719d0*/  ISETP.LT.AND P4, PT, R231, c[0x0][0x178], !P6 ;  /* 0x00005e00e7007a0c */ /* 0x000fe40007781270 */
[----:B------:R-:W-:Y:S02]  /*719e0*/  ISETP.LT.AND P5, PT, R230, c[0x0][0x178], !P6 ;  /* 0x00005e00e6007a0c */ /* 0x000fe400077a1270 */
[----:B------:R-:W-:Y:S02]  /*719f0*/  IADD3 R190, R244, 0x4c, RZ ;  /* 0x0000004cf4be7810 */ /* 0x000fe40007ffe0ff */
[C---:B------:R-:W-:Y:S01]  /*71a00*/  IADD3 R3, R0.reuse, c[0x0][0x198], RZ ;  /* 0x0000660000037a10 */ /* 0x040fe20007ffe0ff */
[----:B------:R-:W-:Y:S01]  /*71a10*/  IMAD.WIDE R184, R0, 0x4, R4 ;  /* 0x0000000400b87825 */ /* 0x000fe200078e0204 */
[----:B------:R-:W-:-:S02]  /*71a20*/  ISETP.GE.AND P2, PT, R190, c[0x0][0x17c], PT ;  /* 0x00005f00be007a0c */ /* 0x000fc40003f46270 */
[----:B------:R-:W-:Y:S01]  /*71a30*/  IADD3 R190, R244, 0x4b, RZ ;  /* 0x0000004bf4be7810 */ /* 0x000fe20007ffe0ff */
[----:B------:R-:W-:Y:S01]  /*71a40*/  IMAD.WIDE R186, R3, 0x4, R182 ;  /* 0x0000000403ba7825 */ /* 0x000fe200078e02b6 */
[----:B------:R-:W-:-:S03]  /*71a50*/  ISETP.LT.AND P0, PT, R229, c[0x0][0x178], !P6 ;  /* 0x00005e00e5007a0c */ /* 0x000fc60007701270 */
[C---:B------:R-:W-:Y:S01]  /*71a60*/  IMAD.WIDE R188, R3.reuse, 0x4, R180 ;  /* 0x0000000403bc7825 */ /* 0x040fe200078e02b4 */
[----:B------:R-:W-:Y:S02]  /*71a70*/  ISETP.GE.AND P3, PT, R190, c[0x0][0x17c], PT ;  /* 0x00005f00be007a0c */ /* 0x000fe40003f66270 */
[----:B------:R-:W-:Y:S02]  /*71a80*/  ISETP.LT.AND P6, PT, R228, c[0x0][0x178], !P6 ;  /* 0x00005e00e4007a0c */ /* 0x000fe400077c1270 */
[----:B------:R-:W-:Y:S01]  /*71a90*/  IADD3 R0, R3, c[0x0][0x198], RZ ;  /* 0x0000660003007a10 */ /* 0x000fe20007ffe0ff */
[----:B---3--:R1:W-:Y:S04]  /*71aa0*/  @P1 STG.E [R184.64], R249 ;  /* 0x000000f9b8001986 */ /* 0x0083e8000c101906 */
[----:B------:R-:W-:Y:S04]  /*71ab0*/  @P4 STG.E [R186.64], R240 ;  /* 0x000000f0ba004986 */ /* 0x000fe8000c101906 */
[----:B------:R3:W-:Y:S01]  /*71ac0*/  @P5 STG.E [R188.64], R241 ;  /* 0x000000f1bc005986 */ /* 0x0007e2000c101906 */
[----:B------:R-:W-:-:S03]  /*71ad0*/  ISETP.LT.AND P5, PT, R231, c[0x0][0x178], !P3 ;  /* 0x00005e00e7007a0c */ /* 0x000fc60005fa1270 */
[----:B-1----:R-:W4:Y:S01]  /*71ae0*/  LDL.LU R249, [R1+0x534] ;  /* 0x0005340001f97983 */ /* 0x002f220000300800 */
[----:B------:R-:W-:Y:S01]  /*71af0*/  IMAD.WIDE R184, R3, 0x4, R6 ;  /* 0x0000000403b87825 */ /* 0x000fe200078e0206 */
[----:B------:R-:W-:Y:S02]  /*71b00*/  ISETP.LT.AND P1, PT, R230, c[0x0][0x178], !P3 ;  /* 0x00005e00e6007a0c */ /* 0x000fe40005f21270 */
[----:B------:R-:W4:Y:S01]  /*71b10*/  LDL.LU R242, [R1+0xad0] ;  /* 0x000ad00001f27983 */ /* 0x000f220000300800 */
[----:B------:R-:W-:Y:S02]  /*71b20*/  ISETP.LT.AND P4, PT, R229, c[0x0][0x178], !P3 ;  /* 0x00005e00e5007a0c */ /* 0x000fe40005f81270 */
[----:B---3--:R-:W-:Y:S01]  /*71b30*/  IADD3 R188, R244, 0x4f, RZ ;  /* 0x0000004ff4bc7810 */ /* 0x008fe20007ffe0ff */
[----:B------:R-:W3:Y:S01]  /*71b40*/  LDL.LU R193, [R1+0xa80] ;  /* 0x000a800001c17983 */ /* 0x000ee20000300800 */
[----:B------:R-:W-:-:S03]  /*71b50*/  IMAD.WIDE R186, R3, 0x4, R4 ;  /* 0x0000000403ba7825 */ /* 0x000fc600078e0204 */
[----:B--2---:R1:W-:Y:S01]  /*71b60*/  @P0 STG.E [R184.64], R243 ;  /* 0x000000f3b8000986 */ /* 0x0043e2000c101906 */
[----:B------:R-:W-:Y:S01]  /*71b70*/  ISETP.GE.AND P0, PT, R188, c[0x0][0x17c], PT ;  /* 0x00005f00bc007a0c */ /* 0x000fe20003f06270 */
[C---:B------:R-:W-:Y:S02]  /*71b80*/  IMAD.WIDE R188, R0.reuse, 0x4, R182 ;  /* 0x0000000400bc7825 */ /* 0x040fe400078e02b6 */
[----:B------:R2:W-:Y:S04]  /*71b90*/  @P6 STG.E [R186.64], R194 ;  /* 0x000000c2ba006986 */ /* 0x0005e8000c101906 */
[----:B------:R-:W3:Y:S01]  /*71ba0*/  LDL.LU R195, [R1+0xa00] ;  /* 0x000a000001c37983 */ /* 0x000ee20000300800 */
[----:B-1----:R-:W-:-:S03]  /*71bb0*/  IMAD.WIDE R184, R0, 0x4, R180 ;  /* 0x0000000400b87825 */ /* 0x002fc600078e02b4 */
[----:B------:R1:W-:Y:S01]  /*71bc0*/  @P5 STG.E [R188.64], R247 ;  /* 0x000000f7bc005986 */ /* 0x0003e2000c101906 */
[----:B--2---:R-:W-:-:S03]  /*71bd0*/  IMAD.WIDE R186, R0, 0x4, R6 ;  /* 0x0000000400ba7825 */ /* 0x004fc600078e0206 */
[----:B-1----:R-:W3:Y:S04]  /*71be0*/  LDL.LU R247, [R1+0x540] ;  /* 0x0005400001f77983 */ /* 0x002ee80000300800 */
[----:B------:R1:W-:Y:S04]  /*71bf0*/  @P1 STG.E [R184.64], R251 ;  /* 0x000000fbb8001986 */ /* 0x0003e8000c101906 */
[----:B------:R1:W-:Y:S04]  /*71c00*/  @P4 STG.E [R186.64], R250 ;  /* 0x000000faba004986 */ /* 0x0003e8000c101906 */
[----:B-1----:R-:W3:Y:S04]  /*71c10*/  LDL.LU R251, [R1+0xad4] ;  /* 0x000ad40001fb7983 */ /* 0x002ee80000300800 */
[----:B------:R-:W3:Y:S04]  /*71c20*/  LDL.LU R194, [R1+0xa84] ;  /* 0x000a840001c27983 */ /* 0x000ee80000300800 */
[----:B------:R-:W3:Y:S01]  /*71c30*/  LDL.LU R250, [R1+0xa04] ;  /* 0x000a040001fa7983 */ /* 0x000ee20000300800 */
[----:B------:R-:W-:-:S02]  /*71c40*/  ISETP.LT.AND P3, PT, R228, c[0x0][0x178], !P3 ;  /* 0x00005e00e4007a0c */ /* 0x000fc40005f61270 */
[----:B------:R-:W-:Y:S01]  /*71c50*/  ISETP.LT.AND P6, PT, R231, c[0x0][0x178], !P2 ;  /* 0x00005e00e7007a0c */ /* 0x000fe200057c1270 */
[----:B------:R-:W-:Y:S01]  /*71c60*/  IMAD.WIDE R184, R0, 0x4, R4 ;  /* 0x0000000400b87825 */ /* 0x000fe200078e0204 */
[----:B------:R-:W-:Y:S02]  /*71c70*/  ISETP.LT.AND P5, PT, R230, c[0x0][0x178], !P2 ;  /* 0x00005e00e6007a0c */ /* 0x000fe400057a1270 */
[----:B------:R-:W-:Y:S02]  /*71c80*/  IADD3 R3, R0, c[0x0][0x198], RZ ;  /* 0x0000660000037a10 */ /* 0x000fe40007ffe0ff */
[----:B------:R-:W-:Y:S02]  /*71c90*/  IADD3 R190, R244, 0x4d, RZ ;  /* 0x0000004df4be7810 */ /* 0x000fe40007ffe0ff */
[----:B------:R-:W-:Y:S01]  /*71ca0*/  ISETP.LT.AND P1, PT, R229, c[0x0][0x178], !P2 ;  /* 0x00005e00e5007a0c */ /* 0x000fe20005721270 */
[----:B------:R-:W-:Y:S01]  /*71cb0*/  IMAD.WIDE R186, R3, 0x4, R182 ;  /* 0x0000000403ba7825 */ /* 0x000fe200078e02b6 */
[----:B------:R-:W-:-:S02]  /*71cc0*/  ISETP.GE.AND P4, PT, R190, c[0x0][0x17c], PT ;  /* 0x00005f00be007a0c */ /* 0x000fc40003f86270 */
[----:B------:R-:W-:Y:S01]  /*71cd0*/  ISETP.LT.AND P2, PT, R228, c[0x0][0x178], !P2 ;  /* 0x00005e00e4007a0c */ /* 0x000fe20005741270 */
[C---:B------:R-:W-:Y:S01]  /*71ce0*/  IMAD.WIDE R188, R3.reuse, 0x4, R180 ;  /* 0x0000000403bc7825 */ /* 0x040fe200078e02b4 */
[----:B------:R-:W-:Y:S01]  /*71cf0*/  IADD3 R0, R3, c[0x0][0x198], RZ ;  /* 0x0000660003007a10 */ /* 0x000fe20007ffe0ff */
[----:B----4-:R1:W-:Y:S01]  /*71d00*/  @P3 STG.E [R184.64], R249 ;  /* 0x000000f9b8003986 */ /* 0x0103e2000c101906 */
[----:B------:R-:W-:-:S03]  /*71d10*/  ISETP.LT.AND P3, PT, R230, c[0x0][0x178], !P4 ;  /* 0x00005e00e6007a0c */ /* 0x000fc60006761270 */
[----:B------:R4:W-:Y:S01]  /*71d20*/  @P6 STG.E [R186.64], R242 ;  /* 0x000000f2ba006986 */ /* 0x0009e2000c101906 */
[----:B------:R-:W-:-:S03]  /*71d30*/  ISETP.LT.AND P6, PT, R231, c[0x0][0x178], !P4 ;  /* 0x00005e00e7007a0c */ /* 0x000fc600067c1270 */
[----:B-1----:R-:W2:Y:S01]  /*71d40*/  LDL.LU R249, [R1+0x544] ;  /* 0x0005440001f97983 */ /* 0x002ea20000300800 */
[----:B------:R-:W-:-:S03]  /*71d50*/  IMAD.WIDE R184, R3, 0x4, R4 ;  /* 0x0000000403b87825 */ /* 0x000fc600078e0204 */
[----:B------:R-:W2:Y:S01]  /*71d60*/  LDL.LU R241, [R1+0xae0] ;  /* 0x000ae00001f17983 */ /* 0x000ea20000300800 */
[----:B----4-:R-:W-:-:S03]  /*71d70*/  IMAD.WIDE R186, R3, 0x4, R6 ;  /* 0x0000000403ba7825 */ /* 0x010fc600078e0206 */
[----:B---3--:R1:W-:Y:S01]  /*71d80*/  @P5 STG.E [R188.64], R193 ;  /* 0x000000c1bc005986 */ /* 0x0083e2000c101906 */
[----:B------:R-:W-:-:S03]  /*71d90*/  ISETP.LT.AND P5, PT, R229, c[0x0][0x178], !P4 ;  /* 0x00005e00e5007a0c */ /* 0x000fc600067a1270 */
[----:B------:R-:W3:Y:S04]  /*71da0*/  LDL.LU R243, [R1+0xac0] ;  /* 0x000ac00001f37983 */ /* 0x000ee80000300800 */
[----:B------:R4:W-:Y:S01]  /*71db0*/  @P1 STG.E [R186.64], R195 ;  /* 0x000000c3ba001986 */ /* 0x0009e2000c101906 */
[----:B-1----:R-:W-:-:S03]  /*71dc0*/  IMAD.WIDE R188, R0, 0x4, R182 ;  /* 0x0000000400bc7825 */ /* 0x002fc600078e02b6 */
[----:B------:R-:W3:Y:S04]  /*71dd0*/  LDL.LU R193, [R1+0xa20] ;  /* 0x000a200001c17983 */ /* 0x000ee80000300800 */
[----:B------:R1:W-:Y:S01]  /*71de0*/  @P2 STG.E [R184.64], R247 ;  /* 0x000000f7b8002986 */ /* 0x0003e2000c101906 */
[----:B----4-:R-:W-:-:S03]  /*71df0*/  IMAD.WIDE R186, R0, 0x4, R180 ;  /* 0x0000000400ba7825 */ /* 0x010fc600078e02b4 */
[----:B------:R-:W3:Y:S01]  /*71e00*/  LDL.LU R195, [R1+0x9e0] ;  /* 0x0009e00001c37983 */ /* 0x000ee20000300800 */
[----:B-1----:R-:W-:-:S03]  /*71e10*/  IMAD.WIDE R184, R0, 0x4, R6 ;  /* 0x0000000400b87825 */ /* 0x002fc600078e0206 */
[----:B------:R-:W3:Y:S04]  /*71e20*/  LDL.LU R247, [R1+0xae4] ;  /* 0x000ae40001f77983 */ /* 0x000ee80000300800 */
[----:B------:R1:W-:Y:S04]  /*71e30*/  @P6 STG.E [R188.64], R251 ;  /* 0x000000fbbc006986 */ /* 0x0003e8000c101906 */
[----:B------:R-:W-:Y:S04]  /*71e40*/  @P3 STG.E [R186.64], R194 ;  /* 0x000000c2ba003986 */ /* 0x000fe8000c101906 */
[----:B------:R1:W-:Y:S04]  /*71e50*/  @P5 STG.E [R184.64], R250 ;  /* 0x000000fab8005986 */ /* 0x0003e8000c101906 */
[----:B-1----:R-:W3:Y:S04]  /*71e60*/  LDL.LU R251, [R1+0xac4] ;  /* 0x000ac40001fb7983 */ /* 0x002ee80000300800 */
[----:B------:R-:W3:Y:S01]  /*71e70*/  LDL.LU R250, [R1+0xa24] ;  /* 0x000a240001fa7983 */ /* 0x000ee20000300800 */
[----:B------:R-:W-:-:S02]  /*71e80*/  IADD3 R190, R244, 0x4e, RZ ;  /* 0x0000004ef4be7810 */ /* 0x000fc40007ffe0ff */
[----:B------:R-:W-:Y:S02]  /*71e90*/  ISETP.LT.AND P4, PT, R228, c[0x0][0x178], !P4 ;  /* 0x00005e00e4007a0c */ /* 0x000fe40006781270 */
[----:B------:R-:W-:Y:S01]  /*71ea0*/  ISETP.GE.AND P1, PT, R190, c[0x0][0x17c], PT ;  /* 0x00005f00be007a0c */ /* 0x000fe20003f26270 */
[----:B------:R-:W-:-:S03]  /*71eb0*/  IMAD.WIDE R188, R0, 0x4, R4 ;  /* 0x0000000400bc7825 */ /* 0x000fc600078e0204 */
[----:B------:R-:W-:Y:S02]  /*71ec0*/  ISETP.LT.AND P2, PT, R231, c[0x0][0x178], !P1 ;  /* 0x00005e00e7007a0c */ /* 0x000fe40004f41270 */
[----:B------:R-:W-:Y:S02]  /*71ed0*/  ISETP.LT.AND P3, PT, R230, c[0x0][0x178], !P1 ;  /* 0x00005e00e6007a0c */ /* 0x000fe40004f61270 */
[----:B------:R-:W-:-:S05]  /*71ee0*/  IADD3 R3, R0, c[0x0][0x198], RZ ;  /* 0x0000660000037a10 */ /* 0x000fca0007ffe0ff */
[----:B------:R-:W-:Y:S01]  /*71ef0*/  IMAD.WIDE R184, R3, 0x4, R182 ;  /* 0x0000000403b87825 */ /* 0x000fe200078e02b6 */
[----:B------:R-:W-:-:S03]  /*71f00*/  ISETP.LT.AND P6, PT, R231, c[0x0][0x178], !P0 ;  /* 0x00005e00e7007a0c */ /* 0x000fc600047c1270 */
[C---:B------:R-:W-:Y:S01]  /*71f10*/  IMAD.WIDE R186, R3.reuse, 0x4, R180 ;  /* 0x0000000403ba7825 */ /* 0x040fe200078e02b4 */
[----:B------:R-:W-:Y:S02]  /*71f20*/  ISETP.LT.AND P5, PT, R230, c[0x0][0x178], !P0 ;  /* 0x00005e00e6007a0c */ /* 0x000fe400047a1270 */
[----:B------:R-:W-:-:S05]  /*71f30*/  IADD3 R0, R3, c[0x0][0x198], RZ ;  /* 0x0000660003007a10 */ /* 0x000fca0007ffe0ff */
[----:B------:R-:W-:Y:S01]  /*71f40*/  IMAD.WIDE R190, R0, 0x4, R180 ;  /* 0x0000000400be7825 */ /* 0x000fe200078e02b4 */
[----:B--2---:R1:W-:Y:S01]  /*71f50*/  @P4 STG.E [R188.64], R249 ;  /* 0x000000f9bc004986 */ /* 0x0043e2000c101906 */
[----:B------:R-:W-:Y:S02]  /*71f60*/  ISETP.LT.AND P4, PT, R229, c[0x0][0x178], !P1 ;  /* 0x00005e00e5007a0c */ /* 0x000fe40004f81270 */
[----:B------:R-:W-:Y:S01]  /*71f70*/  ISETP.LT.AND P1, PT, R228, c[0x0][0x178], !P1 ;  /* 0x00005e00e4007a0c */ /* 0x000fe20004f21270 */
[----:B------:R2:W-:Y:S04]  /*71f80*/  @P2 STG.E [R184.64], R241 ;  /* 0x000000f1b8002986 */ /* 0x0005e8000c101906 */
[----:B-1----:R-:W4:Y:S04]  /*71f90*/  LDL.LU R249, [R1+0x9e4] ;  /* 0x0009e40001f97983 */ /* 0x002f280000300800 */
[----:B------:R-:W4:Y:S04]  /*71fa0*/  LDL.LU R240, [R1+0x938] ;  /* 0x0009380001f07983 */ /* 0x000f280000300800 */
[----:B------:R-:W4:Y:S01]  /*71fb0*/  LDL.LU R242, [R1+0x398] ;  /* 0x0003980001f27983 */ /* 0x000f220000300800 */
[----:B------:R-:W-:-:S03]  /*71fc0*/  IADD3 R188, R244, 0x50, RZ ;  /* 0x00000050f4bc7810 */ /* 0x000fc60007ffe0ff */
[----:B------:R-:W4:Y:S01]  /*71fd0*/  LDL.LU R194, [R1+0x1b8] ;  /* 0x0001b80001c27983 */ /* 0x000f220000300800 */
[----:B--2---:R-:W-:-:S03]  /*71fe0*/  IMAD.WIDE R184, R3, 0x4, R6 ;  /* 0x0000000403b87825 */ /* 0x004fc600078e0206 */
[----:B---3--:R1:W-:Y:S01]  /*71ff0*/  @P3 STG.E [R186.64], R243 ;  /* 0x000000f3ba003986 */ /* 0x0083e2000c101906 */
[----:B------:R-:W-:Y:S02]  /*72000*/  ISETP.LT.AND P3, PT, R229, c[0x0][0x178], !P0 ;  /* 0x00005e00e5007a0c */ /* 0x000fe40004761270 */
[----:B------:R-:W-:Y:S01]  /*72010*/  ISETP.GE.AND P2, PT, R188, c[0x0][0x17c], PT ;  /* 0x00005f00bc007a0c */ /* 0x000fe20003f46270 */
[----:B------:R-:W-:Y:S01]  /*72020*/  IMAD.WIDE R188, R0, 0x4, R182 ;  /* 0x0000000400bc7825 */ /* 0x000fe200078e02b6 */
[----:B------:R2:W-:Y:S03]  /*72030*/  @P4 STG.E [R184.64], R193 ;  /* 0x000000c1b8004986 */ /* 0x0005e6000c101906 */
[----:B-1----:R-:W-:-:S05]  /*72040*/  IMAD.WIDE R186, R3, 0x4, R4 ;  /* 0x0000000403ba7825 */ /* 0x002fca00078e0204 */
[----:B------:R1:W-:Y:S01]  /*72050*/  @P1 STG.E [R186.64], R195 ;  /* 0x000000c3ba001986 */ /* 0x0003e2000c101906 */
[----:B--2---:R-:W-:-:S03]  /*72060*/  IMAD.WIDE R184, R0, 0x4, R6 ;  /* 0x0000000400b87825 */ /* 0x004fc600078e0206 */
[----:B------:R2:W-:Y:S04]  /*72070*/  @P6 STG.E [R188.64], R247 ;  /* 0x000000f7bc006986 */ /* 0x0005e8000c101906 */
[----:B-1----:R-:W3:Y:S04]  /*72080*/  LDL.LU R195, [R1+0x58] ;  /* 0x0000580001c37983 */ /* 0x002ee80000300800 */
[----:B--2---:R-:W2:Y:S04]  /*72090*/  LDL.LU R247, [R1+0x93c] ;  /* 0x00093c0001f77983 */ /* 0x004ea80000300800 */
[----:B------:R1:W-:Y:S04]  /*720a0*/  @P5 STG.E [R190.64], R251 ;  /* 0x000000fbbe005986 */ /* 0x0003e8000c101906 */
[----:B------:R1:W-:Y:S04]  /*720b0*/  @P3 STG.E [R184.64], R250 ;  /* 0x000000fab8003986 */ /* 0x0003e8000c101906 */
[----:B-1----:R-:W2:Y:S04]  /*720c0*/  LDL.LU R251, [R1+0x39c] ;  /* 0x00039c0001fb7983 */ /* 0x002ea80000300800 */
[----:B------:R-:W2:Y:S01]  /*720d0*/  LDL.LU R250, [R1+0x1bc] ;  /* 0x0001bc0001fa7983 */ /* 0x000ea20000300800 */
[----:B------:R-:W-:-:S02]  /*720e0*/  ISETP.LT.AND P1, PT, R228, c[0x0][0x178], !P0 ;  /* 0x00005e00e4007a0c */ /* 0x000fc40004721270 */
[----:B------:R-:W-:Y:S02]  /*720f0*/  ISETP.LT.AND P6, PT, R231, c[0x0][0x178], !P2 ;  /* 0x00005e00e7007a0c */ /* 0x000fe400057c1270 */
[----:B------:R-:W-:Y:S02]  /*72100*/  ISETP.LT.AND P5, PT, R230, c[0x0][0x178], !P2 ;  /* 0x00005e00e6007a0c */ /* 0x000fe400057a1270 */
[----:B------:R-:W-:Y:S02]  /*72110*/  ISETP.LT.AND P4, PT, R229, c[0x0][0x178], !P2 ;  /* 0x00005e00e5007a0c */ /* 0x000fe40005781270 */
[----:B------:R-:W-:Y:S02]  /*72120*/  IADD3 R186, R244, 0x52, RZ ;  /* 0x00000052f4ba7810 */ /* 0x000fe40007ffe0ff */
[----:B------:R-:W-:Y:S02]  /*72130*/  IADD3 R3, R0, c[0x0][0x198], RZ ;  /* 0x0000660000037a10 */ /* 0x000fe40007ffe0ff */
[----:B------:R-:W-:Y:S01]  /*72140*/  IADD3 R188, R244, 0x51, RZ ;  /* 0x00000051f4bc7810 */ /* 0x000fe20007ffe0ff */
[----:B------:R-:W-:Y:S01]  /*72150*/  IMAD.WIDE R184, R0, 0x4, R4 ;  /* 0x0000000400b87825 */ /* 0x000fe200078e0204 */
[----:B------:R-:W-:-:S02]  /*72160*/  ISETP.GE.AND P0, PT, R186, c[0x0][0x17c], PT ;  /* 0x00005f00ba007a0c */ /* 0x000fc40003f06270 */
[----:B------:R-:W-:Y:S01]  /*72170*/  ISETP.GE.AND P3, PT, R188, c[0x0][0x17c], PT ;  /* 0x00005f00bc007a0c */ /* 0x000fe20003f66270 */
[----:B------:R-:W-:-:S04]  /*72180*/  IMAD.WIDE R186, R3, 0x4, R182 ;  /* 0x0000000403ba7825 */ /* 0x000fc800078e02b6 */
[----:B------:R-:W-:Y:S01]  /*72190*/  IMAD.WIDE R188, R3, 0x4, R180 ;  /* 0x0000000403bc7825 */ /* 0x000fe200078e02b4 */
[----:B------:R-:W-:-:S03]  /*721a0*/  ISETP.LT.AND P2, PT, R228, c[0x0][0x178], !P2 ;  /* 0x00005e00e4007a0c */ /* 0x000fc60005741270 */
[----:B------:R-:W-:Y:S01]  /*721b0*/  IMAD.WIDE R190, R3, 0x4, R6 ;  /* 0x0000000403be7825 */ /* 0x000fe200078e0206 */
[----:B----4-:R1:W-:Y:S04]  /*721c0*/  @P1 STG.E [R184.64], R249 ;  /* 0x000000f9b8001986 */ /* 0x0103e8000c101906 */
[----:B------:R-:W-:Y:S04]  /*721d0*/  @P6 STG.E [R186.64], R240 ;  /* 0x000000f0ba006986 */ /* 0x000fe8000c101906 */
[----:B------:R-:W-:Y:S04]  /*721e0*/  @P5 STG.E [R188.64], R242 ;  /* 0x000000f2bc005986 */ /* 0x000fe8000c101906 */
[----:B-1----:R-:W4:Y:S01]  /*721f0*/  LDL.LU R249, [R1+0x5c] ;  /* 0x00005c0001f97983 */ /* 0x002f220000300800 */
[----:B------:R-:W-:-:S03]  /*72200*/  ISETP.LT.AND P6, PT, R230, c[0x0][0x178], !P3 ;  /* 0x00005e00e6007a0c */ /* 0x000fc60005fc1270 */
[----:B------:R1:W-:Y:S01]  /*72210*/  @P4 STG.E [R190.64], R194 ;  /* 0x000000c2be004986 */ /* 0x0003e2000c101906 */
[----:B------:R-:W-:Y:S02]  /*72220*/  ISETP.LT.AND P4, PT, R231, c[0x0][0x178], !P3 ;  /* 0x00005e00e7007a0c */ /* 0x000fe40005f81270 */
[----:B------:R-:W-:Y:S01]  /*72230*/  ISETP.LT.AND P1, PT, R228, c[0x0][0x178], !P3 ;  /* 0x00005e00e4007a0c */ /* 0x000fe20005f21270 */
[----:B------:R-:W4:Y:S01]  /*72240*/  LDL.LU R241, [R1+0x968] ;  /* 0x0009680001f17983 */ /* 0x000f220000300800 */
[----:B------:R-:W-:Y:S01]  /*72250*/  ISETP.LT.AND P3, PT, R229, c[0x0][0x178], !P3 ;  /* 0x00005e00e5007a0c */ /* 0x000fe20005f61270 */
[C---:B------:R-:W-:Y:S02]  /*72260*/  IMAD.WIDE R184, R3.reuse, 0x4, R4 ;  /* 0x0000000403b87825 */ /* 0x040fe400078e0204 */
[----:B------:R-:W4:Y:S01]  /*72270*/  LDL.LU R243, [R1+0x4a8] ;  /* 0x0004a80001f37983 */ /* 0x000f220000300800 */
[----:B-1----:R-:W-:-:S03]  /*72280*/  IADD3 R190, R3, c[0x0][0x198], RZ ;  /* 0x0000660003be7a10 */ /* 0x002fc60007ffe0ff */
[----:B------:R-:W4:Y:S02]  /*72290*/  LDL.LU R193, [R1+0x2f8] ;  /* 0x0002f80001c17983 */ /* 0x000f240000300800 */
[C---:B------:R-:W-:Y:S02]  /*722a0*/  IMAD.WIDE R186, R190.reuse, 0x4, R182 ;  /* 0x00000004beba7825 */ /* 0x040fe400078e02b6 */
[----:B------:R-:W4:Y:S02]  /*722b0*/  LDL.LU R194, [R1+0x68] ;  /* 0x0000680001c27983 */ /* 0x000f240000300800 */
[C---:B------:R-:W-:Y:S02]  /*722c0*/  IMAD.WIDE R188, R190.reuse, 0x4, R180 ;  /* 0x00000004bebc7825 */ /* 0x040fe400078e02b4 */
[----:B---3--:R1:W-:Y:S04]  /*722d0*/  @P2 STG.E [R184.64], R195 ;  /* 0x000000c3b8002986 */ /* 0x0083e8000c101906 */
[----:B--2---:R2:W-:Y:S01]  /*722e0*/  @P4 STG.E [R186.64], R247 ;  /* 0x000000f7ba004986 */ /* 0x0045e2000c101906 */
[----:B-1----:R-:W-:-:S03]  /*722f0*/  IMAD.WIDE R184, R190, 0x4, R6 ;  /* 0x00000004beb87825 */ /* 0x002fc600078e0206 */
[----:B--2---:R-:W2:Y:S04]  /*72300*/  LDL.LU R247, [R1+0x96c] ;  /* 0x00096c0001f77983 */ /* 0x004ea80000300800 */
[----:B------:R1:W-:Y:S04]  /*72310*/  @P6 STG.E [R188.64], R251 ;  /* 0x000000fbbc006986 */ /* 0x0003e8000c101906 */
[----:B------:R3:W-:Y:S04]  /*72320*/  @P3 STG.E [R184.64], R250 ;  /* 0x000000fab8003986 */ /* 0x0007e8000c101906 */
[----:B-1----:R-:W2:Y:S04]  /*72330*/  LDL.LU R251, [R1+0x4ac] ;  /* 0x0004ac0001fb7983 */ /* 0x002ea80000300800 */
[----:B---3--:R-:W2:Y:S01]  /*72340*/  LDL.LU R250, [R1+0x2fc] ;  /* 0x0002fc0001fa7983 */ /* 0x008ea20000300800 */
[----:B------:R-:W-:-:S02]  /*72350*/  IADD3 R0, R244, 0x53, RZ ;  /* 0x00000053f4007810 */ /* 0x000fc40007ffe0ff */
[----:B------:R-:W-:Y:S01]  /*72360*/  ISETP.LT.AND P5, PT, R231, c[0x0][0x178], !P0 ;  /* 0x00005e00e7007a0c */ /* 0x000fe200047a1270 */
[----:B------:R-:W-:Y:S01]  /*72370*/  IMAD.WIDE R186, R190, 0x4, R4 ;  /* 0x00000004beba7825 */ /* 0x000fe200078e0204 */
[----:B------:R-:W-:Y:S01]  /*72380*/  ISETP.LT.AND P6, PT, R230, c[0x0][0x178], !P0 ;  /* 0x00005e00e6007a0c */ /* 0x000fe200047c1270 */
[----:B------:R-:W2:Y:S01]  /*72390*/  LDL.LU R195, [R1+0x6c] ;  /* 0x00006c0001c37983 */ /* 0x000ea20000300800 */
[----:B------:R-:W-:Y:S02]  /*723a0*/  ISETP.GE.AND P2, PT, R0, c[0x0][0x17c], PT ;  /* 0x00005f0000007a0c */ /* 0x000fe40003f46270 */
[----:B------:R-:W-:Y:S02]  /*723b0*/  IADD3 R0, R190, c[0x0][0x198], RZ ;  /* 0x00006600be007a10 */ /* 0x000fe40007ffe0ff */
[----:B------:R-:W-:-:S03]  /*723c0*/  ISETP.LT.AND P4, PT, R229, c[0x0][0x178], !P0 ;  /* 0x00005e00e5007a0c */ /* 0x000fc60004781270 */
[----:B------:R-:W-:Y:S01]  /*723d0*/  IMAD.WIDE R188, R0, 0x4, R182 ;  /* 0x0000000400bc7825 */ /* 0x000fe200078e02b6 */
[----:B------:R-:W-:Y:S02]  /*723e0*/  IADD3 R3, R244, 0x56, RZ ;  /* 0x00000056f4037810 */ /* 0x000fe40007ffe0ff */
[----:B------:R-:W-:Y:S01]  /*723f0*/  ISETP.LT.AND P3, PT, R231, c[0x0][0x178], !P2 ;  /* 0x00005e00e7007a0c */ /* 0x000fe20005761270 */
[----:B------:R-:W-:Y:S01]  /*72400*/  IMAD.WIDE R184, R0, 0x4, R6 ;  /* 0x0000000400b87825 */ /* 0x000fe200078e0206 */
[----:B------:R-:W-:Y:S01]  /*72410*/  IADD3 R190, R244, 0x54, RZ ;  /* 0x00000054f4be7810 */ /* 0x000fe20007ffe0ff */
[----:B----4-:R1:W-:Y:S01]  /*72420*/  @P1 STG.E [R186.64], R249 ;  /* 0x000000f9ba001986 */ /* 0x0103e2000c101906 */
[----:B------:R-:W-:Y:S02]  /*72430*/  ISETP.LT.AND P1, PT, R228, c[0x0][0x178], !P0 ;  /* 0x00005e00e4007a0c */ /* 0x000fe40004721270 */
[----:B------:R-:W-:Y:S02]  /*72440*/  ISETP.GE.AND P0, PT, R3, c[0x0][0x17c], PT ;  /* 0x00005f0003007a0c */ /* 0x000fe40003f06270 */
[C---:B------:R-:W-:Y:S01]  /*72450*/  IADD3 R3, R0.reuse, c[0x0][0x198], RZ ;  /* 0x0000660000037a10 */ /* 0x040fe20007ffe0ff */
[----:B------:R4:W-:Y:S01]  /*72460*/  @P5 STG.E [R188.64], R241 ;  /* 0x000000f1bc005986 */ /* 0x0009e2000c101906 */
[----:B-1----:R-:W-:Y:S01]  /*72470*/  IMAD.WIDE R186, R0, 0x4, R180 ;  /* 0x0000000400ba7825 */ /* 0x002fe200078e02b4 */
[----:B------:R-:W-:-:S02]  /*72480*/  ISETP.LT.AND P5, PT, R230, c[0x0][0x178], !P2 ;  /* 0x00005e00e6007a0c */ /* 0x000fc400057a1270 */
[----:B------:R-:W3:Y:S04]  /*72490*/  LDL.LU R249, [R1+0x9c8] ;  /* 0x0009c80001f97983 */ /* 0x000ee80000300800 */
[----:B------:R1:W-:Y:S01]  /*724a0*/  @P6 STG.E [R186.64], R243 ;  /* 0x000000f3ba006986 */ /* 0x0003e2000c101906 */
[----:B------:R-:W-:-:S03]  /*724b0*/  ISETP.LT.AND P6, PT, R229, c[0x0][0x178], !P2 ;  /* 0x00005e00e5007a0c */ /* 0x000fc600057c1270 */
[----:B------:R1:W-:Y:S01]  /*724c0*/  @P4 STG.E [R184.64], R193 ;  /* 0x000000c1b8004986 */ /* 0x0003e2000c101906 */
[----:B----4-:R-:W-:-:S03]  /*724d0*/  IMAD.WIDE R188, R3, 0x4, R180 ;  /* 0x0000000403bc7825 */ /* 0x010fc600078e02b4 */
[----:B------:R-:W4:Y:S01]  /*724e0*/  LDL.LU R242, [R1+0x498] ;  /* 0x0004980001f27983 */ /* 0x000f220000300800 */
[----:B-1----:R-:W-:-:S04]  /*724f0*/  IMAD.WIDE R186, R3, 0x4, R182 ;  /* 0x0000000403ba7825 */ /* 0x002fc800078e02b6 */
[--C-:B------:R-:W-:Y:S01]  /*72500*/  IMAD.WIDE R184, R0, 0x4, R4.reuse ;  /* 0x0000000400b87825 */ /* 0x100fe200078e0204 */
[----:B------:R-:W4:Y:S04]  /*72510*/  LDL.LU R193, [R1+0x1c8] ;  /* 0x0001c80001c17983 */ /* 0x000f280000300800 */
[----:B------:R1:W-:Y:S01]  /*72520*/  @P1 STG.E [R184.64], R194 ;  /* 0x000000c2b8001986 */ /* 0x0003e2000c101906 */
[----:B------:R-:W-:Y:S01]  /*72530*/  ISETP.GE.AND P4, PT, R190, c[0x0][0x17c], PT ;  /* 0x00005f00be007a0c */ /* 0x000fe20003f86270 */
[C---:B------:R-:W-:Y:S01]  /*72540*/  IMAD.WIDE R190, R3.reuse, 0x4, R4 ;  /* 0x0000000403be7825 */ /* 0x040fe200078e0204 */
[C---:B------:R-:W-:Y:S01]  /*72550*/  IADD3 R0, R3.reuse, c[0x0][0x198], RZ ;  /* 0x0000660003007a10 */ /* 0x040fe20007ffe0ff */
[----:B--2---:R2:W-:Y:S02]  /*72560*/  @P3 STG.E [R186.64], R247 ;  /* 0x000000f7ba003986 */ /* 0x0045e4000c101906 */
[----:B-1----:R-:W-:-:S02]  /*72570*/  IMAD.WIDE R184, R3, 0x4, R6 ;  /* 0x0000000403b87825 */ /* 0x002fc400078e0206 */
[----:B--2---:R-:W2:Y:S04]  /*72580*/  LDL.LU R247, [R1+0x9cc] ;  /* 0x0009cc0001f77983 */ /* 0x004ea80000300800 */
[----:B------:R-:W2:Y:S04]  /*72590*/  LDL.LU R194, [R1+0x95c] ;  /* 0x00095c0001c27983 */ /* 0x000ea80000300800 */
[----:B------:R1:W-:Y:S04]  /*725a0*/  @P5 STG.E [R188.64], R251 ;  /* 0x000000fbbc005986 */ /* 0x0003e8000c101906 */
[----:B------:R1:W-:Y:S04]  /*725b0*/  @P6 STG.E [R184.64], R250 ;  /* 0x000000fab8006986 */ /* 0x0003e8000c101906 */
[----:B-1----:R-:W2:Y:S04]  /*725c0*/  LDL.LU R251, [R1+0x49c] ;  /* 0x00049c0001fb7983 */ /* 0x002ea80000300800 */
[----:B------:R-:W2:Y:S04]  /*725d0*/  LDL.LU R250, [R1+0x1cc] ;  /* 0x0001cc0001fa7983 */ /* 0x000ea80000300800 */
[----:B------:R-:W2:Y:S01]  /*725e0*/  LDL.LU R3, [R1+0x958] ;  /* 0x0009580001037983 */ /* 0x000ea20000300800 */
[----:B------:R-:W-:-:S02]  /*725f0*/  ISETP.LT.AND P2, PT, R228, c[0x0][0x178], !P2 ;  /* 0x00005e00e4007a0c */ /* 0x000fc40005741270 */
[----:B------:R-:W-:Y:S01]  /*72600*/  ISETP.LT.AND P5, PT, R231, c[0x0][0x178], !P4 ;  /* 0x00005e00e7007a0c */ /* 0x000fe200067a1270 */
[----:B------:R-:W4:Y:S01]  /*72610*/  LDL.LU R192, [R1+0x9f8] ;  /* 0x0009f80001c07983 */ /* 0x000f220000300800 */
[----:B------:R-:W-:Y:S02]  /*72620*/  ISETP.LT.AND P3, PT, R230, c[0x0][0x178], !P4 ;  /* 0x00005e00e6007a0c */ /* 0x000fe40006761270 */
[----:B------:R-:W-:Y:S02]  /*72630*/  ISETP.LT.AND P1, PT, R229, c[0x0][0x178], !P4 ;  /* 0x00005e00e5007a0c */ /* 0x000fe40006721270 */
[----:B------:R-:W-:Y:S01]  /*72640*/  IADD3 R186, R244, 0x55, RZ ;  /* 0x00000055f4ba7810 */ /* 0x000fe20007ffe0ff */
[----:B------:R-:W-:Y:S01]  /*72650*/  IMAD.WIDE R184, R0, 0x4, R182 ;  /* 0x0000000400b87825 */ /* 0x000fe200078e02b6 */
[----:B------:R-:W-:Y:S01]  /*72660*/  ISETP.LT.AND P4, PT, R228, c[0x0][0x178], !P4 ;  /* 0x00005e00e4007a0c */ /* 0x000fe20006781270 */
[----:B------:R-:W4:Y:S01]  /*72670*/  LDL.LU R240, [R1+0x988] ;  /* 0x0009880001f07983 */ /* 0x000f220000300800 */
[----:B------:R-:W-:Y:S01]  /*72680*/  ISETP.GE.AND P6, PT, R186, c[0x0][0x17c], PT ;  /* 0x00005f00ba007a0c */ /* 0x000fe20003fc6270 */
[----:B------:R-:W-:-:S02]  /*72690*/  IMAD.WIDE R186, R0, 0x4, R180 ;  /* 0x0000000400ba7825 */ /* 0x000fc400078e02b4 */
[----:B------:R1:W-:Y:S02]  /*726a0*/  @P2 STG.E [R190.64], R195 ;  /* 0x000000c3be002986 */ /* 0x0003e4000c101906 */
[C---:B------:R-:W-:Y:S01]  /*726b0*/  IMAD.WIDE R188, R0.reuse, 0x4, R6 ;  /* 0x0000000400bc7825 */ /* 0x040fe200078e0206 */
[----:B------:R-:W-:Y:S01]  /*726c0*/  ISETP.LT.AND P2, PT, R231, c[0x0][0x178], !P6 ;  /* 0x00005e00e7007a0c */ /* 0x000fe20007741270 */
[----:B------:R-:W4:Y:S04]  /*726d0*/  LDL.LU R241, [R1+0x7b8] ;  /* 0x0007b80001f17983 */ /* 0x000f280000300800 */
[----:B------:R-:W4:Y:S01]  /*726e0*/  LDL.LU R243, [R1+0x308] ;  /* 0x0003080001f37983 */ /* 0x000f220000300800 */
[----:B-1----:R-:W-:-:S03]  /*726f0*/  IMAD.WIDE R190, R0, 0x4, R4 ;  /* 0x0000000400be7825 */ /* 0x002fc600078e0204 */
[----:B------:R-:W4:Y:S04]  /*72700*/  LDL.LU R195, [R1+0x9fc] ;  /* 0x0009fc0001c37983 */ /* 0x000f280000300800 */
[----:B---3--:R1:W-:Y:S04]  /*72710*/  @P5 STG.E [R184.64], R249 ;  /* 0x000000f9b8005986 */ /* 0x0083e8000c101906 */
[----:B-1----:R-:W3:Y:S04]  /*72720*/  LDL.LU R249, [R1+0x248c] ;  /* 0x00248c0001f97983 */ /* 0x002ee80000300800 */
[----:B--2---:R1:W-:Y:S01]  /*72730*/  @P3 STG.E [R186.64], R3 ;  /* 0x00000003ba003986 */ /* 0x0043e2000c101906 */
[----:B------:R-:W-:-:S03]  /*72740*/  ISETP.LT.AND P3, PT, R229, c[0x0][0x178], !P6 ;  /* 0x00005e00e5007a0c */ /* 0x000fc60007761270 */
[----:B----4-:R2:W-:Y:S04]  /*72750*/  @P1 STG.E [R188.64], R242 ;  /* 0x000000f2bc001986 */ /* 0x0105e8000c101906 */
[----:B------:R-:W-:Y:S01]  /*72760*/  @P4 STG.E [R190.64], R193 ;  /* 0x000000c1be004986 */ /* 0x000fe2000c101906 */
[----:B------:R-:W-:Y:S02]  /*72770*/  ISETP.LT.AND P4, PT, R230, c[0x0][0x178], !P6 ;  /* 0x00005e00e6007a0c */ /* 0x000fe40007781270 */
[----:B-1----:R-:W-:-:S05]  /*72780*/  IADD3 R3, R0, c[0x0][0x198], RZ ;  /* 0x0000660000037a10 */ /* 0x002fca0007ffe0ff */
[----:B--2---:R-:W-:Y:S01]  /*72790*/  IMAD.WIDE R188, R3, 0x4, R182 ;  /* 0x0000000403bc7825 */ /* 0x004fe200078e02b6 */
[----:B------:R-:W-:-:S03]  /*727a0*/  ISETP.LT.AND P6, PT, R228, c[0x0][0x178], !P6 ;  /* 0x00005e00e4007a0c */ /* 0x000fc600077c1270 */
[C---:B------:R-:W-:Y:S01]  /*727b0*/  IMAD.WIDE R184, R3.reuse, 0x4, R180 ;  /* 0x0000000403b87825 */ /* 0x040fe200078e02b4 */
[----:B------:R1:W-:Y:S03]  /*727c0*/  @P2 STG.E [R188.64], R247 ;  /* 0x000000f7bc002986 */ /* 0x0003e6000c101906 */
[C---:B------:R-:W-:Y:S01]  /*727d0*/  IMAD.WIDE R186, R3.reuse, 0x4, R6 ;  /* 0x0000000403ba7825 */ /* 0x040fe200078e0206 */
[----:B------:R-:W-:Y:S04]  /*727e0*/  @P4 STG.E [R184.64], R194 ;  /* 0x000000c2b8004986 */ /* 0x000fe8000c101906 */
[----:B-1----:R-:W2:Y:S01]  /*727f0*/  LDL.LU R247, [R1+0x98c] ;  /* 0x00098c0001f77983 */ /* 0x002ea20000300800 */
[----:B------:R-:W-:-:S03]  /*72800*/  IMAD.WIDE R188, R3, 0x4, R4 ;  /* 0x0000000403bc7825 */ /* 0x000fc600078e0204 */
[----:B------:R1:W-:Y:S04]  /*72810*/  @P3 STG.E [R186.64], R251 ;  /* 0x000000fbba003986 */ /* 0x0003e8000c101906 */
[----:B------:R4:W-:Y:S04]  /*72820*/  @P6 STG.E [R188.64], R250 ;  /* 0x000000fabc006986 */ /* 0x0009e8000c101906 */
[----:B-1----:R-:W3:Y:S04]  /*72830*/  LDL.LU R251, [R1+0x7bc] ;  /* 0x0007bc0001fb7983 */ /* 0x002ee80000300800 */
[----:B----4-:R-:W4:Y:S01]  /*72840*/  LDL.LU R250, [R1+0x30c] ;  /* 0x00030c0001fa7983 */ /* 0x010f220000300800 */
[----:B------:R-:W-:-:S02]  /*72850*/  IADD3 R0, R244, 0x57, RZ ;  /* 0x00000057f4007810 */ /* 0x000fc40007ffe0ff */
[----:B------:R-:W-:Y:S01]  /*72860*/  ISETP.LT.AND P5, PT, R231, c[0x0][0x178], !P0 ;  /* 0x00005e00e7007a0c */ /* 0x000fe200047a1270 */
[----:B------:R-:W4:Y:S01]  /*72870*/  LDL.LU R242, [R1+0xa48] ;  /* 0x000a480001f27983 */ /* 0x000f220000300800 */
[----:B------:R-:W-:Y:S02]  /*72880*/  ISETP.GE.AND P1, PT, R0, c[0x0][0x17c], PT ;  /* 0x00005f0000007a0c */ /* 0x000fe40003f26270 */
[----:B------:R-:W-:Y:S01]  /*72890*/  IADD3 R0, R3, c[0x0][0x198], RZ ;  /* 0x0000660003007a10 */ /* 0x000fe20007ffe0ff */
[----:B------:R-:W4:Y:S04]  /*728a0*/  LDL.LU R193, [R1+0xa18] ;  /* 0x000a180001c17983 */ /* 0x000f280000300800 */
[----:B------:R-:W-:Y:S01]  /*728b0*/  IMAD.WIDE R184, R0, 0x4, R182 ;  /* 0x0000000400b87825 */ /* 0x000fe200078e02b6 */
[----:B------:R-:W-:Y:S01]  /*728c0*/  ISETP.LT.AND P3, PT, R230, c[0x0][0x178], !P0 ;  /* 0x00005e00e6007a0c */ /* 0x000fe20004761270 */
[----:B------:R-:W4:Y:S01]  /*728d0*/  LDL.LU R194, [R1+0x7d8] ;  /* 0x0007d80001c27983 */ /* 0x000f220000300800 */
        /* <DEDUP_REMOVED lines=8> */
[----:B------:R-:W-:Y:S02]  /*72960*/  ISETP.LT.AND P0, PT, R230, c[0x0][0x178], !P1 ;  /* 0x00005e00e6007a0c */ /* 0x000fe40004f01270 */
[C---:B------:R-:W-:Y:S01]  /*72970*/  IADD3 R3, R0.reuse, c[0x0][0x198], RZ ;  /* 0x0000660000037a10 */ /* 0x040fe20007ffe0ff */
[----:B-1----:R-:W-:Y:S01]  /*72980*/  IMAD.WIDE R184, R0, 0x4, R6 ;  /* 0x0000000400b87825 */ /* 0x002fe200078e0206 */
[----:B------:R1:W-:Y:S04]  /*72990*/  @P3 STG.E [R186.64], R240 ;  /* 0x000000f0ba003986 */ /* 0x0003e8000c101906 */
[----:B------:R1:W-:Y:S04]  /*729a0*/  @P4 STG.E [R184.64], R241 ;  /* 0x000000f1b8004986 */ /* 0x0003e8000c101906 */
[----:B------:R-:W-:Y:S01]  /*729b0*/  @P5 STG.E [R188.64], R243 ;  /* 0x000000f3bc005986 */ /* 0x000fe2000c101906 */
[----:B------:R-:W-:Y:S01]  /*729c0*/  ISETP.LT.AND P5, PT, R229, c[0x0][0x178], !P1 ;  /* 0x00005e00e5007a0c */ /* 0x000fe20004fa1270 */
[----:B-1----:R-:W-:-:S04]  /*729d0*/  IMAD.WIDE R186, R3, 0x4, R182 ;  /* 0x0000000403ba7825 */ /* 0x002fc800078e02b6 */
[----:B------:R-:W-:Y:S01]  /*729e0*/  IMAD.WIDE R184, R3, 0x4, R180 ;  /* 0x0000000403b87825 */ /* 0x000fe200078e02b4 */
[----:B------:R1:W-:Y:S01]  /*729f0*/  @P6 STG.E [R186.64], R195 ;  /* 0x000000c3ba006986 */ /* 0x0003e2000c101906 */
[----:B------:R-:W-:-:S03]  /*72a00*/  ISETP.LT.AND P1, PT, R228, c[0x0][0x178], !P1 ;  /* 0x00005e00e4007a0c */ /* 0x000fc60004f21270 */
[----:B-1----:R-:W4:Y:S01]  /*72a10*/  LDL.LU R195, [R1+0x3a8] ;  /* 0x0003a80001c37983 */ /* 0x002f220000300800 */
[----:B------:R-:W-:-:S03]  /*72a20*/  IMAD.WIDE R186, R3, 0x4, R4 ;  /* 0x0000000403ba7825 */ /* 0x000fc600078e0204 */
[----:B--2---:R1:W-:Y:S04]  /*72a30*/  @P0 STG.E [R184.64], R247 ;  /* 0x000000f7b8000986 */ /* 0x0043e8000c101906 */
[----:B-1----:R-:W2:Y:S01]  /*72a40*/  LDL.LU R247, [R1+0xa4c] ;  /* 0x000a4c0001f77983 */ /* 0x002ea20000300800 */
[----:B------:R-:W-:-:S03]  /*72a50*/  IMAD.WIDE R184, R3, 0x4, R6 ;  /* 0x0000000403b87825 */ /* 0x000fc600078e0206 */
[----:B------:R-:W2:Y:S04]  /*72a60*/  LDL.LU R243, [R1+0xa1c] ;  /* 0x000a1c0001f37983 */ /* 0x000ea80000300800 */
[----:B---3--:R1:W-:Y:S04]  /*72a70*/  @P5 STG.E [R184.64], R251 ;  /* 0x000000fbb8005986 */ /* 0x0083e8000c101906 */
[----:B----4-:R3:W-:Y:S04]  /*72a80*/  @P1 STG.E [R186.64], R250 ;  /* 0x000000faba001986 */ /* 0x0107e8000c101906 */
[----:B-1----:R-:W4:Y:S04]  /*72a90*/  LDL.LU R251, [R1+0x7dc] ;  /* 0x0007dc0001fb7983 */ /* 0x002f280000300800 */
[----:B---3--:R-:W3:Y:S01]  /*72aa0*/  LDL.LU R250, [R1+0x3ac] ;  /* 0x0003ac0001fa7983 */ /* 0x008ee20000300800 */
[----:B------:R-:W-:-:S02]  /*72ab0*/  ISETP.LT.AND P4, PT, R231, c[0x0][0x178], !P2 ;  /* 0x00005e00e7007a0c */ /* 0x000fc40005781270 */
[----:B------:R-:W-:Y:S01]  /*72ac0*/  ISETP.LT.AND P6, PT, R230, c[0x0][0x178], !P2 ;  /* 0x00005e00e6007a0c */ /* 0x000fe200057c1270 */
[----:B------:R-:W3:Y:S01]  /*72ad0*/  LDL.LU R240, [R1+0xa98] ;  /* 0x000a980001f07983 */ /* 0x000ee20000300800 */
[----:B------:R-:W-:Y:S02]  /*72ae0*/  ISETP.LT.AND P3, PT, R229, c[0x0][0x178], !P2 ;  /* 0x00005e00e5007a0c */ /* 0x000fe40005761270 */
[----:B------:R-:W-:Y:S02]  /*72af0*/  IADD3 R188, R244, 0x59, RZ ;  /* 0x00000059f4bc7810 */ /* 0x000fe40007ffe0ff */
[----:B------:R-:W-:Y:S02]  /*72b00*/  IADD3 R3, R3, c[0x0][0x198], RZ ;  /* 0x0000660003037a10 */ /* 0x000fe40007ffe0ff */
[----:B------:R-:W-:Y:S02]  /*72b10*/  ISETP.GE.AND P5, PT, R188, c[0x0][0x17c], PT ;  /* 0x00005f00bc007a0c */ /* 0x000fe40003fa6270 */
[----:B------:R-:W-:Y:S01]  /*72b20*/  ISETP.LT.AND P2, PT, R228, c[0x0][0x178], !P2 ;  /* 0x00005e00e4007a0c */ /* 0x000fe20005741270 */
[----:B------:R-:W-:Y:S01]  /*72b30*/  IMAD.WIDE R184, R3, 0x4, R182 ;  /* 0x0000000403b87825 */ /* 0x000fe200078e02b6 */
[----:B------:R-:W-:-:S03]  /*72b40*/  IADD3 R0, R244, 0x60, RZ ;  /* 0x00000060f4007810 */ /* 0x000fc60007ffe0ff */
[----:B------:R-:W-:Y:S01]  /*72b50*/  IMAD.WIDE R186, R3, 0x4, R180 ;  /* 0x0000000403ba7825 */ /* 0x000fe200078e02b4 */
[----:B------:R-:W-:-:S03]  /*72b60*/  ISETP.LT.AND P1, PT, R231, c[0x0][0x178], !P5 ;  /* 0x00005e00e7007a0c */ /* 0x000fc60006f21270 */
[C---:B------:R-:W-:Y:S01]  /*72b70*/  IMAD.WIDE R188, R3.reuse, 0x4, R6 ;  /* 0x0000000403bc7825 */ /* 0x040fe200078e0206 */
[----:B------:R-:W-:Y:S01]  /*72b80*/  ISETP.GE.AND P0, PT, R0, c[0x0][0x17c], PT ;  /* 0x00005f0000007a0c */ /* 0x000fe20003f06270 */
[----:B------:R1:W-:Y:S01]  /*72b90*/  @P4 STG.E [R184.64], R242 ;  /* 0x000000f2b8004986 */ /* 0x0003e2000c101906 */
[----:B------:R-:W-:-:S03]  /*72ba0*/  IADD3 R0, R3, c[0x0][0x198], RZ ;  /* 0x0000660003007a10 */ /* 0x000fc60007ffe0ff */
[----:B------:R1:W-:Y:S01]  /*72bb0*/  @P6 STG.E [R186.64], R193 ;  /* 0x000000c1ba006986 */ /* 0x0003e2000c101906 */
[----:B------:R-:W-:-:S03]  /*72bc0*/  ISETP.LT.AND P6, PT, R229, c[0x0][0x178], !P5 ;  /* 0x00005e00e5007a0c */ /* 0x000fc60006fc1270 */
[----:B------:R1:W-:Y:S01]  /*72bd0*/  @P3 STG.E [R188.64], R194 ;  /* 0x000000c2bc003986 */ /* 0x0003e2000c101906 */
[----:B------:R-:W-:Y:S01]  /*72be0*/  ISETP.LT.AND P3, PT, R230, c[0x0][0x178], !P5 ;  /* 0x00005e00e6007a0c */ /* 0x000fe20006f61270 */
[----:B-1----:R-:W-:Y:S02]  /*72bf0*/  IMAD.WIDE R184, R3, 0x4, R4 ;  /* 0x0000000403b87825 */ /* 0x002fe400078e0204 */
[----:B------:R-:W3:Y:S02]  /*72c00*/  LDL.LU R193, [R1+0xa58] ;  /* 0x000a580001c17983 */ /* 0x000ee40000300800 */
[----:B------:R-:W-:Y:S01]  /*72c10*/  IMAD.WIDE R186, R0, 0x4, R182 ;  /* 0x0000000400ba7825 */ /* 0x000fe200078e02b6 */
[----:B------:R-:W-:Y:S01]  /*72c20*/  ISETP.LT.AND P5, PT, R228, c[0x0][0x178], !P5 ;  /* 0x00005e00e4007a0c */ /* 0x000fe20006fa1270 */
[----:B------:R1:W-:Y:S04]  /*72c30*/  @P2 STG.E [R184.64], R195 ;  /* 0x000000c3b8002986 */ /* 0x0003e8000c101906 */
[----:B------:R-:W3:Y:S01]  /*72c40*/  LDL.LU R194, [R1+0x9d8] ;  /* 0x0009d80001c27983 */ /* 0x000ee20000300800 */
[----:B------:R-:W-:-:S03]  /*72c50*/  IADD3 R188, R244, 0x5a, RZ ;  /* 0x0000005af4bc7810 */ /* 0x000fc60007ffe0ff */
[----:B-1----:R-:W3:Y:S01]  /*72c60*/  LDL.LU R195, [R1+0x538] ;  /* 0x0005380001c37983 */ /* 0x002ee20000300800 */
[----:B------:R-:W-:Y:S01]  /*72c70*/  IMAD.WIDE R184, R0, 0x4, R180 ;  /* 0x0000000400b87825 */ /* 0x000fe200078e02b4 */
[----:B------:R-:W-:-:S03]  /*72c80*/  ISETP.GE.AND P4, PT, R188, c[0x0][0x17c], PT ;  /* 0x00005f00bc007a0c */ /* 0x000fc60003f86270 */
[C---:B------:R-:W-:Y:S01]  /*72c90*/  IMAD.WIDE R188, R0.reuse, 0x4, R4 ;  /* 0x0000000400bc7825 */ /* 0x040fe200078e0204 */
[----:B--2---:R1:W-:Y:S04]  /*72ca0*/  @P1 STG.E [R186.64], R247 ;  /* 0x000000f7ba001986 */ /* 0x0043e8000c101906 */
[----:B------:R-:W-:Y:S04]  /*72cb0*/  @P3 STG.E [R184.64], R243 ;  /* 0x000000f3b8003986 */ /* 0x000fe8000c101906 */
[----:B-1----:R-:W2:Y:S01]  /*72cc0*/  LDL.LU R247, [R1+0xa9c] ;  /* 0x000a9c0001f77983 */ /* 0x002ea20000300800 */
[----:B------:R-:W-:-:S05]  /*72cd0*/  IMAD.WIDE R186, R0, 0x4, R6 ;  /* 0x0000000400ba7825 */ /* 0x000fca00078e0206 */
[----:B----4-:R1:W-:Y:S04]  /*72ce0*/  @P6 STG.E [R186.64], R251 ;  /* 0x000000fbba006986 */ /* 0x0103e8000c101906 */
[----:B---3--:R3:W-:Y:S04]  /*72cf0*/  @P5 STG.E [R188.64], R250 ;  /* 0x000000fabc005986 */ /* 0x0087e8000c101906 */
[----:B-1----:R-:W4:Y:S04]  /*72d00*/  LDL.LU R251, [R1+0xa5c] ;  /* 0x000a5c0001fb7983 */ /* 0x002f280000300800 */
[----:B------:R-:W4:Y:S04]  /*72d10*/  LDL.LU R241, [R1+0x9dc] ;  /* 0x0009dc0001f17983 */ /* 0x000f280000300800 */
[----:B---3--:R-:W3:Y:S01]  /*72d20*/  LDL.LU R250, [R1+0x53c] ;  /* 0x00053c0001fa7983 */ /* 0x008ee20000300800 */
[----:B------:R-:W-:-:S02]  /*72d30*/  IADD3 R3, R244, 0x5b, RZ ;  /* 0x0000005bf4037810 */ /* 0x000fc40007ffe0ff */
[----:B------:R-:W-:Y:S01]  /*72d40*/  ISETP.LT.AND P1, PT, R231, c[0x0][0x178], !P4 ;  /* 0x00005e00e7007a0c */ /* 0x000fe20006721270 */
[----:B------:R-:W3:Y:S01]  /*72d50*/  LDL.LU R242, [R1+0xad8] ;  /* 0x000ad80001f27983 */ /* 0x000ee20000300800 */
[----:B------:R-:W-:Y:S02]  /*72d60*/  ISETP.GE.AND P2, PT, R3, c[0x0][0x17c], PT ;  /* 0x00005f0003007a0c */ /* 0x000fe40003f46270 */
[----:B------:R-:W-:Y:S01]  /*72d70*/  IADD3 R3, R0, c[0x0][0x198], RZ ;  /* 0x0000660000037a10 */ /* 0x000fe20007ffe0ff */
[----:B------:R-:W3:Y:S01]  /*72d80*/  LDL.LU R243, [R1+0xa88] ;  /* 0x000a880001f37983 */ /* 0x000ee20000300800 */
[----:B------:R-:W-:Y:S02]  /*72d90*/  ISETP.LT.AND P3, PT, R230, c[0x0][0x178], !P4 ;  /* 0x00005e00e6007a0c */ /* 0x000fe40006761270 */
[----:B------:R-:W-:Y:S01]  /*72da0*/  ISETP.LT.AND P6, PT, R229, c[0x0][0x178], !P4 ;  /* 0x00005e00e5007a0c */ /* 0x000fe200067c1270 */
[----:B------:R-:W-:Y:S01]  /*72db0*/  IMAD.WIDE R184, R3, 0x4, R182 ;  /* 0x0000000403b87825 */ /* 0x000fe200078e02b6 */
[----:B------:R-:W-:-:S02]  /*72dc0*/  ISETP.LT.AND P4, PT, R228, c[0x0][0x178], !P4 ;  /* 0x00005e00e4007a0c */ /* 0x000fc40006781270 */
[----:B------:R-:W-:Y:S01]  /*72dd0*/  IADD3 R0, R244, 0x5c, RZ ;  /* 0x0000005cf4007810 */ /* 0x000fe20007ffe0ff */
[----:B------:R-:W-:Y:S01]  /*72de0*/  IMAD.WIDE R186, R3, 0x4, R180 ;  /* 0x0000000403ba7825 */ /* 0x000fe200078e02b4 */
[----:B------:R-:W-:Y:S01]  /*72df0*/  ISETP.LT.AND P5, PT, R231, c[0x0][0x178], !P2 ;  /* 0x00005e00e7007a0c */ /* 0x000fe200057a1270 */
[----:B------:R1:W-:Y:S01]  /*72e00*/  @P1 STG.E [R184.64], R240 ;  /* 0x000000f0b8001986 */ /* 0x0003e2000c101906 */
[----:B------:R-:W-:Y:S02]  /*72e10*/  ISETP.GE.AND P1, PT, R0, c[0x0][0x17c], PT ;  /* 0x00005f0000007a0c */ /* 0x000fe40003f26270 */
[C---:B------:R-:W-:Y:S01]  /*72e20*/  IADD3 R0, R3.reuse, c[0x0][0x198], RZ ;  /* 0x0000660003007a10 */ /* 0x040fe20007ffe0ff */
[C---:B------:R-:W-:Y:S01]  /*72e30*/  IMAD.WIDE R188, R3.reuse, 0x4, R4 ;  /* 0x0000000403bc7825 */ /* 0x040fe200078e0204 */
[----:B------:R1:W-:Y:S01]  /*72e40*/  @P3 STG.E [R186.64], R193 ;  /* 0x000000c1ba003986 */ /* 0x0003e2000c101906 */
[----:B------:R-:W-:Y:S02]  /*72e50*/  ISETP.LT.AND P3, PT, R230, c[0x0][0x178], !P2 ;  /* 0x00005e00e6007a0c */ /* 0x000fe40005761270 */
[----:B-1----:R-:W-:-:S05]  /*72e60*/  IMAD.WIDE R184, R3, 0x4, R6 ;  /* 0x0000000403b87825 */ /* 0x002fca00078e0206 */
[----:B------:R1:W-:Y:S01]  /*72e70*/  @P6 STG.E [R184.64], R194 ;  /* 0x000000c2b8006986 */ /* 0x0003e2000c101906 */
[----:B------:R-:W-:-:S03]  /*72e80*/  IMAD.WIDE R186, R0, 0x4, R182 ;  /* 0x0000000400ba7825 */ /* 0x000fc600078e02b6 */
[----:B------:R-:W3:Y:S04]  /*72e90*/  LDL.LU R193, [R1+0xa08] ;  /* 0x000a080001c17983 */ /* 0x000ee80000300800 */
[----:B------:R1:W-:Y:S01]  /*72ea0*/  @P4 STG.E [R188.64], R195 ;  /* 0x000000c3bc004986 */ /* 0x0003e2000c101906 */
[----:B------:R-:W-:Y:S02]  /*72eb0*/  ISETP.LT.AND P4, PT, R229, c[0x0][0x178], !P2 ;  /* 0x00005e00e5007a0c */ /* 0x000fe40005781270 */
[----:B------:R-:W-:Y:S01]  /*72ec0*/  ISETP.LT.AND P2, PT, R228, c[0x0][0x178], !P2 ;  /* 0x00005e00e4007a0c */ /* 0x000fe20005741270 */
[----:B-1----:R-:W3:Y:S01]  /*72ed0*/  LDL.LU R194, [R1+0x548] ;  /* 0x0005480001c27983 */ /* 0x002ee20000300800 */
[----:B------:R-:W-:-:S03]  /*72ee0*/  IMAD.WIDE R184, R0, 0x4, R6 ;  /* 0x0000000400b87825 */ /* 0x000fc600078e0206 */
[----:B------:R-:W3:Y:S01]  /*72ef0*/  LDL.LU R195, [R1+0xadc] ;  /* 0x000adc0001c37983 */ /* 0x000ee20000300800 */
[----:B------:R-:W-:-:S03]  /*72f00*/  IMAD.WIDE R188, R0, 0x4, R4 ;  /* 0x0000000400bc7825 */ /* 0x000fc600078e0204 */
[----:B--2---:R1:W-:Y:S02]  /*72f10*/  @P5 STG.E [R186.64], R247 ;  /* 0x000000f7ba005986 */ /* 0x0043e4000c101906 */
[----:B-1----:R-:W-:Y:S02]  /*72f20*/  IMAD.WIDE R186, R0, 0x4, R180 ;  /* 0x0000000400ba7825 */ /* 0x002fe400078e02b4 */
[----:B------:R-:W2:Y:S04]  /*72f30*/  LDL.LU R247, [R1+0xa8c] ;  /* 0x000a8c0001f77983 */ /* 0x000ea80000300800 */
[----:B----4-:R1:W-:Y:S04]  /*72f40*/  @P3 STG.E [R186.64], R251 ;  /* 0x000000fbba003986 */ /* 0x0103e8000c101906 */
[----:B------:R-:W-:Y:S04]  /*72f50*/  @P4 STG.E [R184.64], R241 ;  /* 0x000000f1b8004986 */ /* 0x000fe8000c101906 */
[----:B-1----:R-:W4:Y:S04]  /*72f60*/  LDL.LU R251, [R1+0xa0c] ;  /* 0x000a0c0001fb7983 */ /* 0x002f280000300800 */
[----:B---3--:R1:W-:Y:S04]  /*72f70*/  @P2 STG.E [R188.64], R250 ;  /* 0x000000fabc002986 */ /* 0x0083e8000c101906 */
[----:B-1----:R-:W3:Y:S01]  /*72f80*/  LDL.LU R250, [R1+0x54c] ;  /* 0x00054c0001fa7983 */ /* 0x002ee20000300800 */
[----:B------:R-:W-:-:S02]  /*72f90*/  ISETP.LT.AND P5, PT, R231, c[0x0][0x178], !P1 ;  /* 0x00005e00e7007a0c */ /* 0x000fc40004fa1270 */
[----:B------:R-:W-:Y:S01]  /*72fa0*/  ISETP.LT.AND P6, PT, R230, c[0x0][0x178], !P1 ;  /* 0x00005e00e6007a0c */ /* 0x000fe20004fc1270 */
[----:B------:R-:W3:Y:S01]  /*72fb0*/  LDL.LU R240, [R1+0xaec] ;  /* 0x000aec0001f07983 */ /* 0x000ee20000300800 */
[----:B------:R-:W-:Y:S02]  /*72fc0*/  IADD3 R3, R0, c[0x0][0x198], RZ ;  /* 0x0000660000037a10 */ /* 0x000fe40007ffe0ff */
[----:B------:R-:W-:-:S03]  /*72fd0*/  IADD3 R190, R244, 0x5d, RZ ;  /* 0x0000005df4be7810 */ /* 0x000fc60007ffe0ff */
        /* <DEDUP_REMOVED lines=8> */
[----:B------:R-:W-:-:S02]  /*73060*/  ISETP.LT.AND P4, PT, R230, c[0x0][0x178], !P3 ;  /* 0x00005e00e6007a0c */ /* 0x000fc40005f81270 */
[----:B------:R-:W-:Y:S02]  /*73070*/  ISETP.LT.AND P6, PT, R229, c[0x0][0x178], !P3 ;  /* 0x00005e00e5007a0c */ /* 0x000fe40005fc1270 */
[C---:B------:R-:W-:Y:S02]  /*73080*/  IADD3 R0, R3.reuse, c[0x0][0x198], RZ ;  /* 0x0000660003007a10 */ /* 0x040fe40007ffe0ff */
[----:B------:R-:W-:Y:S01]  /*73090*/  ISETP.LT.AND P3, PT, R228, c[0x0][0x178], !P3 ;  /* 0x00005e00e4007a0c */ /* 0x000fe20005f61270 */
[C---:B-1----:R-:W-:Y:S01]  /*730a0*/  IMAD.WIDE R186, R3.reuse, 0x4, R4 ;  /* 0x0000000403ba7825 */ /* 0x042fe200078e0204 */
[----:B------:R-:W-:Y:S01]  /*730b0*/  IADD3 R192, R244, 0x5e, RZ ;  /* 0x0000005ef4c07810 */ /* 0x000fe20007ffe0ff */
[----:B------:R-:W3:Y:S02]  /*730c0*/  LDL.LU R242, [R1+0xacc] ;  /* 0x000acc0001f27983 */ /* 0x000ee40000300800 */
[----:B------:R-:W-:-:S04]  /*730d0*/  IMAD.WIDE R184, R3, 0x4, R6 ;  /* 0x0000000403b87825 */ /* 0x000fc800078e0206 */
[C---:B------:R-:W-:Y:S01]  /*730e0*/  IMAD.WIDE R188, R0.reuse, 0x4, R182 ;  /* 0x0000000400bc7825 */ /* 0x040fe200078e02b6 */
[----:B------:R1:W-:Y:S03]  /*730f0*/  @P2 STG.E [R184.64], R193 ;  /* 0x000000c1b8002986 */ /* 0x0003e6000c101906 */
[----:B------:R-:W-:Y:S01]  /*73100*/  IMAD.WIDE R190, R0, 0x4, R180 ;  /* 0x0000000400be7825 */ /* 0x000fe200078e02b4 */
[----:B------:R-:W-:Y:S01]  /*73110*/  @P1 STG.E [R186.64], R194 ;  /* 0x000000c2ba001986 */ /* 0x000fe2000c101906 */
[----:B------:R-:W-:-:S03]  /*73120*/  ISETP.GE.AND P2, PT, R192, c[0x0][0x17c], PT ;  /* 0x00005f00c0007a0c */ /* 0x000fc60003f46270 */
[----:B------:R1:W-:Y:S02]  /*73130*/  @P5 STG.E [R188.64], R195 ;  /* 0x000000c3bc005986 */ /* 0x0003e4000c101906 */
[----:B-1----:R-:W-:Y:S01]  /*73140*/  IMAD.WIDE R184, R0, 0x4, R6 ;  /* 0x0000000400b87825 */ /* 0x002fe200078e0206 */
[----:B------:R-:W-:Y:S02]  /*73150*/  IADD3 R192, R244, 0x5f, RZ ;  /* 0x0000005ff4c07810 */ /* 0x000fe40007ffe0ff */
[----:B------:R-:W-:Y:S01]  /*73160*/  IADD3 R3, R0, c[0x0][0x198], RZ ;  /* 0x0000660000037a10 */ /* 0x000fe20007ffe0ff */
[----:B------:R-:W3:Y:S04]  /*73170*/  LDL.LU R195, [R1+0xa2c] ;  /* 0x000a2c0001c37983 */ /* 0x000ee80000300800 */
[----:B--2---:R1:W-:Y:S04]  /*73180*/  @P4 STG.E [R190.64], R247 ;  /* 0x000000f7be004986 */ /* 0x0043e8000c101906 */
[----:B-1----:R-:W2:Y:S04]  /*73190*/  LDL.LU R247, [R1+0x9ec] ;  /* 0x0009ec0001f77983 */ /* 0x002ea80000300800 */
[----:B----4-:R1:W-:Y:S01]  /*731a0*/  @P6 STG.E [R184.64], R251 ;  /* 0x000000fbb8006986 */ /* 0x0103e2000c101906 */
[----:B------:R-:W-:Y:S01]  /*731b0*/  ISETP.GE.AND P6, PT, R192, c[0x0][0x17c], PT ;  /* 0x00005f00c0007a0c */ /* 0x000fe20003fc6270 */
[----:B-1----:R-:W-:-:S02]  /*731c0*/  IMAD.WIDE R184, R0, 0x4, R4 ;  /* 0x0000000400b87825 */ /* 0x002fc400078e0204 */
[----:B------:R-:W4:Y:S04]  /*731d0*/  LDL.LU R0, [R1+0xa28] ;  /* 0x000a280001007983 */ /* 0x000f280000300800 */
[----:B------:R-:W2:Y:S04]  /*731e0*/  LDL.LU R192, [R1+0x9e8] ;  /* 0x0009e80001c07983 */ /* 0x000ea80000300800 */
[----:B---3--:R1:W-:Y:S04]  /*731f0*/  @P3 STG.E [R184.64], R250 ;  /* 0x000000fab8003986 */ /* 0x0083e8000c101906 */
[----:B-1----:R-:W3:Y:S04]  /*73200*/  LDL.LU R184, [R1+0xae8] ;  /* 0x000ae80001b87983 */ /* 0x002ee80000300800 */
[----:B------:R-:W2:Y:S01]  /*73210*/  LDL.LU R185, [R1+0xac8] ;  /* 0x000ac80001b97983 */ /* 0x000ea20000300800 */
[----:B------:R-:W-:-:S02]  /*73220*/  ISETP.LT.AND P5, PT, R231, c[0x0][0x178], !P2 ;  /* 0x00005e00e7007a0c */ /* 0x000fc400057a1270 */
[----:B------:R-:W-:Y:S01]  /*73230*/  ISETP.LT.AND P4, PT, R230, c[0x0][0x178], !P2 ;  /* 0x00005e00e6007a0c */ /* 0x000fe20005781270 */
[----:B------:R-:W4:Y:S01]  /*73240*/  LDL.LU R241, [R1+0x480] ;  /* 0x0004800001f17983 */ /* 0x000f220000300800 */
[----:B------:R-:W-:Y:S01]  /*73250*/  ISETP.LT.AND P1, PT, R229, c[0x0][0x178], !P2 ;  /* 0x00005e00e5007a0c */ /* 0x000fe20005721270 */
[----:B------:R-:W-:-:S04]  /*73260*/  IMAD.WIDE R186, R3, 0x4, R182 ;  /* 0x0000000403ba7825 */ /* 0x000fc800078e02b6 */
[----:B------:R-:W-:-:S04]  /*73270*/  IMAD.WIDE R188, R3, 0x4, R180 ;  /* 0x0000000403bc7825 */ /* 0x000fc800078e02b4 */
[----:B------:R-:W-:Y:S01]  /*73280*/  IMAD.WIDE R190, R3, 0x4, R6 ;  /* 0x0000000403be7825 */ /* 0x000fe200078e0206 */
[----:B------:R-:W-:Y:S01]  /*73290*/  ISETP.LT.AND P2, PT, R228, c[0x0][0x178], !P2 ;  /* 0x00005e00e4007a0c */ /* 0x000fe20005741270 */
[----:B------:R-:W4:Y:S01]  /*732a0*/  LDL.LU R243, [R1+0x370] ;  /* 0x0003700001f37983 */ /* 0x000f220000300800 */
[----:B------:R-:W-:-:S03]  /*732b0*/  ISETP.LT.AND P3, PT, R231, c[0x0][0x178], !P6 ;  /* 0x00005e00e7007a0c */ /* 0x000fc60007761270 */
[----:B------:R-:W4:Y:S04]  /*732c0*/  LDL.LU R193, [R1+0x190] ;  /* 0x0001900001c17983 */ /* 0x000f280000300800 */
[----:B------:R-:W4:Y:S04]  /*732d0*/  LDL.LU R194, [R1+0x30] ;  /* 0x0000300001c27983 */ /* 0x000f280000300800 */
[----:B------:R-:W4:Y:S04]  /*732e0*/  LDL.LU R251, [R1+0x484] ;  /* 0x0004840001fb7983 */ /* 0x000f280000300800 */
[----:B------:R-:W4:Y:S04]  /*732f0*/  LDL.LU R250, [R1+0x374] ;  /* 0x0003740001fa7983 */ /* 0x000f280000300800 */
[----:B---3--:R-:W-:Y:S01]  /*73300*/  @P5 STG.E [R186.64], R184 ;  /* 0x000000b8ba005986 */ /* 0x008fe2000c101906 */
[----:B------:R-:W-:-:S03]  /*73310*/  ISETP.LT.AND P5, PT, R229, c[0x0][0x178], !P6 ;  /* 0x00005e00e5007a0c */ /* 0x000fc600077a1270 */
[----:B--2---:R1:W-:Y:S04]  /*73320*/  @P4 STG.E [R188.64], R185 ;  /* 0x000000b9bc004986 */ /* 0x0043e8000c101906 */
[----:B----4-:R2:W-:Y:S01]  /*73330*/  @P1 STG.E [R190.64], R0 ;  /* 0x00000000be001986 */ /* 0x0105e2000c101906 */
[----:B------:R-:W-:Y:S01]  /*73340*/  ISETP.LT.AND P1, PT, R230, c[0x0][0x178], !P6 ;  /* 0x00005e00e6007a0c */ /* 0x000fe20007721270 */
[C---:B-1----:R-:W-:Y:S01]  /*73350*/  IMAD.WIDE R184, R3.reuse, 0x4, R4 ;  /* 0x0000000403b87825 */ /* 0x042fe200078e0204 */
[----:B------:R-:W-:-:S05]  /*73360*/  IADD3 R3, R3, c[0x0][0x198], RZ ;  /* 0x0000660003037a10 */ /* 0x000fca0007ffe0ff */
[C---:B--2---:R-:W-:Y:S01]  /*73370*/  IMAD.WIDE R190, R3.reuse, 0x4, R182 ;  /* 0x0000000403be7825 */ /* 0x044fe200078e02b6 */
[----:B------:R-:W-:Y:S03]  /*73380*/  @P2 STG.E [R184.64], R192 ;  /* 0x000000c0b8002986 */ /* 0x000fe6000c101906 */
[C---:B------:R-:W-:Y:S01]  /*73390*/  IMAD.WIDE R188, R3.reuse, 0x4, R180 ;  /* 0x0000000403bc7825 */ /* 0x040fe200078e02b4 */
[----:B------:R-:W-:Y:S03]  /*733a0*/  @P3 STG.E [R190.64], R240 ;  /* 0x000000f0be003986 */ /* 0x000fe6000c101906 */
[----:B------:R-:W-:Y:S01]  /*733b0*/  IMAD.WIDE R186, R3, 0x4, R6 ;  /* 0x0000000403ba7825 */ /* 0x000fe200078e0206 */
[----:B------:R-:W-:Y:S04]  /*733c0*/  @P1 STG.E [R188.64], R242 ;  /* 0x000000f2bc001986 */ /* 0x000fe8000c101906 */
[----:B------:R1:W-:Y:S04]  /*733d0*/  @P5 STG.E [R186.64], R195 ;  /* 0x000000c3ba005986 */ /* 0x0003e8000c101906 */
[----:B-1----:R-:W2:Y:S01]  /*733e0*/  LDL.LU R195, [R1+0x194] ;  /* 0x0001940001c37983 */ /* 0x002ea20000300800 */
[----:B------:R-:W-:-:S02]  /*733f0*/  IADD3 R0, R244, 0x61, RZ ;  /* 0x00000061f4007810 */ /* 0x000fc40007ffe0ff */
[----:B------:R-:W-:Y:S02]  /*73400*/  ISETP.LT.AND P6, PT, R228, c[0x0][0x178], !P6 ;  /* 0x00005e00e4007a0c */ /* 0x000fe400077c1270 */
[----:B------:R-:W-:Y:S02]  /*73410*/  ISETP.LT.AND P2, PT, R231, c[0x0][0x178], !P0 ;  /* 0x00005e00e7007a0c */ /* 0x000fe40004741270 */
[----:B------:R-:W-:Y:S02]  /*73420*/  ISETP.GE.AND P4, PT, R0, c[0x0][0x17c], PT ;  /* 0x00005f0000007a0c */ /* 0x000fe40003f86270 */
[C---:B------:R-:W-:Y:S01]  /*73430*/  IADD3 R0, R3.reuse, c[0x0][0x198], RZ ;  /* 0x0000660003007a10 */ /* 0x040fe20007ffe0ff */
[----:B------:R-:W-:-:S04]  /*73440*/  IMAD.WIDE R184, R3, 0x4, R4 ;  /* 0x0000000403b87825 */ /* 0x000fc800078e0204 */
[----:B------:R-:W-:Y:S01]  /*73450*/  IMAD.WIDE R190, R0, 0x4, R182 ;  /* 0x0000000400be7825 */ /* 0x000fe200078e02b6 */
[----:B------:R-:W-:Y:S01]  /*73460*/  ISETP.LT.AND P3, PT, R230, c[0x0][0x178], !P0 ;  /* 0x00005e00e6007a0c */ /* 0x000fe20004761270 */
[----:B------:R1:W-:Y:S01]  /*73470*/  @P6 STG.E [R184.64], R247 ;  /* 0x000000f7b8006986 */ /* 0x0003e2000c101906 */
[----:B------:R-:W-:-:S03]  /*73480*/  ISETP.LT.AND P6, PT, R231, c[0x0][0x178], !P4 ;  /* 0x00005e00e7007a0c */ /* 0x000fc600067c1270 */
[----:B------:R3:W-:Y:S01]  /*73490*/  @P2 STG.E [R190.64], R241 ;  /* 0x000000f1be002986 */ /* 0x0007e2000c101906 */
[----:B------:R-:W-:Y:S02]  /*734a0*/  ISETP.LT.AND P2, PT, R229, c[0x0][0x178], !P0 ;  /* 0x00005e00e5007a0c */ /* 0x000fe40004741270 */
[----:B------:R-:W-:Y:S02]  /*734b0*/  ISETP.LT.AND P0, PT, R228, c[0x0][0x178], !P0 ;  /* 0x00005e00e4007a0c */ /* 0x000fe40004701270 */
[----:B------:R-:W-:Y:S02]  /*734c0*/  IADD3 R3, R0, c[0x0][0x198], RZ ;  /* 0x0000660000037a10 */ /* 0x000fe40007ffe0ff */
[----:B-1----:R-:W-:Y:S01]  /*734d0*/  IADD3 R184, R244, 0x62, RZ ;  /* 0x00000062f4b87810 */ /* 0x002fe20007ffe0ff */
[----:B------:R-:W-:Y:S01]  /*734e0*/  IMAD.WIDE R186, R0, 0x4, R180 ;  /* 0x0000000400ba7825 */ /* 0x000fe200078e02b4 */
[----:B------:R-:W4:Y:S02]  /*734f0*/  LDL.LU R247, [R1+0x34] ;  /* 0x0000340001f77983 */ /* 0x000f240000300800 */
[----:B------:R-:W-:Y:S01]  /*73500*/  ISETP.GE.AND P1, PT, R184, c[0x0][0x17c], PT ;  /* 0x00005f00b8007a0c */ /* 0x000fe20003f26270 */
[C---:B------:R-:W-:Y:S01]  /*73510*/  IMAD.WIDE R184, R0.reuse, 0x4, R6 ;  /* 0x0000000400b87825 */ /* 0x040fe200078e0206 */
[----:B------:R1:W-:Y:S03]  /*73520*/  @P3 STG.E [R186.64], R243 ;  /* 0x000000f3ba003986 */ /* 0x0003e6000c101906 */
[----:B------:R-:W-:Y:S01]  /*73530*/  IMAD.WIDE R188, R0, 0x4, R4 ;  /* 0x0000000400bc7825 */ /* 0x000fe200078e0204 */
[----:B------:R1:W-:Y:S03]  /*73540*/  @P2 STG.E [R184.64], R193 ;  /* 0x000000c1b8002986 */ /* 0x0003e6000c101906 */
[----:B---3--:R-:W-:Y:S01]  /*73550*/  IMAD.WIDE R190, R3, 0x4, R182 ;  /* 0x0000000403be7825 */ /* 0x008fe200078e02b6 */
[----:B------:R-:W3:Y:S01]  /*73560*/  LDL.LU R242, [R1+0xb00] ;  /* 0x000b000001f27983 */ /* 0x000ee20000300800 */
[----:B------:R-:W-:-:S03]  /*73570*/  ISETP.LT.AND P5, PT, R230, c[0x0][0x178], !P4 ;  /* 0x00005e00e6007a0c */ /* 0x000fc600067a1270 */
[----:B------:R1:W-:Y:S04]  /*73580*/  @P0 STG.E [R188.64], R194 ;  /* 0x000000c2bc000986 */ /* 0x0003e8000c101906 */
[----:B------:R1:W-:Y:S01]  /*73590*/  @P6 STG.E [R190.64], R251 ;  /* 0x000000fbbe006986 */ /* 0x0003e2000c101906 */
[----:B------:R-:W-:-:S03]  /*735a0*/  ISETP.LT.AND P6, PT, R229, c[0x0][0x178], !P4 ;  /* 0x00005e00e5007a0c */ /* 0x000fc600067c1270 */
[----:B-1----:R-:W3:Y:S04]  /*735b0*/  LDL.LU R243, [R1+0x470] ;  /* 0x0004700001f37983 */ /* 0x002ee80000300800 */
[----:B------:R-:W3:Y:S01]  /*735c0*/  LDL.LU R193, [R1+0x2e0] ;  /* 0x0002e00001c17983 */ /* 0x000ee20000300800 */
[----:B------:R-:W-:-:S03]  /*735d0*/  IMAD.WIDE R186, R3, 0x4, R180 ;  /* 0x0000000403ba7825 */ /* 0x000fc600078e02b4 */
[----:B------:R-:W3:Y:S01]  /*735e0*/  LDL.LU R194, [R1+0x40] ;  /* 0x0000400001c27983 */ /* 0x000ee20000300800 */
[----:B------:R-:W-:-:S03]  /*735f0*/  IMAD.WIDE R184, R3, 0x4, R6 ;  /* 0x0000000403b87825 */ /* 0x000fc600078e0206 */
[----:B------:R-:W3:Y:S04]  /*73600*/  LDL.LU R251, [R1+0xb04] ;  /* 0x000b040001fb7983 */ /* 0x000ee80000300800 */
[----:B------:R1:W-:Y:S04]  /*73610*/  @P5 STG.E [R186.64], R250 ;  /* 0x000000faba005986 */ /* 0x0003e8000c101906 */
[----:B-1----:R-:W3:Y:S04]  /*73620*/  LDL.LU R250, [R1+0x474] ;  /* 0x0004740001fa7983 */ /* 0x002ee80000300800 */
[----:B--2---:R1:W-:Y:S04]  /*73630*/  @P6 STG.E [R184.64], R195 ;  /* 0x000000c3b8006986 */ /* 0x0043e8000c101906 */
[----:B-1----:R-:W2:Y:S01]  /*73640*/  LDL.LU R195, [R1+0x2e4] ;  /* 0x0002e40001c37983 */ /* 0x002ea20000300800 */
[----:B------:R-:W-:-:S02]  /*73650*/  ISETP.LT.AND P4, PT, R228, c[0x0][0x178], !P4 ;  /* 0x00005e00e4007a0c */ /* 0x000fc40006781270 */
[----:B------:R-:W-:Y:S02]  /*73660*/  ISETP.LT.AND P5, PT, R231, c[0x0][0x178], !P1 ;  /* 0x00005e00e7007a0c */ /* 0x000fe40004fa1270 */
[----:B------:R-:W-:Y:S01]  /*73670*/  ISETP.LT.AND P3, PT, R230, c[0x0][0x178], !P1 ;  /* 0x00005e00e6007a0c */ /* 0x000fe20004f61270 */
[----:B------:R-:W-:Y:S01]  /*73680*/  IMAD.WIDE R186, R3, 0x4, R4 ;  /* 0x0000000403ba7825 */ /* 0x000fe200078e0204 */
[----:B------:R-:W-:Y:S02]  /*73690*/  IADD3 R191, R244, 0x63, RZ ;  /* 0x00000063f4bf7810 */ /* 0x000fe40007ffe0ff */
[----:B------:R-:W-:Y:S02]  /*736a0*/  ISETP.LT.AND P0, PT, R229, c[0x0][0x178], !P1 ;  /* 0x00005e00e5007a0c */ /* 0x000fe40004f01270 */
[----:B------:R-:W-:Y:S02]  /*736b0*/  IADD3 R0, R3, c[0x0][0x198], RZ ;  /* 0x0000660003007a10 */ /* 0x000fe40007ffe0ff */
[----:B------:R-:W-:-:S02]  /*736c0*/  ISETP.GE.AND P6, PT, R191, c[0x0][0x17c], PT ;  /* 0x00005f00bf007a0c */ /* 0x000fc40003fc6270 */
[----:B------:R-:W-:Y:S01]  /*736d0*/  ISETP.LT.AND P1, PT, R228, c[0x0][0x178], !P1 ;  /* 0x00005e00e4007a0c */ /* 0x000fe20004f21270 */
[C---:B------:R-:W-:Y:S01]  /*736e0*/  IMAD.WIDE R188, R0.reuse, 0x4, R182 ;  /* 0x0000000400bc7825 */ /* 0x040fe200078e02b6 */
[----:B----4-:R1:W-:Y:S01]  /*736f0*/  @P4 STG.E [R186.64], R247 ;  /* 0x000000f7ba004986 */ /* 0x0103e2000c101906 */
[----:B------:R-:W-:Y:S02]  /*73700*/  ISETP.LT.AND P4, PT, R231, c[0x0][0x178], !P6 ;  /* 0x00005e00e7007a0c */ /* 0x000fe40007781270 */
[C---:B------:R-:W-:Y:S01]  /*73710*/  IMAD.WIDE R184, R0.reuse, 0x4, R6 ;  /* 0x0000000400b87825 */ /* 0x040fe200078e0206 */
[C---:B------:R-:W-:Y:S01]  /*73720*/  IADD3 R3, R0.reuse, c[0x0][0x198], RZ ;  /* 0x0000660000037a10 */ /* 0x040fe20007ffe0ff */
[----:B-1----:R-:W4:Y:S02]  /*73730*/  LDL.LU R247, [R1+0x44] ;  /* 0x0000440001f77983 */ /* 0x002f240000300800 */
[----:B------:R-:W-:Y:S02]  /*73740*/  IMAD.WIDE R186, R0, 0x4, R180 ;  /* 0x0000000400ba7825 */ /* 0x000fe400078e02b4 */
[----:B---3--:R-:W-:Y:S01]  /*73750*/  @P5 STG.E [R188.64], R242 ;  /* 0x000000f2bc005986 */ /* 0x008fe2000c101906 */
[----:B------:R-:W-:-:S03]  /*73760*/  ISETP.LT.AND P5, PT, R230, c[0x0][0x178], !P6 ;  /* 0x00005e00e6007a0c */ /* 0x000fc600077a1270 */
[----:B------:R-:W3:Y:S04]  /*73770*/  LDL.LU R191, [R1+0xb20] ;  /* 0x000b200001bf7983 */ /* 0x000ee80000300800 */
[----:B------:R1:W-:Y:S04]  /*73780*/  @P3 STG.E [R186.64], R243 ;  /* 0x000000f3ba003986 */ /* 0x0003e8000c101906 */
[----:B------:R1:W-:Y:S01]  /*73790*/  @P0 STG.E [R184.64], R193 ;  /* 0x000000c1b8000986 */ /* 0x0003e2000c101906 */
[----:B------:R-:W-:-:S03]  /*737a0*/  ISETP.LT.AND P0, PT, R229, c[0x0][0x178], !P6 ;  /* 0x00005e00e5007a0c */ /* 0x000fc60007701270 */
[----:B------:R-:W3:Y:S04]  /*737b0*/  LDL.LU R192, [R1+0x580] ;  /* 0x0005800001c07983 */ /* 0x000ee80000300800 */
[----:B------:R-:W3:Y:S01]  /*737c0*/  LDL.LU R240, [R1+0x380] ;  /* 0x0003800001f07983 */ /* 0x000ee20000300800 */
[----:B-1----:R-:W-:-:S03]  /*737d0*/  IMAD.WIDE R186, R3, 0x4, R182 ;  /* 0x0000000403ba7825 */ /* 0x002fc600078e02b6 */
[----:B------:R-:W3:Y:S01]  /*737e0*/  LDL.LU R241, [R1+0x1a0] ;  /* 0x0001a00001f17983 */ /* 0x000ee20000300800 */
[----:B------:R-:W-:-:S04]  /*737f0*/  IMAD.WIDE R184, R0, 0x4, R4 ;  /* 0x0000000400b87825 */ /* 0x000fc800078e0204 */
[C---:B------:R-:W-:Y:S01]  /*73800*/  IMAD.WIDE R188, R3.reuse, 0x4, R180 ;  /* 0x0000000403bc7825 */ /* 0x040fe200078e02b4 */
[----:B------:R1:W-:Y:S04]  /*73810*/  @P1 STG.E [R184.64], R194 ;  /* 0x000000c2b8001986 */ /* 0x0003e8000c101906 */
[----:B------:R1:W-:Y:S04]  /*73820*/  @P4 STG.E [R186.64], R251 ;  /* 0x000000fbba004986 */ /* 0x0003e8000c101906 */
[----:B------:R1:W-:Y:S02]  /*73830*/  @P5 STG.E [R188.64], R250 ;  /* 0x000000fabc005986 */ /* 0x0003e4000c101906 */
[----:B-1----:R-:W-:-:S02]  /*73840*/  IMAD.WIDE R184, R3, 0x4, R6 ;  /* 0x0000000403b87825 */ /* 0x002fc400078e0206 */
[----:B------:R-:W3:Y:S04]  /*73850*/  LDL.LU R251, [R1+0xb24] ;  /* 0x000b240001fb7983 */ /* 0x000ee80000300800 */
[----:B------:R-:W3:Y:S04]  /*73860*/  LDL.LU R250, [R1+0x584] ;  /* 0x0005840001fa7983 */ /* 0x000ee80000300800 */
[----:B--2---:R1:W-:Y:S04]  /*73870*/  @P0 STG.E [R184.64], R195 ;  /* 0x000000c3b8000986 */ /* 0x0043e8000c101906 */
[----:B-1----:R-:W2:Y:S01]  /*73880*/  LDL.LU R195, [R1+0x384] ;  /* 0x0003840001c37983 */ /* 0x002ea20000300800 */
[----:B------:R-:W-:-:S04]  /*73890*/  IADD3 R190, R244, 0x65, RZ ;  /* 0x00000065f4be7810 */ /* 0x000fc80007ffe0ff */
[----:B------:R-:W-:Y:S02]  /*738a0*/  ISETP.GE.AND P2, PT, R190, c[0x0][0x17c], PT ;  /* 0x00005f00be007a0c */ /* 0x000fe40003f46270 */
[----:B------:R-:W-:Y:S02]  /*738b0*/  IADD3 R190, R244, 0x64, RZ ;  /* 0x00000064f4be7810 */ /* 0x000fe40007ffe0ff */
[----:B------:R-:W-:Y:S02]  /*738c0*/  ISETP.LT.AND P6, PT, R228, c[0x0][0x178], !P6 ;  /* 0x00005e00e4007a0c */ /* 0x000fe400077c1270 */
[----:B------:R-:W-:Y:S01]  /*738d0*/  ISETP.GE.AND P3, PT, R190, c[0x0][0x17c], PT ;  /* 0x00005f00be007a0c */ /* 0x000fe20003f66270 */
[----:B------:R-:W-:-:S03]  /*738e0*/  IMAD.WIDE R186, R3, 0x4, R4 ;  /* 0x0000000403ba7825 */ /* 0x000fc600078e0204 */
[----:B------:R-:W-:Y:S02]  /*738f0*/  ISETP.LT.AND P5, PT, R231, c[0x0][0x178], !P3 ;  /* 0x00005e00e7007a0c */ /* 0x000fe40005fa1270 */
[----:B------:R-:W-:Y:S02]  /*73900*/  ISETP.LT.AND P1, PT, R230, c[0x0][0x178], !P3 ;  /* 0x00005e00e6007a0c */ /* 0x000fe40005f21270 */
[----:B------:R-:W-:Y:S02]  /*73910*/  IADD3 R188, R244, 0x68, RZ ;  /* 0x00000068f4bc7810 */ /* 0x000fe40007ffe0ff */
[----:B------:R-:W-:Y:S02]  /*73920*/  IADD3 R0, R3, c[0x0][0x198], RZ ;  /* 0x0000660003007a10 */ /* 0x000fe40007ffe0ff */
[----:B------:R-:W-:Y:S01]  /*73930*/  ISETP.LT.AND P4, PT, R229, c[0x0][0x178], !P3 ;  /* 0x00005e00e5007a0c */ /* 0x000fe20005f81270 */
[----:B----4-:R1:W-:Y:S01]  /*73940*/  @P6 STG.E [R186.64], R247 ;  /* 0x000000f7ba006986 */ /* 0x0103e2000c101906 */
[----:B------:R-:W-:Y:S01]  /*73950*/  ISETP.GE.AND P0, PT, R188, c[0x0][0x17c], PT ;  /* 0x00005f00bc007a0c */ /* 0x000fe20003f06270 */
[----:B------:R-:W-:Y:S01]  /*73960*/  IMAD.WIDE R188, R0, 0x4, R182 ;  /* 0x0000000400bc7825 */ /* 0x000fe200078e02b6 */
[----:B------:R-:W-:-:S02]  /*73970*/  ISETP.LT.AND P3, PT, R228, c[0x0][0x178], !P3 ;  /* 0x00005e00e4007a0c */ /* 0x000fc40005f61270 */
[----:B------:R-:W-:Y:S01]  /*73980*/  ISETP.LT.AND P6, PT, R231, c[0x0][0x178], !P2 ;  /* 0x00005e00e7007a0c */ /* 0x000fe200057c1270 */
[C---:B------:R-:W-:Y:S01]  /*73990*/  IMAD.WIDE R184, R0.reuse, 0x4, R180 ;  /* 0x0000000400b87825 */ /* 0x040fe200078e02b4 */
[----:B---3--:R-:W-:Y:S01]  /*739a0*/  @P5 STG.E [R188.64], R191 ;  /* 0x000000bfbc005986 */ /* 0x008fe2000c101906 */
[----:B------:R-:W-:-:S03]  /*739b0*/  IADD3 R3, R0, c[0x0][0x198], RZ ;  /* 0x0000660000037a10 */ /* 0x000fc60007ffe0ff */
[----:B-1----:R-:W3:Y:S01]  /*739c0*/  LDL.LU R247, [R1+0x1a4] ;  /* 0x0001a40001f77983 */ /* 0x002ee20000300800 */
[----:B------:R-:W-:-:S03]  /*739d0*/  IMAD.WIDE R186, R0, 0x4, R6 ;  /* 0x0000000400ba7825 */ /* 0x000fc600078e0206 */
[----:B------:R-:W4:Y:S01]  /*739e0*/  LDL.LU R242, [R1+0xb40] ;  /* 0x000b400001f27983 */ /* 0x000f220000300800 */
[----:B------:R-:W-:-:S03]  /*739f0*/  ISETP.LT.AND P5, PT, R230, c[0x0][0x178], !P2 ;  /* 0x00005e00e6007a0c */ /* 0x000fc600057a1270 */
[----:B------:R-:W4:Y:S04]  /*73a00*/  LDL.LU R243, [R1+0xb10] ;  /* 0x000b100001f37983 */ /* 0x000f280000300800 */
[----:B------:R-:W4:Y:S04]  /*73a10*/  LDL.LU R193, [R1+0x560] ;  /* 0x0005600001c17983 */ /* 0x000f280000300800 */
[----:B------:R1:W-:Y:S01]  /*73a20*/  @P1 STG.E [R184.64], R192 ;  /* 0x000000c0b8001986 */ /* 0x0003e2000c101906 */
[----:B------:R-:W-:-:S03]  /*73a30*/  ISETP.LT.AND P1, PT, R229, c[0x0][0x178], !P2 ;  /* 0x00005e00e5007a0c */ /* 0x000fc60005721270 */
[----:B------:R-:W4:Y:S04]  /*73a40*/  LDL.LU R194, [R1+0x2d0] ;  /* 0x0002d00001c27983 */ /* 0x000f280000300800 */
[----:B------:R1:W-:Y:S02]  /*73a50*/  @P4 STG.E [R186.64], R240 ;  /* 0x000000f0ba004986 */ /* 0x0003e4000c101906 */
[----:B-1----:R-:W-:-:S04]  /*73a60*/  IMAD.WIDE R184, R0, 0x4, R4 ;  /* 0x0000000400b87825 */ /* 0x002fc800078e0204 */
[----:B------:R-:W-:-:S04]  /*73a70*/  IMAD.WIDE R188, R3, 0x4, R180 ;  /* 0x0000000403bc7825 */ /* 0x000fc800078e02b4 */
[C---:B------:R-:W-:Y:S01]  /*73a80*/  IMAD.WIDE R186, R3.reuse, 0x4, R182 ;  /* 0x0000000403ba7825 */ /* 0x040fe200078e02b6 */
[----:B------:R-:W-:Y:S04]  /*73a90*/  @P3 STG.E [R184.64], R241 ;  /* 0x000000f1b8003986 */ /* 0x000fe8000c101906 */
[----:B------:R1:W-:Y:S04]  /*73aa0*/  @P6 STG.E [R186.64], R251 ;  /* 0x000000fbba006986 */ /* 0x0003e8000c101906 */
[----:B------:R1:W-:Y:S04]  /*73ab0*/  @P5 STG.E [R188.64], R250 ;  /* 0x000000fabc005986 */ /* 0x0003e8000c101906 */
[----:B-1----:R-:W4:Y:S01]  /*73ac0*/  LDL.LU R251, [R1+0xb44] ;  /* 0x000b440001fb7983 */ /* 0x002f220000300800 */
[----:B------:R-:W-:-:S03]  /*73ad0*/  IMAD.WIDE R186, R3, 0x4, R6 ;  /* 0x0000000403ba7825 */ /* 0x000fc600078e0206 */
[----:B------:R-:W4:Y:S04]  /*73ae0*/  LDL.LU R250, [R1+0xb14] ;  /* 0x000b140001fa7983 */ /* 0x000f280000300800 */
[----:B--2---:R1:W-:Y:S04]  /*73af0*/  @P1 STG.E [R186.64], R195 ;  /* 0x000000c3ba001986 */ /* 0x0043e8000c101906 */
[----:B-1----:R-:W2:Y:S01]  /*73b00*/  LDL.LU R195, [R1+0x564] ;  /* 0x0005640001c37983 */ /* 0x002ea20000300800 */
[----:B------:R-:W-:-:S04]  /*73b10*/  IADD3 R190, R244, 0x66, RZ ;  /* 0x00000066f4be7810 */ /* 0x000fc80007ffe0ff */
[----:B------:R-:W-:Y:S02]  /*73b20*/  ISETP.GE.AND P4, PT, R190, c[0x0][0x17c], PT ;  /* 0x00005f00be007a0c */ /* 0x000fe40003f86270 */
[----:B------:R-:W-:Y:S02]  /*73b30*/  ISETP.LT.AND P2, PT, R228, c[0x0][0x178], !P2 ;  /* 0x00005e00e4007a0c */ /* 0x000fe40005741270 */
[----:B------:R-:W-:Y:S02]  /*73b40*/  ISETP.LT.AND P6, PT, R231, c[0x0][0x178], !P4 ;  /* 0x00005e00e7007a0c */ /* 0x000fe400067c1270 */
[----:B------:R-:W-:Y:S02]  /*73b50*/  IADD3 R0, R3, c[0x0][0x198], RZ ;  /* 0x0000660003007a10 */ /* 0x000fe40007ffe0ff */
[----:B------:R-:W-:Y:S02]  /*73b60*/  ISETP.LT.AND P3, PT, R230, c[0x0][0x178], !P4 ;  /* 0x00005e00e6007a0c */ /* 0x000fe40006761270 */
[----:B------:R-:W-:Y:S01]  /*73b70*/  ISETP.LT.AND P5, PT, R229, c[0x0][0x178], !P4 ;  /* 0x00005e00e5007a0c */ /* 0x000fe200067a1270 */
[----:B------:R-:W-:Y:S01]  /*73b80*/  IMAD.WIDE R184, R3, 0x4, R4 ;  /* 0x0000000403b87825 */ /* 0x000fe200078e0204 */
[----:B------:R-:W-:-:S02]  /*73b90*/  IADD3 R190, R244, 0x67, RZ ;  /* 0x00000067f4be7810 */ /* 0x000fc40007ffe0ff */
[----:B------:R-:W-:Y:S01]  /*73ba0*/  ISETP.LT.AND P4, PT, R228, c[0x0][0x178], !P4 ;  /* 0x00005e00e4007a0c */ /* 0x000fe20006781270 */
[----:B------:R-:W-:Y:S01]  /*73bb0*/  IMAD.WIDE R188, R0, 0x4, R182 ;  /* 0x0000000400bc7825 */ /* 0x000fe200078e02b6 */
[----:B------:R-:W-:Y:S01]  /*73bc0*/  ISETP.GE.AND P1, PT, R190, c[0x0][0x17c], PT ;  /* 0x00005f00be007a0c */ /* 0x000fe20003f26270 */
[----:B---3--:R1:W-:Y:S02]  /*73bd0*/  @P2 STG.E [R184.64], R247 ;  /* 0x000000f7b8002986 */ /* 0x0083e4000c101906 */
[C---:B------:R-:W-:Y:S01]  /*73be0*/  IMAD.WIDE R186, R0.reuse, 0x4, R180 ;  /* 0x0000000400ba7825 */ /* 0x040fe200078e02b4 */
[----:B------:R-:W-:Y:S01]  /*73bf0*/  ISETP.LT.AND P2, PT, R231, c[0x0][0x178], !P1 ;  /* 0x00005e00e7007a0c */ /* 0x000fe20004f41270 */
[----:B----4-:R3:W-:Y:S01]  /*73c00*/  @P6 STG.E [R188.64], R242 ;  /* 0x000000f2bc006986 */ /* 0x0107e2000c101906 */
[----:B------:R-:W-:-:S03]  /*73c10*/  IADD3 R3, R0, c[0x0][0x198], RZ ;  /* 0x0000660000037a10 */ /* 0x000fc60007ffe0ff */
[----:B------:R4:W-:Y:S01]  /*73c20*/  @P3 STG.E [R186.64], R243 ;  /* 0x000000f3ba003986 */ /* 0x0009e2000c101906 */
[----:B-1----:R-:W-:-:S03]  /*73c30*/  IMAD.WIDE R184, R0, 0x4, R6 ;  /* 0x0000000400b87825 */ /* 0x002fc600078e0206 */
[----:B------:R-:W2:Y:S01]  /*73c40*/  LDL.LU R247, [R1+0x2d4] ;  /* 0x0002d40001f77983 */ /* 0x000ea20000300800 */
[----:B---3--:R-:W-:-:S03]  /*73c50*/  IMAD.WIDE R188, R0, 0x4, R4 ;  /* 0x0000000400bc7825 */ /* 0x008fc600078e0204 */
[----:B------:R1:W-:Y:S01]  /*73c60*/  @P5 STG.E [R184.64], R193 ;  /* 0x000000c1b8005986 */ /* 0x0003e2000c101906 */
[----:B------:R-:W-:-:S03]  /*73c70*/  ISETP.LT.AND P3, PT, R230, c[0x0][0x178], !P1 ;  /* 0x00005e00e6007a0c */ /* 0x000fc60004f61270 */
[----:B------:R-:W-:Y:S01]  /*73c80*/  @P4 STG.E [R188.64], R194 ;  /* 0x000000c2bc004986 */ /* 0x000fe2000c101906 */
[----:B------:R-:W-:Y:S01]  /*73c90*/  ISETP.LT.AND P4, PT, R229, c[0x0][0x178], !P1 ;  /* 0x00005e00e5007a0c */ /* 0x000fe20004f81270 */
[C---:B----4-:R-:W-:Y:S02]  /*73ca0*/  IMAD.WIDE R186, R3.reuse, 0x4, R180 ;  /* 0x0000000403ba7825 */ /* 0x050fe400078e02b4 */
[----:B------:R-:W3:Y:S02]  /*73cb0*/  LDL.LU R192, [R1+0x810] ;  /* 0x0008100001c07983 */ /* 0x000ee40000300800 */
[C---:B-1----:R-:W-:Y:S02]  /*73cc0*/  IMAD.WIDE R184, R3.reuse, 0x4, R182 ;  /* 0x0000000403b87825 */ /* 0x042fe400078e02b6 */
[----:B------:R-:W4:Y:S01]  /*73cd0*/  LDL.LU R240, [R1+0x3f0] ;  /* 0x0003f00001f07983 */ /* 0x000f220000300800 */
[----:B------:R-:W-:-:S03]  /*73ce0*/  IADD3 R0, R3, c[0x0][0x198], RZ ;  /* 0x0000660003007a10 */ /* 0x000fc60007ffe0ff */
[----:B------:R-:W3:Y:S04]  /*73cf0*/  LDL.LU R241, [R1+0xb74] ;  /* 0x000b740001f17983 */ /* 0x000ee80000300800 */
[----:B------:R1:W-:Y:S04]  /*73d00*/  @P2 STG.E [R184.64], R251 ;  /* 0x000000fbb8002986 */ /* 0x0003e8000c101906 */
[----:B------:R1:W-:Y:S02]  /*73d10*/  @P3 STG.E [R186.64], R250 ;  /* 0x000000faba003986 */ /* 0x0003e4000c101906 */
[----:B-1----:R-:W-:-:S02]  /*73d20*/  IMAD.WIDE R184, R3, 0x4, R6 ;  /* 0x0000000403b87825 */ /* 0x002fc400078e0206 */
[----:B------:R-:W3:Y:S02]  /*73d30*/  LDL.LU R251, [R1+0xb34] ;  /* 0x000b340001fb7983 */ /* 0x000ee40000300800 */
[----:B------:R-:W-:Y:S02]  /*73d40*/  IMAD.WIDE R186, R3, 0x4, R4 ;  /* 0x0000000403ba7825 */ /* 0x000fe400078e0204 */
[----:B------:R-:W3:Y:S04]  /*73d50*/  LDL.LU R250, [R1+0x814] ;  /* 0x0008140001fa7983 */ /* 0x000ee80000300800 */
[----:B------:R-:W3:Y:S04]  /*73d60*/  LDL.LU R3, [R1+0xb30] ;  /* 0x000b300001037983 */ /* 0x000ee80000300800 */
[----:B--2---:R1:W-:Y:S04]  /*73d70*/  @P4 STG.E [R184.64], R195 ;  /* 0x000000c3b8004986 */ /* 0x0043e8000c101906 */
[----:B-1----:R-:W2:Y:S01]  /*73d80*/  LDL.LU R185, [R1+0xb70] ;  /* 0x000b700001b97983 */ /* 0x002ea20000300800 */
[----:B------:R-:W-:-:S02]  /*73d90*/  ISETP.LT.AND P1, PT, R228, c[0x0][0x178], !P1 ;  /* 0x00005e00e4007a0c */ /* 0x000fc40004f21270 */
[----:B------:R-:W-:Y:S02]  /*73da0*/  ISETP.LT.AND P6, PT, R231, c[0x0][0x178], !P0 ;  /* 0x00005e00e7007a0c */ /* 0x000fe400047c1270 */
[----:B------:R-:W-:Y:S02]  /*73db0*/  ISETP.LT.AND P5, PT, R230, c[0x0][0x178], !P0 ;  /* 0x00005e00e6007a0c */ /* 0x000fe400047a1270 */
[----:B------:R-:W-:Y:S01]  /*73dc0*/  IADD3 R188, R244, 0x69, RZ ;  /* 0x00000069f4bc7810 */ /* 0x000fe20007ffe0ff */
[----:B------:R-:W-:Y:S01]  /*73dd0*/  IMAD.WIDE R190, R0, 0x4, R180 ;  /* 0x0000000400be7825 */ /* 0x000fe200078e02b4 */
[C---:B------:R-:W-:Y:S01]  /*73de0*/  ISETP.LT.AND P3, PT, R229.reuse, c[0x0][0x178], !P0 ;  /* 0x00005e00e5007a0c */ /* 0x040fe20004761270 */
[----:B------:R-:W4:Y:S01]  /*73df0*/  LDL.LU R195, [R1+0x3f4] ;  /* 0x0003f40001c37983 */ /* 0x000f220000300800 */
[----:B------:R-:W-:Y:S01]  /*73e00*/  ISETP.GE.AND P2, PT, R188, c[0x0][0x17c], PT ;  /* 0x00005f00bc007a0c */ /* 0x000fe20003f46270 */
[----:B------:R-:W-:Y:S02]  /*73e10*/  IMAD.WIDE R188, R0, 0x4, R182 ;  /* 0x0000000400bc7825 */ /* 0x000fe400078e02b6 */
[----:B------:R-:W4:Y:S01]  /*73e20*/  LDL.LU R242, [R1+0xba0] ;  /* 0x000ba00001f27983 */ /* 0x000f220000300800 */
[----:B------:R-:W-:-:S03]  /*73e30*/  ISETP.LT.AND P4, PT, R229, c[0x0][0x178], !P2 ;  /* 0x00005e00e5007a0c */ /* 0x000fc60005781270 */
[----:B------:R-:W4:Y:S04]  /*73e40*/  LDL.LU R243, [R1+0xb60] ;  /* 0x000b600001f37983 */ /* 0x000f280000300800 */
[----:B------:R-:W4:Y:S04]  /*73e50*/  LDL.LU R193, [R1+0xa30] ;  /* 0x000a300001c17983 */ /* 0x000f280000300800 */
[----:B------:R1:W-:Y:S01]  /*73e60*/  @P1 STG.E [R186.64], R247 ;  /* 0x000000f7ba001986 */ /* 0x0003e2000c101906 */
[----:B------:R-:W-:-:S03]  /*73e70*/  ISETP.LT.AND P1, PT, R228, c[0x0][0x178], !P0 ;  /* 0x00005e00e4007a0c */ /* 0x000fc60004721270 */
[----:B------:R-:W4:Y:S01]  /*73e80*/  LDL.LU R194, [R1+0x520] ;  /* 0x0005200001c27983 */ /* 0x000f220000300800 */
[----:B-1----:R-:W-:-:S03]  /*73e90*/  IADD3 R186, R244, 0x6b, RZ ;  /* 0x0000006bf4ba7810 */ /* 0x002fc60007ffe0ff */
[----:B------:R-:W4:Y:S01]  /*73ea0*/  LDL.LU R247, [R1+0xba4] ;  /* 0x000ba40001f77983 */ /* 0x000f220000300800 */
[----:B------:R-:W-:-:S03]  /*73eb0*/  ISETP.GE.AND P0, PT, R186, c[0x0][0x17c], PT ;  /* 0x00005f00ba007a0c */ /* 0x000fc60003f06270 */
[----:B--2---:R1:W-:Y:S01]  /*73ec0*/  @P6 STG.E [R188.64], R185 ;  /* 0x000000b9bc006986 */ /* 0x0043e2000c101906 */
[----:B------:R-:W-:-:S03]  /*73ed0*/  ISETP.LT.AND P6, PT, R231, c[0x0][0x178], !P2 ;  /* 0x00005e00e7007a0c */ /* 0x000fc600057c1270 */
[----:B---3--:R2:W-:Y:S01]  /*73ee0*/  @P5 STG.E [R190.64], R3 ;  /* 0x00000003be005986 */ /* 0x0085e2000c101906 */
[----:B------:R-:W-:Y:S01]  /*73ef0*/  ISETP.LT.AND P5, PT, R230, c[0x0][0x178], !P2 ;  /* 0x00005e00e6007a0c */ /* 0x000fe200057a1270 */
[----:B-1----:R-:W-:Y:S01]  /*73f00*/  IMAD.WIDE R184, R0, 0x4, R6 ;  /* 0x0000000400b87825 */ /* 0x002fe200078e0206 */
[----:B------:R-:W-:Y:S02]  /*73f10*/  IADD3 R188, R244, 0x6a, RZ ;  /* 0x0000006af4bc7810 */ /* 0x000fe40007ffe0ff */
[----:B--2---:R-:W-:Y:S02]  /*73f20*/  IADD3 R3, R0, c[0x0][0x198], RZ ;  /* 0x0000660000037a10 */ /* 0x004fe40007ffe0ff */
[----:B------:R1:W-:Y:S01]  /*73f30*/  @P3 STG.E [R184.64], R192 ;  /* 0x000000c0b8003986 */ /* 0x0003e2000c101906 */
[----:B------:R-:W-:Y:S02]  /*73f40*/  ISETP.GE.AND P3, PT, R188, c[0x0][0x17c], PT ;  /* 0x00005f00bc007a0c */ /* 0x000fe40003f66270 */
[----:B------:R-:W-:-:S04]  /*73f50*/  IMAD.WIDE R186, R3, 0x4, R182 ;  /* 0x0000000403ba7825 */ /* 0x000fc800078e02b6 */
[----:B------:R-:W-:-:S04]  /*73f60*/  IMAD.WIDE R188, R3, 0x4, R180 ;  /* 0x0000000403bc7825 */ /* 0x000fc800078e02b4 */
[----:B-1----:R-:W-:-:S04]  /*73f70*/  IMAD.WIDE R184, R0, 0x4, R4 ;  /* 0x0000000400b87825 */ /* 0x002fc800078e0204 */
[----:B------:R-:W-:Y:S01]  /*73f80*/  IMAD.WIDE R190, R3, 0x4, R6 ;  /* 0x0000000403be7825 */ /* 0x000fe200078e0206 */
[----:B----4-:R-:W-:Y:S04]  /*73f90*/  @P1 STG.E [R184.64], R240 ;  /* 0x000000f0b8001986 */ /* 0x010fe8000c101906 */
[----:B------:R-:W-:Y:S04]  /*73fa0*/  @P6 STG.E [R186.64], R241 ;  /* 0x000000f1ba006986 */ /* 0x000fe8000c101906 */
[----:B------:R1:W-:Y:S04]  /*73fb0*/  @P5 STG.E [R188.64], R251 ;  /* 0x000000fbbc005986 */ /* 0x0003e8000c101906 */
[----:B------:R2:W-:Y:S04]  /*73fc0*/  @P4 STG.E [R190.64], R250 ;  /* 0x000000fabe004986 */ /* 0x0005e8000c101906 */
[----:B-1----:R-:W3:Y:S04]  /*73fd0*/  LDL.LU R251, [R1+0xb64] ;  /* 0x000b640001fb7983 */ /* 0x002ee80000300800 */
[----:B--2---:R-:W2:Y:S01]  /*73fe0*/  LDL.LU R250, [R1+0xa34] ;  /* 0x000a340001fa7983 */ /* 0x004ea20000300800 */
        /* <DEDUP_REMOVED lines=10> */
[----:B------:R1:W-:Y:S01]  /*74090*/  @P2 STG.E [R188.64], R195 ;  /* 0x000000c3bc002986 */ /* 0x0003e2000c101906 */
[----:B------:R-:W-:-:S03]  /*740a0*/  ISETP.LT.AND P5, PT, R231, c[0x0][0x178], !P0 ;  /* 0x00005e00e7007a0c */ /* 0x000fc600047a1270 */
[----:B------:R4:W-:Y:S01]  /*740b0*/  @P4 STG.E [R184.64], R242 ;  /* 0x000000f2b8004986 */ /* 0x0009e2000c101906 */
[----:B------:R-:W-:-:S03]  /*740c0*/  ISETP.GE.AND P2, PT, R0, c[0x0][0x17c], PT ;  /* 0x00005f0000007a0c */ /* 0x000fc60003f46270 */
[----:B------:R4:W-:Y:S01]  /*740d0*/  @P6 STG.E [R186.64], R243 ;  /* 0x000000f3ba006986 */ /* 0x0009e2000c101906 */
[----:B------:R-:W-:Y:S02]  /*740e0*/  ISETP.LT.AND P6, PT, R230, c[0x0][0x178], !P0 ;  /* 0x00005e00e6007a0c */ /* 0x000fe400047c1270 */
[----:B------:R-:W-:Y:S01]  /*740f0*/  ISETP.LT.AND P4, PT, R229, c[0x0][0x178], !P0 ;  /* 0x00005e00e5007a0c */ /* 0x000fe20004781270 */
[----:B-1----:R-:W2:Y:S01]  /*74100*/  LDL.LU R195, [R1+0x524] ;  /* 0x0005240001c37983 */ /* 0x002ea20000300800 */
[C---:B------:R-:W-:Y:S01]  /*74110*/  IADD3 R0, R190.reuse, c[0x0][0x198], RZ ;  /* 0x00006600be007a10 */ /* 0x040fe20007ffe0ff */
[C---:B----4-:R-:W-:Y:S02]  /*74120*/  IMAD.WIDE R184, R190.reuse, 0x4, R6 ;  /* 0x00000004beb87825 */ /* 0x050fe400078e0206 */
[----:B------:R-:W4:Y:S02]  /*74130*/  LDL.LU R191, [R1+0xb90] ;  /* 0x000b900001bf7983 */ /* 0x000f240000300800 */
[----:B------:R-:W-:-:S02]  /*74140*/  IMAD.WIDE R186, R190, 0x4, R4 ;  /* 0x00000004beba7825 */ /* 0x000fc400078e0204 */
[----:B------:R1:W-:Y:S02]  /*74150*/  @P3 STG.E [R184.64], R193 ;  /* 0x000000c1b8003986 */ /* 0x0003e4000c101906 */
[----:B------:R-:W-:Y:S02]  /*74160*/  IMAD.WIDE R188, R0, 0x4, R182 ;  /* 0x0000000400bc7825 */ /* 0x000fe400078e02b6 */
[----:B------:R1:W-:Y:S01]  /*74170*/  @P1 STG.E [R186.64], R194 ;  /* 0x000000c2ba001986 */ /* 0x0003e2000c101906 */
[----:B------:R-:W-:-:S03]  /*74180*/  IADD3 R3, R244, 0x6f, RZ ;  /* 0x0000006ff4037810 */ /* 0x000fc60007ffe0ff */
[----:B------:R-:W4:Y:S01]  /*74190*/  LDL.LU R192, [R1+0xb50] ;  /* 0x000b500001c07983 */ /* 0x000f220000300800 */
[----:B-1----:R-:W-:-:S03]  /*741a0*/  IMAD.WIDE R184, R0, 0x4, R6 ;  /* 0x0000000400b87825 */ /* 0x002fc600078e0206 */
[----:B------:R-:W4:Y:S01]  /*741b0*/  LDL.LU R242, [R1+0x860] ;  /* 0x0008600001f27983 */ /* 0x000f220000300800 */
[----:B------:R-:W-:-:S03]  /*741c0*/  IMAD.WIDE R186, R0, 0x4, R180 ;  /* 0x0000000400ba7825 */ /* 0x000fc600078e02b4 */
[----:B------:R1:W-:Y:S01]  /*741d0*/  @P5 STG.E [R188.64], R247 ;  /* 0x000000f7bc005986 */ /* 0x0003e2000c101906 */
[----:B------:R-:W-:-:S03]  /*741e0*/  ISETP.LT.AND P1, PT, R228, c[0x0][0x178], !P0 ;  /* 0x00005e00e4007a0c */ /* 0x000fc60004721270 */
[----:B------:R-:W4:Y:S01]  /*741f0*/  LDL.LU R243, [R1+0xbc4] ;  /* 0x000bc40001f37983 */ /* 0x000f220000300800 */
[----:B------:R-:W-:Y:S02]  /*74200*/  ISETP.GE.AND P0, PT, R3, c[0x0][0x17c], PT ;  /* 0x00005f0003007a0c */ /* 0x000fe40003f06270 */
[C---:B------:R-:W-:Y:S01]  /*74210*/  IADD3 R3, R0.reuse, c[0x0][0x198], RZ ;  /* 0x0000660000037a10 */ /* 0x040fe20007ffe0ff */
[----:B-1----:R-:W4:Y:S04]  /*74220*/  LDL.LU R247, [R1+0xb94] ;  /* 0x000b940001f77983 */ /* 0x002f280000300800 */
[----:B---3--:R1:W-:Y:S04]  /*74230*/  @P6 STG.E [R186.64], R251 ;  /* 0x000000fbba006986 */ /* 0x0083e8000c101906 */
[----:B--2---:R2:W-:Y:S04]  /*74240*/  @P4 STG.E [R184.64], R250 ;  /* 0x000000fab8004986 */ /* 0x0045e8000c101906 */
[----:B-1----:R-:W3:Y:S04]  /*74250*/  LDL.LU R251, [R1+0xb54] ;  /* 0x000b540001fb7983 */ /* 0x002ee80000300800 */
[----:B--2---:R-:W2:Y:S01]  /*74260*/  LDL.LU R250, [R1+0x864] ;  /* 0x0008640001fa7983 */ /* 0x004ea20000300800 */
[----:B------:R-:W-:-:S03]  /*74270*/  IMAD.WIDE R184, R0, 0x4, R4 ;  /* 0x0000000400b87825 */ /* 0x000fc600078e0204 */
[----:B------:R-:W2:Y:S01]  /*74280*/  LDL.LU R0, [R1+0xbc0] ;  /* 0x000bc00001007983 */ /* 0x000ea20000300800 */
[----:B------:R-:W-:Y:S02]  /*74290*/  ISETP.LT.AND P3, PT, R231, c[0x0][0x178], !P2 ;  /* 0x00005e00e7007a0c */ /* 0x000fe40005761270 */
[----:B------:R-:W-:Y:S01]  /*742a0*/  ISETP.LT.AND P5, PT, R230, c[0x0][0x178], !P2 ;  /* 0x00005e00e6007a0c */ /* 0x000fe200057a1270 */
[----:B------:R-:W-:Y:S01]  /*742b0*/  IMAD.WIDE R186, R3, 0x4, R182 ;  /* 0x0000000403ba7825 */ /* 0x000fe200078e02b6 */
[----:B------:R-:W-:Y:S01]  /*742c0*/  IADD3 R190, R244, 0x6d, RZ ;  /* 0x0000006df4be7810 */ /* 0x000fe20007ffe0ff */
[----:B------:R-:W3:Y:S01]  /*742d0*/  LDL.LU R240, [R1+0xbe0] ;  /* 0x000be00001f07983 */ /* 0x000ee20000300800 */
[----:B------:R-:W-:Y:S01]  /*742e0*/  ISETP.LT.AND P6, PT, R229, c[0x0][0x178], !P2 ;  /* 0x00005e00e5007a0c */ /* 0x000fe200057c1270 */
[----:B------:R-:W-:Y:S01]  /*742f0*/  IMAD.WIDE R188, R3, 0x4, R180 ;  /* 0x0000000403bc7825 */ /* 0x000fe200078e02b4 */
[----:B------:R-:W-:Y:S01]  /*74300*/  ISETP.GE.AND P4, PT, R190, c[0x0][0x17c], PT ;  /* 0x00005f00be007a0c */ /* 0x000fe20003f86270 */
[----:B------:R-:W3:Y:S01]  /*74310*/  LDL.LU R241, [R1+0xbb0] ;  /* 0x000bb00001f17983 */ /* 0x000ee20000300800 */
[----:B------:R-:W-:-:S03]  /*74320*/  ISETP.LT.AND P2, PT, R228, c[0x0][0x178], !P2 ;  /* 0x00005e00e4007a0c */ /* 0x000fc60005741270 */
[----:B------:R1:W-:Y:S01]  /*74330*/  @P1 STG.E [R184.64], R195 ;  /* 0x000000c3b8001986 */ /* 0x0003e2000c101906 */
[----:B------:R-:W-:-:S03]  /*74340*/  ISETP.LT.AND P1, PT, R229, c[0x0][0x178], !P4 ;  /* 0x00005e00e5007a0c */ /* 0x000fc60006721270 */
[----:B------:R-:W3:Y:S04]  /*74350*/  LDL.LU R193, [R1+0xb80] ;  /* 0x000b800001c17983 */ /* 0x000ee80000300800 */
[----:B------:R-:W3:Y:S01]  /*74360*/  LDL.LU R194, [R1+0xa60] ;  /* 0x000a600001c27983 */ /* 0x000ee20000300800 */
[----:B-1----:R-:W-:-:S03]  /*74370*/  IMAD.WIDE R184, R3, 0x4, R6 ;  /* 0x0000000403b87825 */ /* 0x002fc600078e0206 */
[----:B------:R-:W3:Y:S04]  /*74380*/  LDL.LU R195, [R1+0xbe4] ;  /* 0x000be40001c37983 */ /* 0x000ee80000300800 */
[----:B--2---:R1:W-:Y:S01]  /*74390*/  @P3 STG.E [R186.64], R0 ;  /* 0x00000000ba003986 */ /* 0x0043e2000c101906 */
[----:B------:R-:W-:-:S03]  /*743a0*/  ISETP.LT.AND P3, PT, R230, c[0x0][0x178], !P4 ;  /* 0x00005e00e6007a0c */ /* 0x000fc60006761270 */
[----:B----4-:R2:W-:Y:S01]  /*743b0*/  @P5 STG.E [R188.64], R191 ;  /* 0x000000bfbc005986 */ /* 0x0105e2000c101906 */
[----:B------:R-:W-:-:S03]  /*743c0*/  ISETP.LT.AND P5, PT, R231, c[0x0][0x178], !P4 ;  /* 0x00005e00e7007a0c */ /* 0x000fc600067a1270 */
[----:B------:R4:W-:Y:S01]  /*743d0*/  @P6 STG.E [R184.64], R192 ;  /* 0x000000c0b8006986 */ /* 0x0009e2000c101906 */
[C---:B-1----:R-:W-:Y:S02]  /*743e0*/  IADD3 R0, R3.reuse, c[0x0][0x198], RZ ;  /* 0x0000660003007a10 */ /* 0x042fe40007ffe0ff */
[----:B------:R-:W-:Y:S01]  /*743f0*/  IADD3 R186, R244, 0x6e, RZ ;  /* 0x0000006ef4ba7810 */ /* 0x000fe20007ffe0ff */
[----:B--2---:R-:W-:-:S03]  /*74400*/  IMAD.WIDE R190, R3, 0x4, R4 ;  /* 0x0000000403be7825 */ /* 0x004fc600078e0204 */
[----:B------:R-:W-:Y:S01]  /*74410*/  ISETP.GE.AND P6, PT, R186, c[0x0][0x17c], PT ;  /* 0x00005f00ba007a0c */ /* 0x000fe20003fc6270 */
[C---:B----4-:R-:W-:Y:S01]  /*74420*/  IMAD.WIDE R184, R0.reuse, 0x4, R182 ;  /* 0x0000000400b87825 */ /* 0x050fe200078e02b6 */
[----:B------:R-:W-:Y:S03]  /*74430*/  @P2 STG.E [R190.64], R242 ;  /* 0x000000f2be002986 */ /* 0x000fe6000c101906 */
[C---:B------:R-:W-:Y:S01]  /*74440*/  IMAD.WIDE R186, R0.reuse, 0x4, R180 ;  /* 0x0000000400ba7825 */ /* 0x040fe200078e02b4 */
[----:B------:R-:W-:Y:S03]  /*74450*/  @P5 STG.E [R184.64], R243 ;  /* 0x000000f3b8005986 */ /* 0x000fe6000c101906 */
[----:B------:R-:W-:Y:S01]  /*74460*/  IMAD.WIDE R188, R0, 0x4, R6 ;  /* 0x0000000400bc7825 */ /* 0x000fe200078e0206 */
[----:B------:R1:W-:Y:S04]  /*74470*/  @P3 STG.E [R186.64], R247 ;  /* 0x000000f7ba003986 */ /* 0x0003e8000c101906 */
[----:B---3--:R2:W-:Y:S04]  /*74480*/  @P1 STG.E [R188.64], R251 ;  /* 0x000000fbbc001986 */ /* 0x0085e8000c101906 */
[----:B-1----:R-:W3:Y:S04]  /*74490*/  LDL.LU R247, [R1+0xbb4] ;  /* 0x000bb40001f77983 */ /* 0x002ee80000300800 */
[----:B--2---:R-:W2:Y:S01]  /*744a0*/  LDL.LU R251, [R1+0xb84] ;  /* 0x000b840001fb7983 */ /* 0x004ea20000300800 */
[----:B------:R-:W-:Y:S01]  /*744b0*/  ISETP.LT.AND P4, PT, R228, c[0x0][0x178], !P4 ;  /* 0x00005e00e4007a0c */ /* 0x000fe20006781270 */
[----:B------:R-:W-:Y:S01]  /*744c0*/  IMAD.WIDE R190, R0, 0x4, R4 ;  /* 0x0000000400be7825 */ /* 0x000fe200078e0204 */
[----:B------:R-:W-:-:S02]  /*744d0*/  ISETP.LT.AND P2, PT, R231, c[0x0][0x178], !P6 ;  /* 0x00005e00e7007a0c */ /* 0x000fc40007741270 */
[----:B------:R-:W-:Y:S02]  /*744e0*/  ISETP.LT.AND P3, PT, R229, c[0x0][0x178], !P6 ;  /* 0x00005e00e5007a0c */ /* 0x000fe40007761270 */
[----:B------:R-:W-:-:S07]  /*744f0*/  IADD3 R3, R0, c[0x0][0x198], RZ ;  /* 0x0000660000037a10 */ /* 0x000fce0007ffe0ff */
[----:B------:R1:W-:Y:S01]  /*74500*/  @P4 STG.E [R190.64], R250 ;  /* 0x000000fabe004986 */ /* 0x0003e2000c101906 */
[----:B------:R-:W-:Y:S01]  /*74510*/  ISETP.LT.AND P4, PT, R230, c[0x0][0x178], !P6 ;  /* 0x00005e00e6007a0c */ /* 0x000fe20007781270 */
[C---:B------:R-:W-:Y:S01]  /*74520*/  IMAD.WIDE R188, R3.reuse, 0x4, R182 ;  /* 0x0000000403bc7825 */ /* 0x040fe200078e02b6 */
[----:B------:R-:W-:Y:S02]  /*74530*/  IADD3 R0, R244, 0x70, RZ ;  /* 0x00000070f4007810 */ /* 0x000fe40007ffe0ff */
[----:B------:R-:W-:Y:S01]  /*74540*/  ISETP.LT.AND P6, PT, R228, c[0x0][0x178], !P6 ;  /* 0x00005e00e4007a0c */ /* 0x000fe200077c1270 */
[----:B------:R-:W-:Y:S01]  /*74550*/  IMAD.WIDE R184, R3, 0x4, R180 ;  /* 0x0000000403b87825 */ /* 0x000fe200078e02b4 */
[----:B------:R-:W-:-:S03]  /*74560*/  ISETP.LT.AND P5, PT, R231, c[0x0][0x178], !P0 ;  /* 0x00005e00e7007a0c */ /* 0x000fc600047a1270 */
[C---:B------:R-:W-:Y:S01]  /*74570*/  IMAD.WIDE R186, R3.reuse, 0x4, R6 ;  /* 0x0000000403ba7825 */ /* 0x040fe200078e0206 */
[----:B-1----:R-:W4:Y:S01]  /*74580*/  LDL.LU R250, [R1+0xa64] ;  /* 0x000a640001fa7983 */ /* 0x002f220000300800 */
[----:B------:R-:W-:Y:S02]  /*74590*/  ISETP.GE.AND P1, PT, R0, c[0x0][0x17c], PT ;  /* 0x00005f0000007a0c */ /* 0x000fe40003f26270 */
[----:B------:R-:W-:Y:S01]  /*745a0*/  IADD3 R0, R3, c[0x0][0x198], RZ ;  /* 0x0000660003007a10 */ /* 0x000fe20007ffe0ff */
[----:B------:R1:W-:Y:S04]  /*745b0*/  @P2 STG.E [R188.64], R240 ;  /* 0x000000f0bc002986 */ /* 0x0003e8000c101906 */
[----:B------:R1:W-:Y:S01]  /*745c0*/  @P4 STG.E [R184.64], R241 ;  /* 0x000000f1b8004986 */ /* 0x0003e2000c101906 */
[----:B------:R-:W-:-:S03]  /*745d0*/  ISETP.LT.AND P4, PT, R229, c[0x0][0x178], !P0 ;  /* 0x00005e00e5007a0c */ /* 0x000fc60004781270 */
[----:B------:R1:W-:Y:S01]  /*745e0*/  @P3 STG.E [R186.64], R193 ;  /* 0x000000c1ba003986 */ /* 0x0003e2000c101906 */
[----:B------:R-:W-:-:S03]  /*745f0*/  ISETP.LT.AND P3, PT, R230, c[0x0][0x178], !P0 ;  /* 0x00005e00e6007a0c */ /* 0x000fc60004761270 */
[----:B------:R-:W4:Y:S01]  /*74600*/  LDL.LU R242, [R1+0x488] ;  /* 0x0004880001f27983 */ /* 0x000f220000300800 */
[----:B-1----:R-:W-:-:S03]  /*74610*/  IMAD.WIDE R188, R3, 0x4, R4 ;  /* 0x0000000403bc7825 */ /* 0x002fc600078e0204 */
[----:B------:R-:W4:Y:S01]  /*74620*/  LDL.LU R243, [R1+0x378] ;  /* 0x0003780001f37983 */ /* 0x000f220000300800 */
[----:B------:R-:W-:-:S03]  /*74630*/  IMAD.WIDE R184, R0, 0x4, R182 ;  /* 0x0000000400b87825 */ /* 0x000fc600078e02b6 */
[----:B------:R1:W-:Y:S01]  /*74640*/  @P6 STG.E [R188.64], R194 ;  /* 0x000000c2bc006986 */ /* 0x0003e2000c101906 */
[----:B------:R-:W-:-:S03]  /*74650*/  IMAD.WIDE R186, R0, 0x4, R180 ;  /* 0x0000000400ba7825 */ /* 0x000fc600078e02b4 */
[----:B------:R-:W4:Y:S04]  /*74660*/  LDL.LU R193, [R1+0x198] ;  /* 0x0001980001c17983 */ /* 0x000f280000300800 */
[----:B------:R1:W-:Y:S04]  /*74670*/  @P5 STG.E [R184.64], R195 ;  /* 0x000000c3b8005986 */ /* 0x0003e8000c101906 */
[----:B-1----:R-:W4:Y:S01]  /*74680*/  LDL.LU R194, [R1+0x38] ;  /* 0x0000380001c27983 */ /* 0x002f220000300800 */
[----:B------:R-:W-:-:S03]  /*74690*/  IMAD.WIDE R184, R0, 0x4, R6 ;  /* 0x0000000400b87825 */ /* 0x000fc600078e0206 */
[----:B------:R-:W4:Y:S04]  /*746a0*/  LDL.LU R195, [R1+0x48c] ;  /* 0x00048c0001c37983 */ /* 0x000f280000300800 */
[----:B---3--:R1:W-:Y:S04]  /*746b0*/  @P3 STG.E [R186.64], R247 ;  /* 0x000000f7ba003986 */ /* 0x0083e8000c101906 */
[----:B--2---:R2:W-:Y:S04]  /*746c0*/  @P4 STG.E [R184.64], R251 ;  /* 0x000000fbb8004986 */ /* 0x0045e8000c101906 */
[----:B-1----:R-:W3:Y:S04]  /*746d0*/  LDL.LU R247, [R1+0x37c] ;  /* 0x00037c0001f77983 */ /* 0x002ee80000300800 */
[----:B--2---:R-:W2:Y:S01]  /*746e0*/  LDL.LU R251, [R1+0x19c] ;  /* 0x00019c0001fb7983 */ /* 0x004ea20000300800 */
[----:B------:R-:W-:-:S02]  /*746f0*/  ISETP.LT.AND P5, PT, R228, c[0x0][0x178], !P0 ;  /* 0x00005e00e4007a0c */ /* 0x000fc400047a1270 */
[----:B------:R-:W-:Y:S02]  /*74700*/  IADD3 R188, R244, 0x71, RZ ;  /* 0x00000071f4bc7810 */ /* 0x000fe40007ffe0ff */
[----:B------:R-:W-:Y:S02]  /*74710*/  ISETP.LT.AND P6, PT, R231, c[0x0][0x178], !P1 ;  /* 0x00005e00e7007a0c */ /* 0x000fe40004fc1270 */
[----:B------:R-:W-:Y:S01]  /*74720*/  ISETP.GE.AND P2, PT, R188, c[0x0][0x17c], PT ;  /* 0x00005f00bc007a0c */ /* 0x000fe20003f46270 */
[----:B------:R-:W-:Y:S01]  /*74730*/  IMAD.WIDE R188, R0, 0x4, R4 ;  /* 0x0000000400bc7825 */ /* 0x000fe200078e0204 */
[----:B------:R-:W-:Y:S02]  /*74740*/  ISETP.LT.AND P0, PT, R230, c[0x0][0x178], !P1 ;  /* 0x00005e00e6007a0c */ /* 0x000fe40004f01270 */
[----:B------:R-:W-:-:S03]  /*74750*/  IADD3 R3, R0, c[0x0][0x198], RZ ;  /* 0x0000660000037a10 */ /* 0x000fc60007ffe0ff */
[----:B----4-:R1:W-:Y:S01]  /*74760*/  @P5 STG.E [R188.64], R250 ;  /* 0x000000fabc005986 */ /* 0x0103e2000c101906 */
[----:B------:R-:W-:Y:S01]  /*74770*/  ISETP.LT.AND P5, PT, R229, c[0x0][0x178], !P1 ;  /* 0x00005e00e5007a0c */ /* 0x000fe20004fa1270 */
[----:B------:R-:W-:Y:S01]  /*74780*/  IMAD.WIDE R186, R3, 0x4, R182 ;  /* 0x0000000403ba7825 */ /* 0x000fe200078e02b6 */
[----:B------:R-:W-:-:S03]  /*74790*/  ISETP.LT.AND P1, PT, R228, c[0x0][0x178], !P1 ;  /* 0x00005e00e4007a0c */ /* 0x000fc60004f21270 */
[----:B------:R-:W-:Y:S01]  /*747a0*/  IMAD.WIDE R184, R3, 0x4, R180 ;  /* 0x0000000403b87825 */ /* 0x000fe200078e02b4 */
[----:B-1----:R-:W4:Y:S01]  /*747b0*/  LDL.LU R250, [R1+0x3c] ;  /* 0x00003c0001fa7983 */ /* 0x002f220000300800 */
[----:B------:R-:W-:-:S03]  /*747c0*/  ISETP.LT.AND P4, PT, R231, c[0x0][0x178], !P2 ;  /* 0x00005e00e7007a0c */ /* 0x000fc60005781270 */
[----:B------:R1:W-:Y:S01]  /*747d0*/  @P6 STG.E [R186.64], R242 ;  /* 0x000000f2ba006986 */ /* 0x0003e2000c101906 */
[----:B------:R-:W-:Y:S02]  /*747e0*/  ISETP.LT.AND P6, PT, R230, c[0x0][0x178], !P2 ;  /* 0x00005e00e6007a0c */ /* 0x000fe400057c1270 */
[----:B------:R-:W-:Y:S01]  /*747f0*/  ISETP.LT.AND P3, PT, R229, c[0x0][0x178], !P2 ;  /* 0x00005e00e5007a0c */ /* 0x000fe20005761270 */
[----:B------:R-:W4:Y:S04]  /*74800*/  LDL.LU R191, [R1+0xb08] ;  /* 0x000b080001bf7983 */ /* 0x000f280000300800 */
[----:B------:R1:W-:Y:S01]  /*74810*/  @P0 STG.E [R184.64], R243 ;  /* 0x000000f3b8000986 */ /* 0x0003e2000c101906 */
[----:B------:R-:W-:Y:S01]  /*74820*/  IADD3 R188, R244, 0x72, RZ ;  /* 0x00000072f4bc7810 */ /* 0x000fe20007ffe0ff */
[----:B-1----:R-:W-:-:S02]  /*74830*/  IMAD.WIDE R186, R3, 0x4, R4 ;  /* 0x0000000403ba7825 */ /* 0x002fc400078e0204 */
[----:B------:R-:W4:Y:S04]  /*74840*/  LDL.LU R192, [R1+0x478] ;  /* 0x0004780001c07983 */ /* 0x000f280000300800 */
[----:B------:R-:W4:Y:S01]  /*74850*/  LDL.LU R240, [R1+0x2e8] ;  /* 0x0002e80001f07983 */ /* 0x000f220000300800 */
[C---:B------:R-:W-:Y:S01]  /*74860*/  IMAD.WIDE R184, R3.reuse, 0x4, R6 ;  /* 0x0000000403b87825 */ /* 0x040fe200078e0206 */
[----:B------:R-:W-:-:S04]  /*74870*/  IADD3 R3, R3, c[0x0][0x198], RZ ;  /* 0x0000660003037a10 */ /* 0x000fc80007ffe0ff */
[----:B------:R1:W-:Y:S01]  /*74880*/  @P5 STG.E [R184.64], R193 ;  /* 0x000000c1b8005986 */ /* 0x0003e2000c101906 */
[----:B------:R-:W-:Y:S01]  /*74890*/  ISETP.GE.AND P5, PT, R188, c[0x0][0x17c], PT ;  /* 0x00005f00bc007a0c */ /* 0x000fe20003fa6270 */
[C---:B------:R-:W-:Y:S02]  /*748a0*/  IMAD.WIDE R188, R3.reuse, 0x4, R6 ;  /* 0x0000000403bc7825 */ /* 0x040fe400078e0206 */
[----:B------:R1:W-:Y:S02]  /*748b0*/  @P1 STG.E [R186.64], R194 ;  /* 0x000000c2ba001986 */ /* 0x0003e4000c101906 */
[----:B-1----:R-:W-:-:S04]  /*748c0*/  IMAD.WIDE R184, R3, 0x4, R182 ;  /* 0x0000000403b87825 */ /* 0x002fc800078e02b6 */
[----:B------:R-:W-:Y:S01]  /*748d0*/  IMAD.WIDE R186, R3, 0x4, R180 ;  /* 0x0000000403ba7825 */ /* 0x000fe200078e02b4 */
[----:B------:R-:W-:Y:S04]  /*748e0*/  @P4 STG.E [R184.64], R195 ;  /* 0x000000c3b8004986 */ /* 0x000fe8000c101906 */
[----:B---3--:R1:W-:Y:S04]  /*748f0*/  @P6 STG.E [R186.64], R247 ;  /* 0x000000f7ba006986 */ /* 0x0083e8000c101906 */
[----:B--2---:R2:W-:Y:S04]  /*74900*/  @P3 STG.E [R188.64], R251 ;  /* 0x000000fbbc003986 */ /* 0x0045e8000c101906 */
[----:B-1----:R-:W3:Y:S04]  /*74910*/  LDL.LU R247, [R1+0x48] ;  /* 0x0000480001f77983 */ /* 0x002ee80000300800 */
[----:B--2---:R-:W2:Y:S04]  /*74920*/  LDL.LU R251, [R1+0xb0c] ;  /* 0x000b0c0001fb7983 */ /* 0x004ea80000300800 */
[----:B------:R-:W2:Y:S04]  /*74930*/  LDL.LU R241, [R1+0x47c] ;  /* 0x00047c0001f17983 */ /* 0x000ea80000300800 */
[----:B------:R-:W2:Y:S01]  /*74940*/  LDL.LU R195, [R1+0x2ec] ;  /* 0x0002ec0001c37983 */ /* 0x000ea20000300800 */
[----:B------:R-:W-:-:S02]  /*74950*/  ISETP.LT.AND P2, PT, R228, c[0x0][0x178], !P2 ;  /* 0x00005e00e4007a0c */ /* 0x000fc40005741270 */
[----:B------:R-:W-:Y:S01]  /*74960*/  IADD3 R0, R244, 0x79, RZ ;  /* 0x00000079f4007810 */ /* 0x000fe20007ffe0ff */
[----:B------:R-:W-:Y:S01]  /*74970*/  IMAD.WIDE R184, R3, 0x4, R4 ;  /* 0x0000000403b87825 */ /* 0x000fe200078e0204 */
[----:B------:R-:W-:Y:S02]  /*74980*/  ISETP.LT.AND P1, PT, R231, c[0x0][0x178], !P5 ;  /* 0x00005e00e7007a0c */ /* 0x000fe40006f21270 */
[----:B------:R-:W-:Y:S02]  /*74990*/  ISETP.GE.AND P0, PT, R0, c[0x0][0x17c], PT ;  /* 0x00005f0000007a0c */ /* 0x000fe40003f06270 */
[----:B------:R-:W-:Y:S02]  /*749a0*/  IADD3 R0, R3, c[0x0][0x198], RZ ;  /* 0x0000660003007a10 */ /* 0x000fe40007ffe0ff */
[----:B------:R-:W-:-:S03]  /*749b0*/  ISETP.LT.AND P3, PT, R230, c[0x0][0x178], !P5 ;  /* 0x00005e00e6007a0c */ /* 0x000fc60006f61270 */
[----:B----4-:R1:W-:Y:S01]  /*749c0*/  @P2 STG.E [R184.64], R250 ;  /* 0x000000fab8002986 */ /* 0x0103e2000c101906 */
[----:B------:R-:W-:Y:S01]  /*749d0*/  IADD3 R188, R244, 0x73, RZ ;  /* 0x00000073f4bc7810 */ /* 0x000fe20007ffe0ff */
[----:B------:R-:W-:Y:S01]  /*749e0*/  IMAD.WIDE R186, R0, 0x4, R182 ;  /* 0x0000000400ba7825 */ /* 0x000fe200078e02b6 */
[----:B------:R-:W-:Y:S02]  /*749f0*/  ISETP.LT.AND P6, PT, R229, c[0x0][0x178], !P5 ;  /* 0x00005e00e5007a0c */ /* 0x000fe40006fc1270 */
[----:B------:R-:W-:Y:S01]  /*74a00*/  ISETP.GE.AND P4, PT, R188, c[0x0][0x17c], PT ;  /* 0x00005f00bc007a0c */ /* 0x000fe20003f86270 */
[----:B-1----:R-:W4:Y:S01]  /*74a10*/  LDL.LU R250, [R1+0x4c] ;  /* 0x00004c0001fa7983 */ /* 0x002f220000300800 */
[----:B------:R-:W-:Y:S01]  /*74a20*/  IADD3 R3, R244, 0x74, RZ ;  /* 0x00000074f4037810 */ /* 0x000fe20007ffe0ff */
[----:B------:R-:W-:Y:S01]  /*74a30*/  IMAD.WIDE R184, R0, 0x4, R6 ;  /* 0x0000000400b87825 */ /* 0x000fe200078e0206 */
[----:B------:R-:W-:Y:S01]  /*74a40*/  ISETP.LT.AND P5, PT, R228, c[0x0][0x178], !P5 ;  /* 0x00005e00e4007a0c */ /* 0x000fe20006fa1270 */
[----:B------:R-:W4:Y:S04]  /*74a50*/  LDL.LU R242, [R1+0xb28] ;  /* 0x000b280001f27983 */ /* 0x000f280000300800 */
[----:B------:R1:W-:Y:S01]  /*74a60*/  @P1 STG.E [R186.64], R191 ;  /* 0x000000bfba001986 */ /* 0x0003e2000c101906 */
[----:B------:R-:W-:-:S02]  /*74a70*/  ISETP.LT.AND P1, PT, R231, c[0x0][0x178], !P4 ;  /* 0x00005e00e7007a0c */ /* 0x000fc40006721270 */
[----:B------:R-:W-:Y:S01]  /*74a80*/  ISETP.GE.AND P2, PT, R3, c[0x0][0x17c], PT ;  /* 0x00005f0003007a0c */ /* 0x000fe20003f46270 */
[----:B------:R-:W4:Y:S01]  /*74a90*/  LDL.LU R243, [R1+0x588] ;  /* 0x0005880001f37983 */ /* 0x000f220000300800 */
[C---:B------:R-:W-:Y:S01]  /*74aa0*/  IADD3 R3, R0.reuse, c[0x0][0x198], RZ ;  /* 0x0000660000037a10 */ /* 0x040fe20007ffe0ff */
[C---:B------:R-:W-:Y:S02]  /*74ab0*/  IMAD.WIDE R188, R0.reuse, 0x4, R4 ;  /* 0x0000000400bc7825 */ /* 0x040fe400078e0204 */
[----:B------:R-:W4:Y:S02]  /*74ac0*/  LDL.LU R193, [R1+0x388] ;  /* 0x0003880001c17983 */ /* 0x000f240000300800 */
[----:B-1----:R-:W-:Y:S02]  /*74ad0*/  IMAD.WIDE R186, R0, 0x4, R180 ;  /* 0x0000000400ba7825 */ /* 0x002fe400078e02b4 */
[----:B------:R-:W4:Y:S04]  /*74ae0*/  LDL.LU R194, [R1+0x1a8] ;  /* 0x0001a80001c27983 */ /* 0x000f280000300800 */
[----:B------:R-:W-:Y:S01]  /*74af0*/  @P3 STG.E [R186.64], R192 ;  /* 0x000000c0ba003986 */ /* 0x000fe2000c101906 */
[----:B------:R-:W-:-:S03]  /*74b00*/  ISETP.LT.AND P3, PT, R230, c[0x0][0x178], !P4 ;  /* 0x00005e00e6007a0c */ /* 0x000fc60006761270 */
[----:B------:R1:W-:Y:S01]  /*74b10*/  @P6 STG.E [R184.64], R240 ;  /* 0x000000f0b8006986 */ /* 0x0003e2000c101906 */
[----:B------:R-:W-:Y:S01]  /*74b20*/  ISETP.LT.AND P6, PT, R229, c[0x0][0x178], !P4 ;  /* 0x00005e00e5007a0c */ /* 0x000fe200067c1270 */
[----:B-1----:R-:W-:-:S04]  /*74b30*/  IMAD.WIDE R184, R3, 0x4, R182 ;  /* 0x0000000403b87825 */ /* 0x002fc800078e02b6 */
[C---:B------:R-:W-:Y:S01]  /*74b40*/  IMAD.WIDE R186, R3.reuse, 0x4, R180 ;  /* 0x0000000403ba7825 */ /* 0x040fe200078e02b4 */
        /* <DEDUP_REMOVED lines=8> */
[----:B------:R-:W-:Y:S02]  /*74bd0*/  ISETP.LT.AND P4, PT, R228, c[0x0][0x178], !P4 ;  /* 0x00005e00e4007a0c */ /* 0x000fe40006781270 */
[----:B------:R-:W-:Y:S01]  /*74be0*/  IADD3 R0, R244, 0x75, RZ ;  /* 0x00000075f4007810 */ /* 0x000fe20007ffe0ff */
[----:B------:R-:W-:Y:S01]  /*74bf0*/  IMAD.WIDE R188, R3, 0x4, R4 ;  /* 0x0000000403bc7825 */ /* 0x000fe200078e0204 */
[----:B------:R-:W-:-:S02]  /*74c00*/  ISETP.LT.AND P5, PT, R231, c[0x0][0x178], !P2 ;  /* 0x00005e00e7007a0c */ /* 0x000fc400057a1270 */
[----:B------:R-:W-:Y:S02]  /*74c10*/  ISETP.GE.AND P1, PT, R0, c[0x0][0x17c], PT ;  /* 0x00005f0000007a0c */ /* 0x000fe40003f26270 */
[----:B------:R-:W-:Y:S02]  /*74c20*/  IADD3 R0, R3, c[0x0][0x198], RZ ;  /* 0x0000660003007a10 */ /* 0x000fe40007ffe0ff */
[----:B------:R-:W-:-:S03]  /*74c30*/  ISETP.LT.AND P3, PT, R230, c[0x0][0x178], !P2 ;  /* 0x00005e00e6007a0c */ /* 0x000fc60005761270 */
[----:B----4-:R1:W-:Y:S01]  /*74c40*/  @P4 STG.E [R188.64], R250 ;  /* 0x000000fabc004986 */ /* 0x0103e2000c101906 */
[----:B------:R-:W-:Y:S01]  /*74c50*/  ISETP.LT.AND P4, PT, R229, c[0x0][0x178], !P2 ;  /* 0x00005e00e5007a0c */ /* 0x000fe20005781270 */
[----:B------:R-:W-:Y:S01]  /*74c60*/  IMAD.WIDE R186, R0, 0x4, R182 ;  /* 0x0000000400ba7825 */ /* 0x000fe200078e02b6 */
[----:B------:R-:W-:-:S04]  /*74c70*/  ISETP.LT.AND P2, PT, R228, c[0x0][0x178], !P2 ;  /* 0x00005e00e4007a0c */ /* 0x000fc80005741270 */
[----:B------:R4:W-:Y:S01]  /*74c80*/  @P5 STG.E [R186.64], R242 ;  /* 0x000000f2ba005986 */ /* 0x0009e2000c101906 */
[----:B------:R-:W-:Y:S01]  /*74c90*/  ISETP.LT.AND P5, PT, R231, c[0x0][0x178], !P1 ;  /* 0x00005e00e7007a0c */ /* 0x000fe20004fa1270 */
[----:B------:R-:W-:Y:S01]  /*74ca0*/  IMAD.WIDE R184, R0, 0x4, R6 ;  /* 0x0000000400b87825 */ /* 0x000fe200078e0206 */
[----:B------:R-:W-:Y:S02]  /*74cb0*/  ISETP.LT.AND P6, PT, R230, c[0x0][0x178], !P1 ;  /* 0x00005e00e6007a0c */ /* 0x000fe40004fc1270 */
[C---:B------:R-:W-:Y:S01]  /*74cc0*/  IADD3 R3, R0.reuse, c[0x0][0x198], RZ ;  /* 0x0000660000037a10 */ /* 0x040fe20007ffe0ff */
[C---:B-1----:R-:W-:Y:S01]  /*74cd0*/  IMAD.WIDE R188, R0.reuse, 0x4, R4 ;  /* 0x0000000400bc7825 */ /* 0x042fe200078e0204 */
[----:B------:R-:W2:Y:S03]  /*74ce0*/  LDL.LU R250, [R1+0x1ac] ;  /* 0x0001ac0001fa7983 */ /* 0x000ea60000300800 */
[----:B----4-:R-:W-:Y:S01]  /*74cf0*/  IMAD.WIDE R186, R0, 0x4, R180 ;  /* 0x0000000400ba7825 */ /* 0x010fe200078e02b4 */
[----:B------:R-:W4:Y:S04]  /*74d00*/  LDL.LU R242, [R1+0x2d8] ;  /* 0x0002d80001f27983 */ /* 0x000f280000300800 */
[----:B------:R1:W-:Y:S04]  /*74d10*/  @P3 STG.E [R186.64], R243 ;  /* 0x000000f3ba003986 */ /* 0x0003e8000c101906 */
[----:B------:R1:W-:Y:S04]  /*74d20*/  @P4 STG.E [R184.64], R193 ;  /* 0x000000c1b8004986 */ /* 0x0003e8000c101906 */
[----:B------:R-:W-:Y:S01]  /*74d30*/  @P2 STG.E [R188.64], R194 ;  /* 0x000000c2bc002986 */ /* 0x000fe2000c101906 */
[----:B------:R-:W-:Y:S01]  /*74d40*/  ISETP.LT.AND P2, PT, R229, c[0x0][0x178], !P1 ;  /* 0x00005e00e5007a0c */ /* 0x000fe20004f41270 */
[----:B-1----:R-:W-:-:S02]  /*74d50*/  IMAD.WIDE R186, R3, 0x4, R182 ;  /* 0x0000000403ba7825 */ /* 0x002fc400078e02b6 */
[----:B------:R-:W4:Y:S02]  /*74d60*/  LDL.LU R243, [R1+0xb4c] ;  /* 0x000b4c0001f37983 */ /* 0x000f240000300800 */
[C---:B------:R-:W-:Y:S01]  /*74d70*/  IMAD.WIDE R184, R3.reuse, 0x4, R180 ;  /* 0x0000000403b87825 */ /* 0x040fe200078e02b4 */
[C---:B------:R-:W-:Y:S02]  /*74d80*/  IADD3 R0, R3.reuse, c[0x0][0x198], RZ ;  /* 0x0000660003007a10 */ /* 0x040fe40007ffe0ff */
[----:B------:R-:W-:Y:S01]  /*74d90*/  IADD3 R192, R244, 0x77, RZ ;  /* 0x00000077f4c07810 */ /* 0x000fe20007ffe0ff */
[----:B---3--:R1:W-:Y:S04]  /*74da0*/  @P5 STG.E [R186.64], R247 ;  /* 0x000000f7ba005986 */ /* 0x0083e8000c101906 */
[----:B--2---:R2:W-:Y:S04]  /*74db0*/  @P6 STG.E [R184.64], R251 ;  /* 0x000000fbb8006986 */ /* 0x0045e8000c101906 */
[----:B-1----:R-:W3:Y:S01]  /*74dc0*/  LDL.LU R247, [R1+0xb1c] ;  /* 0x000b1c0001f77983 */ /* 0x002ee20000300800 */
[----:B--2---:R-:W-:-:S03]  /*74dd0*/  IMAD.WIDE R184, R3, 0x4, R6 ;  /* 0x0000000403b87825 */ /* 0x004fc600078e0206 */
[----:B------:R-:W2:Y:S01]  /*74de0*/  LDL.LU R251, [R1+0x56c] ;  /* 0x00056c0001fb7983 */ /* 0x000ea20000300800 */
[----:B------:R-:W-:-:S03]  /*74df0*/  IMAD.WIDE R186, R3, 0x4, R4 ;  /* 0x0000000403ba7825 */ /* 0x000fc600078e0204 */
[----:B------:R-:W2:Y:S04]  /*74e00*/  LDL.LU R3, [R1+0xb18] ;  /* 0x000b180001037983 */ /* 0x000ea80000300800 */
[----:B------:R1:W-:Y:S01]  /*74e10*/  @P2 STG.E [R184.64], R195 ;  /* 0x000000c3b8002986 */ /* 0x0003e2000c101906 */
[----:B------:R-:W-:-:S03]  /*74e20*/  ISETP.GE.AND P2, PT, R192, c[0x0][0x17c], PT ;  /* 0x00005f00c0007a0c */ /* 0x000fc60003f46270 */
[----:B-1----:R-:W2:Y:S04]  /*74e30*/  LDL.LU R185, [R1+0xb48] ;  /* 0x000b480001b97983 */ /* 0x002ea80000300800 */
[----:B------:R-:W3:Y:S01]  /*74e40*/  LDL.LU R192, [R1+0x568] ;  /* 0x0005680001c07983 */ /* 0x000ee20000300800 */
[----:B------:R-:W-:Y:S02]  /*74e50*/  ISETP.LT.AND P1, PT, R228, c[0x0][0x178], !P1 ;  /* 0x00005e00e4007a0c */ /* 0x000fe40004f21270 */
[----:B------:R-:W-:-:S04]  /*74e60*/  IADD3 R190, R244, 0x76, RZ ;  /* 0x00000076f4be7810 */ /* 0x000fc80007ffe0ff */
[----:B------:R-:W-:-:S04]  /*74e70*/  ISETP.GE.AND P3, PT, R190, c[0x0][0x17c], PT ;  /* 0x00005f00be007a0c */ /* 0x000fc80003f66270 */
[----:B------:R-:W-:Y:S02]  /*74e80*/  ISETP.LT.AND P5, PT, R231, c[0x0][0x178], !P3 ;  /* 0x00005e00e7007a0c */ /* 0x000fe40005fa1270 */
[----:B------:R-:W-:Y:S01]  /*74e90*/  ISETP.LT.AND P4, PT, R230, c[0x0][0x178], !P3 ;  /* 0x00005e00e6007a0c */ /* 0x000fe20005f81270 */
[----:B------:R1:W-:Y:S01]  /*74ea0*/  @P1 STG.E [R186.64], R250 ;  /* 0x000000faba001986 */ /* 0x0003e2000c101906 */
[----:B------:R-:W-:Y:S01]  /*74eb0*/  ISETP.LT.AND P6, PT, R229, c[0x0][0x178], !P3 ;  /* 0x00005e00e5007a0c */ /* 0x000fe20005fc1270 */
[----:B------:R-:W-:-:S04]  /*74ec0*/  IMAD.WIDE R188, R0, 0x4, R182 ;  /* 0x0000000400bc7825 */ /* 0x000fc800078e02b6 */
[----:B------:R-:W-:Y:S01]  /*74ed0*/  IMAD.WIDE R190, R0, 0x4, R180 ;  /* 0x0000000400be7825 */ /* 0x000fe200078e02b4 */
[----:B-1----:R-:W4:Y:S01]  /*74ee0*/  LDL.LU R250, [R1+0x2dc] ;  /* 0x0002dc0001fa7983 */ /* 0x002f220000300800 */
[----:B------:R-:W-:-:S03]  /*74ef0*/  ISETP.LT.AND P3, PT, R228, c[0x0][0x178], !P3 ;  /* 0x00005e00e4007a0c */ /* 0x000fc60005f61270 */
[----:B------:R-:W4:Y:S01]  /*74f00*/  LDL.LU R240, [R1+0xb78] ;  /* 0x000b780001f07983 */ /* 0x000f220000300800 */
[----:B------:R-:W-:-:S03]  /*74f10*/  ISETP.LT.AND P1, PT, R229, c[0x0][0x178], !P2 ;  /* 0x00005e00e5007a0c */ /* 0x000fc60005721270 */
[----:B------:R-:W4:Y:S04]  /*74f20*/  LDL.LU R241, [R1+0xb38] ;  /* 0x000b380001f17983 */ /* 0x000f280000300800 */
[----:B------:R-:W4:Y:S04]  /*74f30*/  LDL.LU R193, [R1+0x818] ;  /* 0x0008180001c17983 */ /* 0x000f280000300800 */
[----:B------:R-:W4:Y:S04]  /*74f40*/  LDL.LU R194, [R1+0x3f8] ;  /* 0x0003f80001c27983 */ /* 0x000f280000300800 */
[----:B------:R-:W4:Y:S04]  /*74f50*/  LDL.LU R195, [R1+0xb7c] ;  /* 0x000b7c0001c37983 */ /* 0x000f280000300800 */
[----:B--2---:R1:W-:Y:S01]  /*74f60*/  @P5 STG.E [R188.64], R185 ;  /* 0x000000b9bc005986 */ /* 0x0043e2000c101906 */
[----:B------:R-:W-:-:S03]  /*74f70*/  ISETP.LT.AND P5, PT, R231, c[0x0][0x178], !P2 ;  /* 0x00005e00e7007a0c */ /* 0x000fc600057a1270 */
[----:B------:R2:W-:Y:S01]  /*74f80*/  @P4 STG.E [R190.64], R3 ;  /* 0x00000003be004986 */ /* 0x0005e2000c101906 */
[----:B------:R-:W-:Y:S01]  /*74f90*/  ISETP.LT.AND P4, PT, R230, c[0x0][0x178], !P2 ;  /* 0x00005e00e6007a0c */ /* 0x000fe20005781270 */
[C---:B-1----:R-:W-:Y:S01]  /*74fa0*/  IMAD.WIDE R184, R0.reuse, 0x4, R6 ;  /* 0x0000000400b87825 */ /* 0x042fe200078e0206 */
[----:B--2---:R-:W-:-:S04]  /*74fb0*/  IADD3 R3, R0, c[0x0][0x198], RZ ;  /* 0x0000660000037a10 */ /* 0x004fc80007ffe0ff */
[----:B---3--:R1:W-:Y:S01]  /*74fc0*/  @P6 STG.E [R184.64], R192 ;  /* 0x000000c0b8006986 */ /* 0x0083e2000c101906 */
        /* <DEDUP_REMOVED lines=10> */
[----:B------:R-:W-:-:S02]  /*75070*/  IADD3 R192, R244, 0x78, RZ ;  /* 0x00000078f4c07810 */ /* 0x000fc40007ffe0ff */
[----:B------:R-:W-:Y:S02]  /*75080*/  ISETP.LT.AND P2, PT, R228, c[0x0][0x178], !P2 ;  /* 0x00005e00e4007a0c */ /* 0x000fe40005741270 */
[----:B------:R-:W-:Y:S01]  /*75090*/  ISETP.GE.AND P6, PT, R192, c[0x0][0x17c], PT ;  /* 0x00005f00c0007a0c */ /* 0x000fe20003fc6270 */
[----:B------:R-:W-:-:S03]  /*750a0*/  IMAD.WIDE R184, R3, 0x4, R4 ;  /* 0x0000000403b87825 */ /* 0x000fc600078e0204 */
[----:B------:R-:W-:Y:S02]  /*750b0*/  ISETP.LT.AND P3, PT, R231, c[0x0][0x178], !P6 ;  /* 0x00005e00e7007a0c */ /* 0x000fe40007761270 */
[----:B------:R-:W-:Y:S02]  /*750c0*/  ISETP.LT.AND P1, PT, R230, c[0x0][0x178], !P6 ;  /* 0x00005e00e6007a0c */ /* 0x000fe40007721270 */
[----:B------:R-:W-:Y:S02]  /*750d0*/  IADD3 R3, R3, c[0x0][0x198], RZ ;  /* 0x0000660003037a10 */ /* 0x000fe40007ffe0ff */
[----:B------:R-:W-:Y:S01]  /*750e0*/  IADD3 R0, R244, 0x7a, RZ ;  /* 0x0000007af4007810 */ /* 0x000fe20007ffe0ff */
[----:B------:R1:W-:Y:S01]  /*750f0*/  @P2 STG.E [R184.64], R250 ;  /* 0x000000fab8002986 */ /* 0x0003e2000c101906 */
[----:B------:R-:W-:Y:S02]  /*75100*/  ISETP.LT.AND P5, PT, R229, c[0x0][0x178], !P6 ;  /* 0x00005e00e5007a0c */ /* 0x000fe400077a1270 */
[----:B------:R-:W-:-:S02]  /*75110*/  ISETP.LT.AND P6, PT, R228, c[0x0][0x178], !P6 ;  /* 0x00005e00e4007a0c */ /* 0x000fc400077c1270 */
[----:B------:R-:W-:Y:S01]  /*75120*/  ISETP.LT.AND P2, PT, R231, c[0x0][0x178], !P0 ;  /* 0x00005e00e7007a0c */ /* 0x000fe20004741270 */
[C---:B------:R-:W-:Y:S01]  /*75130*/  IMAD.WIDE R190, R3.reuse, 0x4, R182 ;  /* 0x0000000403be7825 */ /* 0x040fe200078e02b6 */
[----:B------:R-:W-:Y:S02]  /*75140*/  ISETP.GE.AND P4, PT, R0, c[0x0][0x17c], PT ;  /* 0x00005f0000007a0c */ /* 0x000fe40003f86270 */
[C---:B------:R-:W-:Y:S01]  /*75150*/  IADD3 R0, R3.reuse, c[0x0][0x198], RZ ;  /* 0x0000660003007a10 */ /* 0x040fe20007ffe0ff */
[C---:B------:R-:W-:Y:S01]  /*75160*/  IMAD.WIDE R188, R3.reuse, 0x4, R180 ;  /* 0x0000000403bc7825 */ /* 0x040fe200078e02b4 */
[----:B-1----:R-:W4:Y:S03]  /*75170*/  LDL.LU R250, [R1+0x3fc] ;  /* 0x0003fc0001fa7983 */ /* 0x002f260000300800 */
[C---:B------:R-:W-:Y:S01]  /*75180*/  IMAD.WIDE R186, R3.reuse, 0x4, R6 ;  /* 0x0000000403ba7825 */ /* 0x040fe200078e0206 */
[----:B------:R-:W4:Y:S03]  /*75190*/  LDL.LU R242, [R1+0xba8] ;  /* 0x000ba80001f27983 */ /* 0x000f260000300800 */
[----:B------:R-:W-:Y:S01]  /*751a0*/  IMAD.WIDE R184, R3, 0x4, R4 ;  /* 0x0000000403b87825 */ /* 0x000fe200078e0204 */
[----:B------:R1:W-:Y:S04]  /*751b0*/  @P3 STG.E [R190.64], R240 ;  /* 0x000000f0be003986 */ /* 0x0003e8000c101906 */
[----:B------:R-:W4:Y:S01]  /*751c0*/  LDL.LU R243, [R1+0xb68] ;  /* 0x000b680001f37983 */ /* 0x000f220000300800 */
[----:B------:R-:W-:-:S03]  /*751d0*/  ISETP.LT.AND P3, PT, R230, c[0x0][0x178], !P0 ;  /* 0x00005e00e6007a0c */ /* 0x000fc60004761270 */
[----:B------:R-:W-:Y:S01]  /*751e0*/  @P1 STG.E [R188.64], R241 ;  /* 0x000000f1bc001986 */ /* 0x000fe2000c101906 */
[----:B-1----:R-:W-:-:S03]  /*751f0*/  IMAD.WIDE R190, R0, 0x4, R182 ;  /* 0x0000000400be7825 */ /* 0x002fc600078e02b6 */
[----:B------:R1:W-:Y:S04]  /*75200*/  @P5 STG.E [R186.64], R193 ;  /* 0x000000c1ba005986 */ /* 0x0003e8000c101906 */
[----:B------:R1:W-:Y:S04]  /*75210*/  @P6 STG.E [R184.64], R194 ;  /* 0x000000c2b8006986 */ /* 0x0003e8000c101906 */
[----:B------:R1:W-:Y:S01]  /*75220*/  @P2 STG.E [R190.64], R195 ;  /* 0x000000c3be002986 */ /* 0x0003e2000c101906 */
[----:B------:R-:W-:-:S03]  /*75230*/  ISETP.LT.AND P2, PT, R229, c[0x0][0x178], !P0 ;  /* 0x00005e00e5007a0c */ /* 0x000fc60004741270 */
[----:B-1----:R-:W4:Y:S01]  /*75240*/  LDL.LU R193, [R1+0xa38] ;  /* 0x000a380001c17983 */ /* 0x002f220000300800 */
[----:B------:R-:W-:Y:S01]  /*75250*/  IMAD.WIDE R186, R0, 0x4, R180 ;  /* 0x0000000400ba7825 */ /* 0x000fe200078e02b4 */
[----:B------:R-:W-:Y:S02]  /*75260*/  IADD3 R184, R244, 0x7b, RZ ;  /* 0x0000007bf4b87810 */ /* 0x000fe40007ffe0ff */
[----:B------:R-:W4:Y:S02]  /*75270*/  LDL.LU R194, [R1+0x528] ;  /* 0x0005280001c27983 */ /* 0x000f240000300800 */
[----:B------:R-:W-:Y:S02]  /*75280*/  ISETP.GE.AND P1, PT, R184, c[0x0][0x17c], PT ;  /* 0x00005f00b8007a0c */ /* 0x000fe40003f26270 */
[----:B------:R-:W4:Y:S01]  /*75290*/  LDL.LU R195, [R1+0xbac] ;  /* 0x000bac0001c37983 */ /* 0x000f220000300800 */
[----:B------:R-:W-:-:S03]  /*752a0*/  IMAD.WIDE R184, R0, 0x4, R6 ;  /* 0x0000000400b87825 */ /* 0x000fc600078e0206 */
[----:B---3--:R1:W-:Y:S04]  /*752b0*/  @P3 STG.E [R186.64], R247 ;  /* 0x000000f7ba003986 */ /* 0x0083e8000c101906 */
[----:B--2---:R2:W-:Y:S04]  /*752c0*/  @P2 STG.E [R184.64], R251 ;  /* 0x000000fbb8002986 */ /* 0x0045e8000c101906 */
[----:B-1----:R-:W3:Y:S04]  /*752d0*/  LDL.LU R247, [R1+0xb6c] ;  /* 0x000b6c0001f77983 */ /* 0x002ee80000300800 */
[----:B--2---:R-:W2:Y:S01]  /*752e0*/  LDL.LU R251, [R1+0xa3c] ;  /* 0x000a3c0001fb7983 */ /* 0x004ea20000300800 */
[----:B------:R-:W-:-:S02]  /*752f0*/  ISETP.LT.AND P0, PT, R228, c[0x0][0x178], !P0 ;  /* 0x00005e00e4007a0c */ /* 0x000fc40004701270 */
[----:B------:R-:W-:Y:S02]  /*75300*/  ISETP.LT.AND P6, PT, R231, c[0x0][0x178], !P4 ;  /* 0x00005e00e7007a0c */ /* 0x000fe400067c1270 */
[----:B------:R-:W-:Y:S02]  /*75310*/  ISETP.LT.AND P5, PT, R230, c[0x0][0x178], !P4 ;  /* 0x00005e00e6007a0c */ /* 0x000fe400067a1270 */
[C---:B------:R-:W-:Y:S01]  /*75320*/  IADD3 R3, R0.reuse, c[0x0][0x198], RZ ;  /* 0x0000660000037a10 */ /* 0x040fe20007ffe0ff */
[----:B------:R-:W-:-:S04]  /*75330*/  IMAD.WIDE R188, R0, 0x4, R4 ;  /* 0x0000000400bc7825 */ /* 0x000fc800078e0204 */
[----:B------:R-:W-:-:S04]  /*75340*/  IMAD.WIDE R190, R3, 0x4, R182 ;  /* 0x0000000403be7825 */ /* 0x000fc800078e02b6 */
[----:B------:R-:W-:Y:S01]  /*75350*/  IMAD.WIDE R186, R3, 0x4, R180 ;  /* 0x0000000403ba7825 */ /* 0x000fe200078e02b4 */
[----:B----4-:R1:W-:Y:S04]  /*75360*/  @P0 STG.E [R188.64], R250 ;  /* 0x000000fabc000986 */ /* 0x0103e8000c101906 */
[----:B------:R-:W-:Y:S01]  /*75370*/  @P6 STG.E [R190.64], R242 ;  /* 0x000000f2be006986 */ /* 0x000fe2000c101906 */
[----:B------:R-:W-:Y:S02]  /*75380*/  ISETP.LT.AND P6, PT, R229, c[0x0][0x178], !P4 ;  /* 0x00005e00e5007a0c */ /* 0x000fe400067c1270 */
[----:B------:R-:W-:Y:S01]  /*75390*/  ISETP.LT.AND P4, PT, R228, c[0x0][0x178], !P4 ;  /* 0x00005e00e4007a0c */ /* 0x000fe20006781270 */
[----:B-1----:R-:W4:Y:S04]  /*753a0*/  LDL.LU R250, [R1+0x52c] ;  /* 0x00052c0001fa7983 */ /* 0x002f280000300800 */
[----:B------:R-:W4:Y:S04]  /*753b0*/  LDL.LU R192, [R1+0xbc8] ;  /* 0x000bc80001c07983 */ /* 0x000f280000300800 */
[----:B------:R1:W-:Y:S01]  /*753c0*/  @P5 STG.E [R186.64], R243 ;  /* 0x000000f3ba005986 */ /* 0x0003e2000c101906 */
[----:B------:R-:W-:-:S03]  /*753d0*/  ISETP.LT.AND P5, PT, R231, c[0x0][0x178], !P1 ;  /* 0x00005e00e7007a0c */ /* 0x000fc60004fa1270 */
[----:B------:R-:W4:Y:S01]  /*753e0*/  LDL.LU R240, [R1+0xb98] ;  /* 0x000b980001f07983 */ /* 0x000f220000300800 */
[C---:B------:R-:W-:Y:S02]  /*753f0*/  IADD3 R0, R3.reuse, c[0x0][0x198], RZ ;  /* 0x0000660003007a10 */ /* 0x040fe40007ffe0ff */
[----:B------:R-:W-:Y:S01]  /*75400*/  ISETP.LT.AND P3, PT, R230, c[0x0][0x178], !P1 ;  /* 0x00005e00e6007a0c */ /* 0x000fe20004f61270 */
[----:B------:R-:W-:Y:S01]  /*75410*/  IMAD.WIDE R184, R3, 0x4, R6 ;  /* 0x0000000403b87825 */ /* 0x000fe200078e0206 */
[----:B------:R-:W-:Y:S01]  /*75420*/  ISETP.LT.AND P0, PT, R229, c[0x0][0x178], !P1 ;  /* 0x00005e00e5007a0c */ /* 0x000fe20004f01270 */
[----:B------:R-:W4:Y:S02]  /*75430*/  LDL.LU R241, [R1+0xb58] ;  /* 0x000b580001f17983 */ /* 0x000f240000300800 */
[----:B-1----:R-:W-:-:S04]  /*75440*/  IMAD.WIDE R186, R3, 0x4, R4 ;  /* 0x0000000403ba7825 */ /* 0x002fc800078e0204 */
[C---:B------:R-:W-:Y:S01]  /*75450*/  IMAD.WIDE R188, R0.reuse, 0x4, R182 ;  /* 0x0000000400bc7825 */ /* 0x040fe200078e02b6 */
[----:B------:R1:W-:Y:S04]  /*75460*/  @P6 STG.E [R184.64], R193 ;  /* 0x000000c1b8006986 */ /* 0x0003e8000c101906 */
[----:B------:R1:W-:Y:S04]  /*75470*/  @P4 STG.E [R186.64], R194 ;  /* 0x000000c2ba004986 */ /* 0x0003e8000c101906 */
[----:B------:R1:W-:Y:S04]  /*75480*/  @P5 STG.E [R188.64], R195 ;  /* 0x000000c3bc005986 */ /* 0x0003e8000c101906 */
[----:B-1----:R-:W4:Y:S01]  /*75490*/  LDL.LU R193, [R1+0x868] ;  /* 0x0008680001c17983 */ /* 0x002f220000300800 */
[----:B------:R-:W-:-:S04]  /*754a0*/  IMAD.WIDE R184, R0, 0x4, R180 ;  /* 0x0000000400b87825 */ /* 0x000fc800078e02b4 */
[----:B------:R-:W-:Y:S01]  /*754b0*/  IMAD.WIDE R186, R0, 0x4, R6 ;  /* 0x0000000400ba7825 */ /* 0x000fe200078e0206 */
[----:B------:R-:W4:Y:S04]  /*754c0*/  LDL.LU R195, [R1+0xbcc] ;  /* 0x000bcc0001c37983 */ /* 0x000f280000300800 */
[----:B---3--:R1:W-:Y:S04]  /*754d0*/  @P3 STG.E [R184.64], R247 ;  /* 0x000000f7b8003986 */ /* 0x0083e8000c101906 */
[----:B--2---:R2:W-:Y:S04]  /*754e0*/  @P0 STG.E [R186.64], R251 ;  /* 0x000000fbba000986 */ /* 0x0045e8000c101906 */
[----:B-1----:R-:W3:Y:S04]  /*754f0*/  LDL.LU R247, [R1+0xb9c] ;  /* 0x000b9c0001f77983 */ /* 0x002ee80000300800 */
[----:B--2---:R-:W2:Y:S01]  /*75500*/  LDL.LU R251, [R1+0xb5c] ;  /* 0x000b5c0001fb7983 */ /* 0x004ea20000300800 */
[----:B------:R-:W-:-:S02]  /*75510*/  IADD3 R191, R244, 0x7c, RZ ;  /* 0x0000007cf4bf7810 */ /* 0x000fc40007ffe0ff */
[----:B------:R-:W-:Y:S02]  /*75520*/  ISETP.LT.AND P1, PT, R228, c[0x0][0x178], !P1 ;  /* 0x00005e00e4007a0c */ /* 0x000fe40004f21270 */
[----:B------:R-:W-:Y:S02]  /*75530*/  ISETP.GE.AND P6, PT, R191, c[0x0][0x17c], PT ;  /* 0x00005f00bf007a0c */ /* 0x000fe40003fc6270 */
[----:B------:R-:W-:Y:S02]  /*75540*/  IADD3 R190, R244, 0x7e, RZ ;  /* 0x0000007ef4be7810 */ /* 0x000fe40007ffe0ff */
[----:B------:R-:W-:Y:S02]  /*75550*/  ISETP.LT.AND P4, PT, R231, c[0x0][0x178], !P6 ;  /* 0x00005e00e7007a0c */ /* 0x000fe40007781270 */
[----:B------:R-:W-:Y:S02]  /*75560*/  ISETP.LT.AND P5, PT, R230, c[0x0][0x178], !P6 ;  /* 0x00005e00e6007a0c */ /* 0x000fe400077a1270 */
[C---:B------:R-:W-:Y:S01]  /*75570*/  IADD3 R3, R0.reuse, c[0x0][0x198], RZ ;  /* 0x0000660000037a10 */ /* 0x040fe20007ffe0ff */
[----:B------:R-:W-:Y:S01]  /*75580*/  IMAD.WIDE R184, R0, 0x4, R4 ;  /* 0x0000000400b87825 */ /* 0x000fe200078e0204 */
[----:B------:R-:W-:-:S02]  /*75590*/  ISETP.GE.AND P2, PT, R190, c[0x0][0x17c], PT ;  /* 0x00005f00be007a0c */ /* 0x000fc40003f46270 */
[----:B------:R-:W-:Y:S01]  /*755a0*/  IADD3 R190, R244, 0x7d, RZ ;  /* 0x0000007df4be7810 */ /* 0x000fe20007ffe0ff */
[----:B------:R-:W-:Y:S01]  /*755b0*/  IMAD.WIDE R186, R3, 0x4, R182 ;  /* 0x0000000403ba7825 */ /* 0x000fe200078e02b6 */
[----:B------:R-:W-:Y:S01]  /*755c0*/  ISETP.LT.AND P0, PT, R229, c[0x0][0x178], !P6 ;  /* 0x00005e00e5007a0c */ /* 0x000fe20007701270 */
[----:B----4-:R1:W-:Y:S02]  /*755d0*/  @P1 STG.E [R184.64], R250 ;  /* 0x000000fab8001986 */ /* 0x0103e4000c101906 */
[----:B------:R-:W-:Y:S01]  /*755e0*/  IMAD.WIDE R188, R3, 0x4, R180 ;  /* 0x0000000403bc7825 */ /* 0x000fe200078e02b4 */
[----:B------:R-:W-:Y:S01]  /*755f0*/  ISETP.GE.AND P3, PT, R190, c[0x0][0x17c], PT ;  /* 0x00005f00be007a0c */ /* 0x000fe20003f66270 */
[----:B------:R4:W-:Y:S01]  /*75600*/  @P4 STG.E [R186.64], R192 ;  /* 0x000000c0ba004986 */ /* 0x0009e2000c101906 */
[----:B------:R-:W-:-:S03]  /*75610*/  ISETP.LT.AND P6, PT, R228, c[0x0][0x178], !P6 ;  /* 0x00005e00e4007a0c */ /* 0x000fc600077c1270 */
[----:B------:R4:W-:Y:S01]  /*75620*/  @P5 STG.E [R188.64], R240 ;  /* 0x000000f0bc005986 */ /* 0x0009e2000c101906 */
[----:B------:R-:W-:-:S03]  /*75630*/  ISETP.LT.AND P5, PT, R231, c[0x0][0x178], !P3 ;  /* 0x00005e00e7007a0c */ /* 0x000fc60005fa1270 */
[----:B-1----:R-:W2:Y:S01]  /*75640*/  LDL.LU R250, [R1+0x86c] ;  /* 0x00086c0001fa7983 */ /* 0x002ea20000300800 */
[C---:B------:R-:W-:Y:S01]  /*75650*/  IMAD.WIDE R184, R3.reuse, 0x4, R6 ;  /* 0x0000000403b87825 */ /* 0x040fe200078e0206 */
[----:B------:R-:W-:Y:S02]  /*75660*/  ISETP.LT.AND P1, PT, R230, c[0x0][0x178], !P3 ;  /* 0x00005e00e6007a0c */ /* 0x000fe40005f21270 */
[----:B------:R-:W2:Y:S01]  /*75670*/  LDL.LU R242, [R1+0xbe8] ;  /* 0x000be80001f27983 */ /* 0x000ea20000300800 */
[C---:B----4-:R-:W-:Y:S01]  /*75680*/  IMAD.WIDE R186, R3.reuse, 0x4, R4 ;  /* 0x0000000403ba7825 */ /* 0x050fe200078e0204 */
[----:B------:R-:W-:Y:S02]  /*75690*/  IADD3 R3, R3, c[0x0][0x198], RZ ;  /* 0x0000660003037a10 */ /* 0x000fe40007ffe0ff */
[----:B------:R-:W4:Y:S01]  /*756a0*/  LDL.LU R243, [R1+0xbb8] ;  /* 0x000bb80001f37983 */ /* 0x000f220000300800 */
[----:B------:R-:W-:-:S03]  /*756b0*/  ISETP.LT.AND P4, PT, R229, c[0x0][0x178], !P3 ;  /* 0x00005e00e5007a0c */ /* 0x000fc60005f81270 */
[----:B------:R1:W-:Y:S01]  /*756c0*/  @P0 STG.E [R184.64], R241 ;  /* 0x000000f1b8000986 */ /* 0x0003e2000c101906 */
[----:B------:R-:W-:-:S03]  /*756d0*/  IMAD.WIDE R188, R3, 0x4, R6 ;  /* 0x0000000403bc7825 */ /* 0x000fc600078e0206 */
[----:B------:R-:W4:Y:S04]  /*756e0*/  LDL.LU R194, [R1+0xb88] ;  /* 0x000b880001c27983 */ /* 0x000f280000300800 */
[----:B------:R1:W-:Y:S02]  /*756f0*/  @P6 STG.E [R186.64], R193 ;  /* 0x000000c1ba006986 */ /* 0x0003e4000c101906 */
[----:B-1----:R-:W-:-:S05]  /*75700*/  IMAD.WIDE R184, R3, 0x4, R182 ;  /* 0x0000000403b87825 */ /* 0x002fca00078e02b6 */
[----:B------:R1:W-:Y:S01]  /*75710*/  @P5 STG.E [R184.64], R195 ;  /* 0x000000c3b8005986 */ /* 0x0003e2000c101906 */
[----:B------:R-:W-:-:S03]  /*75720*/  IMAD.WIDE R186, R3, 0x4, R180 ;  /* 0x0000000403ba7825 */ /* 0x000fc600078e02b4 */
[----:B-1----:R-:W4:Y:S04]  /*75730*/  LDL.LU R195, [R1+0xa68] ;  /* 0x000a680001c37983 */ /* 0x002f280000300800 */
[----:B---3--:R1:W-:Y:S04]  /*75740*/  @P1 STG.E [R186.64], R247 ;  /* 0x000000f7ba001986 */ /* 0x0083e8000c101906 */
[----:B--2---:R2:W-:Y:S04]  /*75750*/  @P4 STG.E [R188.64], R251 ;  /* 0x000000fbbc004986 */ /* 0x0045e8000c101906 */
[----:B-1----:R-:W3:Y:S04]  /*75760*/  LDL.LU R247, [R1+0xbec] ;  /* 0x000bec0001f77983 */ /* 0x002ee80000300800 */
[----:B------:R-:W3:Y:S04]  /*75770*/  LDL.LU R193, [R1+0xbbc] ;  /* 0x000bbc0001c17983 */ /* 0x000ee80000300800 */
[----:B--2---:R-:W2:Y:S01]  /*75780*/  LDL.LU R251, [R1+0xb8c] ;  /* 0x000b8c0001fb7983 */ /* 0x004ea20000300800 */
[----:B------:R-:W-:-:S02]  /*75790*/  ISETP.LT.AND P3, PT, R228, c[0x0][0x178], !P3 ;  /* 0x00005e00e4007a0c */ /* 0x000fc40005f61270 */
[----:B------:R-:W-:Y:S01]  /*757a0*/  IADD3 R0, R244, 0x81, RZ ;  /* 0x00000081f4007810 */ /* 0x000fe20007ffe0ff */
[----:B------:R-:W-:Y:S01]  /*757b0*/  IMAD.WIDE R184, R3, 0x4, R4 ;  /* 0x0000000403b87825 */ /* 0x000fe200078e0204 */
[----:B------:R-:W-:Y:S02]  /*757c0*/  ISETP.LT.AND P6, PT, R231, c[0x0][0x178], !P2 ;  /* 0x00005e00e7007a0c */ /* 0x000fe400057c1270 */
[----:B------:R-:W-:Y:S02]  /*757d0*/  ISETP.GE.AND P0, PT, R0, c[0x0][0x17c], PT ;  /* 0x00005f0000007a0c */ /* 0x000fe40003f06270 */
[----:B------:R-:W-:Y:S02]  /*757e0*/  ISETP.LT.AND P5, PT, R230, c[0x0][0x178], !P2 ;  /* 0x00005e00e6007a0c */ /* 0x000fe400057a1270 */
[----:B------:R-:W-:Y:S02]  /*757f0*/  IADD3 R0, R3, c[0x0][0x198], RZ ;  /* 0x0000660003007a10 */ /* 0x000fe40007ffe0ff */
[----:B------:R-:W-:-:S02]  /*75800*/  IADD3 R190, R244, 0x7f, RZ ;  /* 0x0000007ff4be7810 */ /* 0x000fc40007ffe0ff */
[----:B------:R-:W-:Y:S01]  /*75810*/  ISETP.LT.AND P1, PT, R229, c[0x0][0x178], !P2 ;  /* 0x00005e00e5007a0c */ /* 0x000fe20005721270 */
[----:B------:R1:W-:Y:S01]  /*75820*/  @P3 STG.E [R184.64], R250 ;  /* 0x000000fab8003986 */ /* 0x0003e2000c101906 */
[----:B------:R-:W-:Y:S01]  /*75830*/  IMAD.WIDE R186, R0, 0x4, R182 ;  /* 0x0000000400ba7825 */ /* 0x000fe200078e02b6 */
[----:B------:R-:W-:Y:S02]  /*75840*/  ISETP.GE.AND P4, PT, R190, c[0x0][0x17c], PT ;  /* 0x00005f00be007a0c */ /* 0x000fe40003f86270 */
[----:B------:R-:W-:Y:S01]  /*75850*/  ISETP.LT.AND P2, PT, R228, c[0x0][0x178], !P2 ;  /* 0x00005e00e4007a0c */ /* 0x000fe20005741270 */
[C---:B------:R-:W-:Y:S01]  /*75860*/  IMAD.WIDE R188, R0.reuse, 0x4, R180 ;  /* 0x0000000400bc7825 */ /* 0x040fe200078e02b4 */
[----:B------:R4:W-:Y:S04]  /*75870*/  @P6 STG.E [R186.64], R242 ;  /* 0x000000f2ba006986 */ /* 0x0009e8000c101906 */
[----:B-1----:R-:W2:Y:S01]  /*75880*/  LDL.LU R250, [R1+0xa6c] ;  /* 0x000a6c0001fa7983 */ /* 0x002ea20000300800 */
[----:B------:R-:W-:Y:S01]  /*75890*/  ISETP.LT.AND P6, PT, R231, c[0x0][0x178], !P4 ;  /* 0x00005e00e7007a0c */ /* 0x000fe200067c1270 */
[----:B------:R-:W-:Y:S01]  /*758a0*/  IMAD.WIDE R184, R0, 0x4, R6 ;  /* 0x0000000400b87825 */ /* 0x000fe200078e0206 */
[----:B------:R-:W-:Y:S01]  /*758b0*/  ISETP.LT.AND P3, PT, R230, c[0x0][0x178], !P4 ;  /* 0x00005e00e6007a0c */ /* 0x000fe20006761270 */
[----:B------:R-:W2:Y:S01]  /*758c0*/  LDL.LU R192, [R1+0x460] ;  /* 0x0004600001c07983 */ /* 0x000ea20000300800 */
[----:B------:R-:W-:-:S03]  /*758d0*/  IADD3 R3, R0, c[0x0][0x198], RZ ;  /* 0x0000660000037a10 */ /* 0x000fc60007ffe0ff */
[----:B----4-:R1:W-:Y:S01]  /*758e0*/  @P5 STG.E [R188.64], R243 ;  /* 0x000000f3bc005986 */ /* 0x0103e2000c101906 */
[----:B------:R-:W-:Y:S01]  /*758f0*/  ISETP.LT.AND P5, PT, R229, c[0x0][0x178], !P4 ;  /* 0x00005e00e5007a0c */ /* 0x000fe200067a1270 */
[----:B------:R-:W-:Y:S02]  /*75900*/  IMAD.WIDE R186, R0, 0x4, R4 ;  /* 0x0000000400ba7825 */ /* 0x000fe400078e0204 */
[----:B------:R-:W4:Y:S04]  /*75910*/  LDL.LU R240, [R1+0x280] ;  /* 0x0002800001f07983 */ /* 0x000f280000300800 */
[----:B------:R1:W-:Y:S02]  /*75920*/  @P1 STG.E [R184.64], R194 ;  /* 0x000000c2b8001986 */ /* 0x0003e4000c101906 */
[----:B-1----:R-:W-:-:S02]  /*75930*/  IADD3 R188, R244, 0x80, RZ ;  /* 0x00000080f4bc7810 */ /* 0x002fc40007ffe0ff */
[----:B------:R-:W4:Y:S02]  /*75940*/  LDL.LU R242, [R1+0x170] ;  /* 0x0001700001f27983 */ /* 0x000f240000300800 */
[----:B------:R-:W-:Y:S01]  /*75950*/  ISETP.GE.AND P1, PT, R188, c[0x0][0x17c], PT ;  /* 0x00005f00bc007a0c */ /* 0x000fe20003f26270 */
[C---:B------:R-:W-:Y:S01]  /*75960*/  IMAD.WIDE R188, R3.reuse, 0x4, R180 ;  /* 0x0000000403bc7825 */ /* 0x040fe200078e02b4 */
[----:B------:R-:W4:Y:S03]  /*75970*/  LDL.LU R194, [R1+0x20] ;  /* 0x0000200001c27983 */ /* 0x000f260000300800 */
[C---:B------:R-:W-:Y:S01]  /*75980*/  IMAD.WIDE R184, R3.reuse, 0x4, R182 ;  /* 0x0000000403b87825 */ /* 0x040fe200078e02b6 */
[----:B------:R1:W-:Y:S03]  /*75990*/  @P2 STG.E [R186.64], R195 ;  /* 0x000000c3ba002986 */ /* 0x0003e6000c101906 */
[C---:B-1----:R-:W-:Y:S01]  /*759a0*/  IMAD.WIDE R186, R3.reuse, 0x4, R6 ;  /* 0x0000000403ba7825 */ /* 0x042fe200078e0206 */
[----:B------:R-:W4:Y:S04]  /*759b0*/  LDL.LU R195, [R1+0x464] ;  /* 0x0004640001c37983 */ /* 0x000f280000300800 */
[----:B---3--:R1:W-:Y:S04]  /*759c0*/  @P6 STG.E [R184.64], R247 ;  /* 0x000000f7b8006986 */ /* 0x0083e8000c101906 */
[----:B------:R-:W-:Y:S04]  /*759d0*/  @P3 STG.E [R188.64], R193 ;  /* 0x000000c1bc003986 */ /* 0x000fe8000c101906 */
[----:B--2---:R2:W-:Y:S04]  /*759e0*/  @P5 STG.E [R186.64], R251 ;  /* 0x000000fbba005986 */ /* 0x0045e8000c101906 */
[----:B-1----:R-:W3:Y:S04]  /*759f0*/  LDL.LU R247, [R1+0x284] ;  /* 0x0002840001f77983 */ /* 0x002ee80000300800 */
[----:B--2---:R-:W2:Y:S01]  /*75a00*/  LDL.LU R251, [R1+0x174] ;  /* 0x0001740001fb7983 */ /* 0x004ea20000300800 */
[----:B------:R-:W-:Y:S01]  /*75a10*/  ISETP.LT.AND P4, PT, R228, c[0x0][0x178], !P4 ;  /* 0x00005e00e4007a0c */ /* 0x000fe20006781270 */
[----:B------:R-:W-:Y:S01]  /*75a20*/  IMAD.WIDE R184, R3, 0x4, R4 ;  /* 0x0000000403b87825 */ /* 0x000fe200078e0204 */
[----:B------:R-:W-:-:S02]  /*75a30*/  ISETP.LT.AND P2, PT, R231, c[0x0][0x178], !P1 ;  /* 0x00005e00e7007a0c */ /* 0x000fc40004f41270 */
[----:B------:R-:W-:Y:S02]  /*75a40*/  ISETP.LT.AND P3, PT, R230, c[0x0][0x178], !P1 ;  /* 0x00005e00e6007a0c */ /* 0x000fe40004f61270 */
[----:B------:R-:W-:Y:S02]  /*75a50*/  IADD3 R3, R3, c[0x0][0x198], RZ ;  /* 0x0000660003037a10 */ /* 0x000fe40007ffe0ff */
[----:B------:R-:W-:-:S03]  /*75a60*/  ISETP.LT.AND P6, PT, R231, c[0x0][0x178], !P0 ;  /* 0x00005e00e7007a0c */ /* 0x000fc600047c1270 */
[----:B------:R-:W-:Y:S02]  /*75a70*/  IMAD.WIDE R186, R3, 0x4, R180 ;  /* 0x0000000403ba7825 */ /* 0x000fe400078e02b4 */
[----:B------:R1:W-:Y:S01]  /*75a80*/  @P4 STG.E [R184.64], R250 ;  /* 0x000000fab8004986 */ /* 0x0003e2000c101906 */
[----:B------:R-:W-:Y:S02]  /*75a90*/  ISETP.LT.AND P4, PT, R229, c[0x0][0x178], !P1 ;  /* 0x00005e00e5007a0c */ /* 0x000fe40004f81270 */
[----:B------:R-:W-:Y:S02]  /*75aa0*/  ISETP.LT.AND P1, PT, R228, c[0x0][0x178], !P1 ;  /* 0x00005e00e4007a0c */ /* 0x000fe40004f21270 */
[----:B------:R-:W-:Y:S01]  /*75ab0*/  IADD3 R188, R244, 0x82, RZ ;  /* 0x00000082f4bc7810 */ /* 0x000fe20007ffe0ff */
[----:B-1----:R-:W2:Y:S01]  /*75ac0*/  LDL.LU R250, [R1+0x24] ;  /* 0x0000240001fa7983 */ /* 0x002ea20000300800 */
[----:B------:R-:W-:-:S03]  /*75ad0*/  IMAD.WIDE R184, R3, 0x4, R182 ;  /* 0x0000000403b87825 */ /* 0x000fc600078e02b6 */
[----:B------:R-:W2:Y:S04]  /*75ae0*/  LDL.LU R241, [R1+0xbd0] ;  /* 0x000bd00001f17983 */ /* 0x000ea80000300800 */
[----:B------:R-:W2:Y:S01]  /*75af0*/  LDL.LU R243, [R1+0x2c0] ;  /* 0x0002c00001f37983 */ /* 0x000ea20000300800 */
[----:B------:R-:W-:-:S03]  /*75b00*/  IADD3 R0, R3, c[0x0][0x198], RZ ;  /* 0x0000660003007a10 */ /* 0x000fc60007ffe0ff */
[----:B------:R-:W2:Y:S01]  /*75b10*/  LDL.LU R193, [R1+0x180] ;  /* 0x0001800001c17983 */ /* 0x000ea20000300800 */
[----:B------:R-:W-:-:S03]  /*75b20*/  ISETP.LT.AND P5, PT, R230, c[0x0][0x178], !P0 ;  /* 0x00005e00e6007a0c */ /* 0x000fc600047a1270 */
[----:B------:R1:W-:Y:S01]  /*75b30*/  @P2 STG.E [R184.64], R192 ;  /* 0x000000c0b8002986 */ /* 0x0003e2000c101906 */
[----:B------:R-:W-:-:S03]  /*75b40*/  ISETP.GE.AND P2, PT, R188, c[0x0][0x17c], PT ;  /* 0x00005f00bc007a0c */ /* 0x000fc60003f46270 */
[----:B----4-:R4:W-:Y:S01]  /*75b50*/  @P3 STG.E [R186.64], R240 ;  /* 0x000000f0ba003986 */ /* 0x0109e2000c101906 */
[----:B------:R-:W-:Y:S01]  /*75b60*/  ISETP.LT.AND P3, PT, R229, c[0x0][0x178], !P0 ;  /* 0x00005e00e5007a0c */ /* 0x000fe20004761270 */
[----:B------:R-:W-:-:S04]  /*75b70*/  IMAD.WIDE R188, R0, 0x4, R182 ;  /* 0x0000000400bc7825 */ /* 0x000fc800078e02b6 */
[----:B-1----:R-:W-:-:S04]  /*75b80*/  IMAD.WIDE R184, R3, 0x4, R6 ;  /* 0x0000000403b87825 */ /* 0x002fc800078e0206 */
[----:B----4-:R-:W-:Y:S01]  /*75b90*/  IMAD.WIDE R186, R3, 0x4, R4 ;  /* 0x0000000403ba7825 */ /* 0x010fe200078e0204 */
[----:B------:R1:W-:Y:S03]  /*75ba0*/  @P4 STG.E [R184.64], R242 ;  /* 0x000000f2b8004986 */ /* 0x0003e6000c101906 */
[C---:B------:R-:W-:Y:S01]  /*75bb0*/  IMAD.WIDE R190, R0.reuse, 0x4, R180 ;  /* 0x0000000400be7825 */ /* 0x040fe200078e02b4 */
[----:B------:R4:W-:Y:S04]  /*75bc0*/  @P1 STG.E [R186.64], R194 ;  /* 0x000000c2ba001986 */ /* 0x0009e8000c101906 */
[----:B------:R4:W-:Y:S01]  /*75bd0*/  @P6 STG.E [R188.64], R195 ;  /* 0x000000c3bc006986 */ /* 0x0009e2000c101906 */
[----:B-1----:R-:W-:-:S03]  /*75be0*/  IMAD.WIDE R184, R0, 0x4, R6 ;  /* 0x0000000400b87825 */ /* 0x002fc600078e0206 */
[----:B----4-:R-:W4:Y:S04]  /*75bf0*/  LDL.LU R194, [R1+0xf0] ;  /* 0x0000f00001c27983 */ /* 0x010f280000300800 */
[----:B------:R-:W4:Y:S04]  /*75c00*/  LDL.LU R195, [R1+0xbd4] ;  /* 0x000bd40001c37983 */ /* 0x000f280000300800 */
[----:B---3--:R1:W-:Y:S04]  /*75c10*/  @P5 STG.E [R190.64], R247 ;  /* 0x000000f7be005986 */ /* 0x0083e8000c101906 */
[----:B--2---:R2:W-:Y:S04]  /*75c20*/  @P3 STG.E [R184.64], R251 ;  /* 0x000000fbb8003986 */ /* 0x0045e8000c101906 */
[----:B-1----:R-:W3:Y:S04]  /*75c30*/  LDL.LU R247, [R1+0x2c4] ;  /* 0x0002c40001f77983 */ /* 0x002ee80000300800 */
[----:B--2---:R-:W2:Y:S01]  /*75c40*/  LDL.LU R251, [R1+0x184] ;  /* 0x0001840001fb7983 */ /* 0x004ea20000300800 */
        /* <DEDUP_REMOVED lines=10> */
[C---:B------:R-:W-:Y:S01]  /*75cf0*/  IMAD.WIDE R186, R3.reuse, 0x4, R182 ;  /* 0x0000000403ba7825 */ /* 0x040fe200078e02b6 */
[----:B------:R1:W-:Y:S03]  /*75d00*/  @P1 STG.E [R184.64], R250 ;  /* 0x000000fab8001986 */ /* 0x0003e6000c101906 */
[C---:B------:R-:W-:Y:S01]  /*75d10*/  IMAD.WIDE R188, R3.reuse, 0x4, R180 ;  /* 0x0000000403bc7825 */ /* 0x040fe200078e02b4 */
[----:B------:R-:W-:Y:S03]  /*75d20*/  @P6 STG.E [R186.64], R241 ;  /* 0x000000f1ba006986 */ /* 0x000fe6000c101906 */
[----:B------:R-:W-:Y:S01]  /*75d30*/  IMAD.WIDE R190, R3, 0x4, R6 ;  /* 0x0000000403be7825 */ /* 0x000fe200078e0206 */
[----:B------:R-:W-:Y:S01]  /*75d40*/  @P5 STG.E [R188.64], R243 ;  /* 0x000000f3bc005986 */ /* 0x000fe2000c101906 */
[----:B------:R-:W-:-:S03]  /*75d50*/  ISETP.LT.AND P2, PT, R228, c[0x0][0x178], !P2 ;  /* 0x00005e00e4007a0c */ /* 0x000fc60005741270 */
[----:B------:R1:W-:Y:S01]  /*75d60*/  @P4 STG.E [R190.64], R193 ;  /* 0x000000c1be004986 */ /* 0x0003e2000c101906 */
[----:B------:R-:W-:-:S03]  /*75d70*/  ISETP.LT.AND P4, PT, R231, c[0x0][0x178], !P0 ;  /* 0x00005e00e7007a0c */ /* 0x000fc60004781270 */
[----:B-1----:R-:W2:Y:S01]  /*75d80*/  LDL.LU R250, [R1+0xf4] ;  /* 0x0000f40001fa7983 */ /* 0x002ea20000300800 */
[----:B------:R-:W-:-:S03]  /*75d90*/  ISETP.LT.AND P5, PT, R230, c[0x0][0x178], !P0 ;  /* 0x00005e00e6007a0c */ /* 0x000fc600047a1270 */
[----:B------:R-:W2:Y:S01]  /*75da0*/  LDL.LU R192, [R1+0xc00] ;  /* 0x000c000001c07983 */ /* 0x000ea20000300800 */
[----:B------:R-:W-:Y:S02]  /*75db0*/  ISETP.LT.AND P1, PT, R229, c[0x0][0x178], !P0 ;  /* 0x00005e00e5007a0c */ /* 0x000fe40004721270 */
[C---:B------:R-:W-:Y:S01]  /*75dc0*/  IADD3 R190, R3.reuse, c[0x0][0x198], RZ ;  /* 0x0000660003be7a10 */ /* 0x040fe20007ffe0ff */
[----:B------:R-:W2:Y:S01]  /*75dd0*/  LDL.LU R240, [R1+0x5e0] ;  /* 0x0005e00001f07983 */ /* 0x000ea20000300800 */
[----:B------:R-:W-:-:S03]  /*75de0*/  IMAD.WIDE R188, R3, 0x4, R4 ;  /* 0x0000000403bc7825 */ /* 0x000fc600078e0204 */
[----:B------:R-:W2:Y:S01]  /*75df0*/  LDL.LU R242, [R1+0x2b0] ;  /* 0x0002b00001f27983 */ /* 0x000ea20000300800 */
[----:B------:R-:W-:-:S03]  /*75e00*/  IMAD.WIDE R184, R190, 0x4, R182 ;  /* 0x00000004beb87825 */ /* 0x000fc600078e02b6 */
[----:B------:R-:W2:Y:S01]  /*75e10*/  LDL.LU R193, [R1+0x140] ;  /* 0x0001400001c17983 */ /* 0x000ea20000300800 */
[----:B------:R-:W-:-:S03]  /*75e20*/  IMAD.WIDE R186, R190, 0x4, R180 ;  /* 0x00000004beba7825 */ /* 0x000fc600078e02b4 */
[----:B----4-:R-:W-:Y:S04]  /*75e30*/  @P2 STG.E [R188.64], R194 ;  /* 0x000000c2bc002986 */ /* 0x010fe8000c101906 */
[----:B------:R1:W-:Y:S02]  /*75e40*/  @P4 STG.E [R184.64], R195 ;  /* 0x000000c3b8004986 */ /* 0x0003e4000c101906 */
[----:B-1----:R-:W-:Y:S02]  /*75e50*/  IMAD.WIDE R184, R190, 0x4, R6 ;  /* 0x00000004beb87825 */ /* 0x002fe400078e0206 */
[----:B------:R-:W4:Y:S04]  /*75e60*/  LDL.LU R195, [R1+0xc04] ;  /* 0x000c040001c37983 */ /* 0x000f280000300800 */
[----:B---3--:R1:W-:Y:S04]  /*75e70*/  @P5 STG.E [R186.64], R247 ;  /* 0x000000f7ba005986 */ /* 0x0083e8000c101906 */
[----:B--2---:R2:W-:Y:S04]  /*75e80*/  @P1 STG.E [R184.64], R251 ;  /* 0x000000fbb8001986 */ /* 0x0045e8000c101906 */
[----:B-1----:R-:W3:Y:S04]  /*75e90*/  LDL.LU R247, [R1+0x5e4] ;  /* 0x0005e40001f77983 */ /* 0x002ee80000300800 */
[----:B--2---:R-:W2:Y:S01]  /*75ea0*/  LDL.LU R251, [R1+0x2b4] ;  /* 0x0002b40001fb7983 */ /* 0x004ea20000300800 */
[----:B------:R-:W-:-:S02]  /*75eb0*/  ISETP.LT.AND P0, PT, R228, c[0x0][0x178], !P0 ;  /* 0x00005e00e4007a0c */ /* 0x000fc40004701270 */
[----:B------:R-:W-:Y:S02]  /*75ec0*/  IADD3 R0, R244, 0x85, RZ ;  /* 0x00000085f4007810 */ /* 0x000fe40007ffe0ff */
[----:B------:R-:W-:Y:S01]  /*75ed0*/  ISETP.LT.AND P6, PT, R231, c[0x0][0x178], !P3 ;  /* 0x00005e00e7007a0c */ /* 0x000fe20005fc1270 */
[----:B------:R-:W-:Y:S01]  /*75ee0*/  IMAD.WIDE R186, R190, 0x4, R4 ;  /* 0x00000004beba7825 */ /* 0x000fe200078e0204 */
[----:B------:R-:W-:Y:S01]  /*75ef0*/  ISETP.GE.AND P2, PT, R0, c[0x0][0x17c], PT ;  /* 0x00005f0000007a0c */ /* 0x000fe20003f46270 */
[----:B------:R-:W2:Y:S01]  /*75f00*/  LDL.LU R194, [R1+0x144] ;  /* 0x0001440001c27983 */ /* 0x000ea20000300800 */
[----:B------:R-:W-:Y:S02]  /*75f10*/  IADD3 R0, R190, c[0x0][0x198], RZ ;  /* 0x00006600be007a10 */ /* 0x000fe40007ffe0ff */
[----:B------:R-:W-:Y:S02]  /*75f20*/  ISETP.LT.AND P5, PT, R230, c[0x0][0x178], !P3 ;  /* 0x00005e00e6007a0c */ /* 0x000fe40005fa1270 */
[----:B------:R-:W-:Y:S01]  /*75f30*/  ISETP.LT.AND P4, PT, R229, c[0x0][0x178], !P3 ;  /* 0x00005e00e5007a0c */ /* 0x000fe20005f81270 */
[----:B------:R-:W-:Y:S01]  /*75f40*/  IMAD.WIDE R188, R0, 0x4, R182 ;  /* 0x0000000400bc7825 */ /* 0x000fe200078e02b6 */
[----:B------:R-:W-:-:S02]  /*75f50*/  ISETP.LT.AND P3, PT, R228, c[0x0][0x178], !P3 ;  /* 0x00005e00e4007a0c */ /* 0x000fc40005f61270 */
[----:B------:R-:W-:Y:S01]  /*75f60*/  IADD3 R3, R244, 0x86, RZ ;  /* 0x00000086f4037810 */ /* 0x000fe20007ffe0ff */
[----:B------:R-:W-:Y:S01]  /*75f70*/  IMAD.WIDE R184, R0, 0x4, R6 ;  /* 0x0000000400b87825 */ /* 0x000fe200078e0206 */
[----:B------:R1:W-:Y:S01]  /*75f80*/  @P0 STG.E [R186.64], R250 ;  /* 0x000000faba000986 */ /* 0x0003e2000c101906 */
[----:B------:R-:W-:-:S03]  /*75f90*/  ISETP.LT.AND P1, PT, R230, c[0x0][0x178], !P2 ;  /* 0x00005e00e6007a0c */ /* 0x000fc60005721270 */
[----:B------:R1:W-:Y:S01]  /*75fa0*/  @P6 STG.E [R188.64], R192 ;  /* 0x000000c0bc006986 */ /* 0x0003e2000c101906 */
[----:B------:R-:W-:Y:S02]  /*75fb0*/  ISETP.LT.AND P6, PT, R231, c[0x0][0x178], !P2 ;  /* 0x00005e00e7007a0c */ /* 0x000fe400057c1270 */
[----:B------:R-:W-:Y:S01]  /*75fc0*/  ISETP.GE.AND P0, PT, R3, c[0x0][0x17c], PT ;  /* 0x00005f0003007a0c */ /* 0x000fe20003f06270 */
[C---:B-1----:R-:W-:Y:S01]  /*75fd0*/  IMAD.WIDE R186, R0.reuse, 0x4, R180 ;  /* 0x0000000400ba7825 */ /* 0x042fe200078e02b4 */
[----:B------:R-:W-:Y:S01]  /*75fe0*/  IADD3 R3, R0, c[0x0][0x198], RZ ;  /* 0x0000660000037a10 */ /* 0x000fe20007ffe0ff */
[----:B------:R-:W2:Y:S04]  /*75ff0*/  LDL.LU R250, [R1+0xc30] ;  /* 0x000c300001fa7983 */ /* 0x000ea80000300800 */
[----:B------:R1:W-:Y:S01]  /*76000*/  @P5 STG.E [R186.64], R240 ;  /* 0x000000f0ba005986 */ /* 0x0003e2000c101906 */
[----:B------:R-:W-:-:S03]  /*76010*/  ISETP.LT.AND P5, PT, R229, c[0x0][0x178], !P2 ;  /* 0x00005e00e5007a0c */ /* 0x000fc600057a1270 */
[----:B------:R1:W-:Y:S01]  /*76020*/  @P4 STG.E [R184.64], R242 ;  /* 0x000000f2b8004986 */ /* 0x0003e2000c101906 */
[C---:B------:R-:W-:Y:S01]  /*76030*/  IMAD.WIDE R188, R3.reuse, 0x4, R180 ;  /* 0x0000000403bc7825 */ /* 0x040fe200078e02b4 */
[----:B------:R-:W-:Y:S02]  /*76040*/  IADD3 R190, R244, 0x87, RZ ;  /* 0x00000087f4be7810 */ /* 0x000fe40007ffe0ff */
[----:B------:R-:W2:Y:S01]  /*76050*/  LDL.LU R241, [R1+0x5a0] ;  /* 0x0005a00001f17983 */ /* 0x000ea20000300800 */
[----:B-1----:R-:W-:-:S03]  /*76060*/  IMAD.WIDE R186, R3, 0x4, R182 ;  /* 0x0000000403ba7825 */ /* 0x002fc600078e02b6 */
[----:B------:R-:W2:Y:S01]  /*76070*/  LDL.LU R243, [R1+0x270] ;  /* 0x0002700001f37983 */ /* 0x000ea20000300800 */
[----:B------:R-:W-:-:S05]  /*76080*/  IMAD.WIDE R184, R0, 0x4, R4 ;  /* 0x0000000400b87825 */ /* 0x000fca00078e0204 */
[----:B------:R1:W-:Y:S01]  /*76090*/  @P3 STG.E [R184.64], R193 ;  /* 0x000000c1b8003986 */ /* 0x0003e2000c101906 */
[----:B------:R-:W-:Y:S01]  /*760a0*/  ISETP.GE.AND P4, PT, R190, c[0x0][0x17c], PT ;  /* 0x00005f00be007a0c */ /* 0x000fe20003f86270 */
[C---:B------:R-:W-:Y:S01]  /*760b0*/  IMAD.WIDE R190, R3.reuse, 0x4, R4 ;  /* 0x0000000403be7825 */ /* 0x040fe200078e0204 */
[C---:B------:R-:W-:Y:S01]  /*760c0*/  IADD3 R0, R3.reuse, c[0x0][0x198], RZ ;  /* 0x0000660003007a10 */ /* 0x040fe20007ffe0ff */
[----:B----4-:R4:W-:Y:S02]  /*760d0*/  @P6 STG.E [R186.64], R195 ;  /* 0x000000c3ba006986 */ /* 0x0109e4000c101906 */
[----:B-1----:R-:W-:Y:S02]  /*760e0*/  IMAD.WIDE R184, R3, 0x4, R6 ;  /* 0x0000000403b87825 */ /* 0x002fe400078e0206 */
[----:B----4-:R-:W4:Y:S04]  /*760f0*/  LDL.LU R195, [R1+0xc34] ;  /* 0x000c340001c37983 */ /* 0x010f280000300800 */
[----:B------:R-:W4:Y:S04]  /*76100*/  LDL.LU R193, [R1+0xbf4] ;  /* 0x000bf40001c17983 */ /* 0x000f280000300800 */
[----:B---3--:R1:W-:Y:S04]  /*76110*/  @P1 STG.E [R188.64], R247 ;  /* 0x000000f7bc001986 */ /* 0x0083e8000c101906 */
[----:B--2---:R2:W-:Y:S04]  /*76120*/  @P5 STG.E [R184.64], R251 ;  /* 0x000000fbb8005986 */ /* 0x0045e8000c101906 */
[----:B-1----:R-:W3:Y:S04]  /*76130*/  LDL.LU R247, [R1+0x5a4] ;  /* 0x0005a40001f77983 */ /* 0x002ee80000300800 */
[----:B--2---:R-:W2:Y:S04]  /*76140*/  LDL.LU R251, [R1+0x274] ;  /* 0x0002740001fb7983 */ /* 0x004ea80000300800 */
[----:B------:R-:W2:Y:S01]  /*76150*/  LDL.LU R3, [R1+0xbf0] ;  /* 0x000bf00001037983 */ /* 0x000ea20000300800 */
[----:B------:R-:W-:-:S02]  /*76160*/  ISETP.LT.AND P2, PT, R228, c[0x0][0x178], !P2 ;  /* 0x00005e00e4007a0c */ /* 0x000fc40005741270 */
[----:B------:R-:W-:Y:S02]  /*76170*/  ISETP.LT.AND P6, PT, R231, c[0x0][0x178], !P0 ;  /* 0x00005e00e7007a0c */ /* 0x000fe400047c1270 */
        /* <DEDUP_REMOVED lines=9> */
[C---:B------:R-:W-:Y:S02]  /*76210*/  IMAD.WIDE R188, R0.reuse, 0x4, R6 ;  /* 0x0000000400bc7825 */ /* 0x040fe400078e0206 */
[----:B------:R-:W3:Y:S04]  /*76220*/  LDL.LU R240, [R1+0x900] ;  /* 0x0009000001f07983 */ /* 0x000ee80000300800 */
[----:B------:R1:W-:Y:S02]  /*76230*/  @P6 STG.E [R184.64], R250 ;  /* 0x000000fab8006986 */ /* 0x0003e4000c101906 */
[----:B-1----:R-:W-:-:S02]  /*76240*/  IMAD.WIDE R190, R0, 0x4, R4 ;  /* 0x0000000400be7825 */ /* 0x002fc400078e0204 */
[----:B------:R-:W3:Y:S04]  /*76250*/  LDL.LU R242, [R1+0x450] ;  /* 0x0004500001f27983 */ /* 0x000ee80000300800 */
[----:B------:R-:W3:Y:S04]  /*76260*/  LDL.LU R194, [R1+0xc64] ;  /* 0x000c640001c27983 */ /* 0x000ee80000300800 */
[----:B------:R-:W3:Y:S01]  /*76270*/  LDL.LU R250, [R1+0x2488] ;  /* 0x0024880001fa7983 */ /* 0x000ee20000300800 */
[----:B------:R-:W-:-:S03]  /*76280*/  ISETP.LT.AND P2, PT, R229, c[0x0][0x178], !P4 ;  /* 0x00005e00e5007a0c */ /* 0x000fc60006741270 */
[----:B--2---:R1:W-:Y:S04]  /*76290*/  @P3 STG.E [R186.64], R3 ;  /* 0x00000003ba003986 */ /* 0x0043e8000c101906 */
[----:B------:R-:W-:Y:S04]  /*762a0*/  @P1 STG.E [R188.64], R241 ;  /* 0x000000f1bc001986 */ /* 0x000fe8000c101906 */
[----:B------:R2:W-:Y:S01]  /*762b0*/  @P0 STG.E [R190.64], R243 ;  /* 0x000000f3be000986 */ /* 0x0005e2000c101906 */
[----:B------:R-:W-:Y:S02]  /*762c0*/  ISETP.LT.AND P1, PT, R231, c[0x0][0x178], !P4 ;  /* 0x00005e00e7007a0c */ /* 0x000fe40006721270 */
[----:B-1----:R-:W-:Y:S01]  /*762d0*/  IADD3 R3, R0, c[0x0][0x198], RZ ;  /* 0x0000660000037a10 */ /* 0x002fe20007ffe0ff */
[----:B--2---:R-:W2:Y:S01]  /*762e0*/  LDL.LU R191, [R1+0xc60] ;  /* 0x000c600001bf7983 */ /* 0x004ea20000300800 */
[----:B------:R-:W-:-:S03]  /*762f0*/  ISETP.LT.AND P3, PT, R230, c[0x0][0x178], !P4 ;  /* 0x00005e00e6007a0c */ /* 0x000fc60006761270 */
[----:B------:R-:W-:Y:S01]  /*76300*/  IMAD.WIDE R188, R3, 0x4, R182 ;  /* 0x0000000403bc7825 */ /* 0x000fe200078e02b6 */
[----:B------:R-:W-:-:S03]  /*76310*/  ISETP.LT.AND P4, PT, R228, c[0x0][0x178], !P4 ;  /* 0x00005e00e4007a0c */ /* 0x000fc60006781270 */
[C---:B------:R-:W-:Y:S02]  /*76320*/  IMAD.WIDE R184, R3.reuse, 0x4, R180 ;  /* 0x0000000403b87825 */ /* 0x040fe400078e02b4 */
[----:B----4-:R1:W-:Y:S02]  /*76330*/  @P1 STG.E [R188.64], R195 ;  /* 0x000000c3bc001986 */ /* 0x0103e4000c101906 */
[C---:B------:R-:W-:Y:S02]  /*76340*/  IMAD.WIDE R186, R3.reuse, 0x4, R6 ;  /* 0x0000000403ba7825 */ /* 0x040fe400078e0206 */
[----:B------:R-:W-:Y:S04]  /*76350*/  @P3 STG.E [R184.64], R193 ;  /* 0x000000c1b8003986 */ /* 0x000fe8000c101906 */
[----:B-1----:R-:W4:Y:S01]  /*76360*/  LDL.LU R195, [R1+0xc24] ;  /* 0x000c240001c37983 */ /* 0x002f220000300800 */
[----:B------:R-:W-:-:S03]  /*76370*/  IMAD.WIDE R188, R3, 0x4, R4 ;  /* 0x0000000403bc7825 */ /* 0x000fc600078e0204 */
[----:B---3--:R1:W-:Y:S04]  /*76380*/  @P2 STG.E [R186.64], R247 ;  /* 0x000000f7ba002986 */ /* 0x0083e8000c101906 */
[----:B------:R3:W-:Y:S04]  /*76390*/  @P4 STG.E [R188.64], R251 ;  /* 0x000000fbbc004986 */ /* 0x0007e8000c101906 */
[----:B-1----:R-:W4:Y:S04]  /*763a0*/  LDL.LU R247, [R1+0x904] ;  /* 0x0009040001f77983 */ /* 0x002f280000300800 */
        /* <DEDUP_REMOVED lines=10> */
[----:B------:R-:W-:Y:S01]  /*76450*/  ISETP.LT.AND P5, PT, R228, c[0x0][0x178], !P5 ;  /* 0x00005e00e4007a0c */ /* 0x000fe20006fa1270 */
[----:B------:R-:W3:Y:S01]  /*76460*/  LDL.LU R193, [R1+0xaa0] ;  /* 0x000aa00001c17983 */ /* 0x000ee20000300800 */
[----:B------:R-:W-:Y:S01]  /*76470*/  IADD3 R188, R244, 0x8a, RZ ;  /* 0x0000008af4bc7810 */ /* 0x000fe20007ffe0ff */
[----:B------:R-:W-:Y:S01]  /*76480*/  IMAD.WIDE R186, R0, 0x4, R180 ;  /* 0x0000000400ba7825 */ /* 0x000fe200078e02b4 */
[----:B------:R-:W-:-:S02]  /*76490*/  ISETP.LT.AND P4, PT, R230, c[0x0][0x178], !P0 ;  /* 0x00005e00e6007a0c */ /* 0x000fc40004781270 */
[----:B------:R-:W-:Y:S01]  /*764a0*/  ISETP.GE.AND P2, PT, R188, c[0x0][0x17c], PT ;  /* 0x00005f00bc007a0c */ /* 0x000fe20003f46270 */
[C---:B------:R-:W-:Y:S01]  /*764b0*/  IMAD.WIDE R188, R0.reuse, 0x4, R4 ;  /* 0x0000000400bc7825 */ /* 0x040fe200078e0204 */
[----:B------:R-:W-:Y:S01]  /*764c0*/  IADD3 R3, R0, c[0x0][0x198], RZ ;  /* 0x0000660000037a10 */ /* 0x000fe20007ffe0ff */
[----:B--2---:R1:W-:Y:S01]  /*764d0*/  @P6 STG.E [R184.64], R191 ;  /* 0x000000bfb8006986 */ /* 0x0043e2000c101906 */
[----:B------:R-:W-:-:S03]  /*764e0*/  ISETP.LT.AND P6, PT, R231, c[0x0][0x178], !P0 ;  /* 0x00005e00e7007a0c */ /* 0x000fc600047c1270 */
[----:B------:R2:W-:Y:S01]  /*764f0*/  @P1 STG.E [R186.64], R192 ;  /* 0x000000c0ba001986 */ /* 0x0005e2000c101906 */
[----:B-1----:R-:W-:-:S04]  /*76500*/  IMAD.WIDE R184, R0, 0x4, R6 ;  /* 0x0000000400b87825 */ /* 0x002fc800078e0206 */
[----:B--2---:R-:W-:Y:S01]  /*76510*/  IMAD.WIDE R186, R3, 0x4, R182 ;  /* 0x0000000403ba7825 */ /* 0x004fe200078e02b6 */
[----:B------:R1:W-:Y:S04]  /*76520*/  @P3 STG.E [R184.64], R240 ;  /* 0x000000f0b8003986 */ /* 0x0003e8000c101906 */
[----:B------:R-:W-:Y:S01]  /*76530*/  @P5 STG.E [R188.64], R242 ;  /* 0x000000f2bc005986 */ /* 0x000fe2000c101906 */
[----:B------:R-:W-:-:S03]  /*76540*/  ISETP.LT.AND P5, PT, R229, c[0x0][0x178], !P0 ;  /* 0x00005e00e5007a0c */ /* 0x000fc600047a1270 */
[----:B------:R2:W-:Y:S01]  /*76550*/  @P6 STG.E [R186.64], R194 ;  /* 0x000000c2ba006986 */ /* 0x0005e2000c101906 */
[----:B-1----:R-:W-:Y:S01]  /*76560*/  IMAD.WIDE R184, R3, 0x4, R180 ;  /* 0x0000000403b87825 */ /* 0x002fe200078e02b4 */
[----:B------:R-:W-:-:S04]  /*76570*/  ISETP.LT.AND P0, PT, R228, c[0x0][0x178], !P0 ;  /* 0x00005e00e4007a0c */ /* 0x000fc80004701270 */
[----:B----4-:R1:W-:Y:S04]  /*76580*/  @P4 STG.E [R184.64], R195 ;  /* 0x000000c3b8004986 */ /* 0x0103e8000c101906 */
[----:B--2---:R-:W2:Y:S01]  /*76590*/  LDL.LU R194, [R1+0x8e0] ;  /* 0x0008e00001c27983 */ /* 0x004ea20000300800 */
[----:B------:R-:W-:-:S03]  /*765a0*/  IMAD.WIDE R186, R3, 0x4, R4 ;  /* 0x0000000403ba7825 */ /* 0x000fc600078e0204 */
[----:B-1----:R-:W4:Y:S01]  /*765b0*/  LDL.LU R195, [R1+0xc94] ;  /* 0x000c940001c37983 */ /* 0x002f220000300800 */
[----:B------:R-:W-:-:S03]  /*765c0*/  IMAD.WIDE R184, R3, 0x4, R6 ;  /* 0x0000000403b87825 */ /* 0x000fc600078e0206 */
[----:B------:R-:W4:Y:S04]  /*765d0*/  LDL.LU R242, [R1+0xc54] ;  /* 0x000c540001f27983 */ /* 0x000f280000300800 */
[----:B------:R1:W-:Y:S04]  /*765e0*/  @P5 STG.E [R184.64], R247 ;  /* 0x000000f7b8005986 */ /* 0x0003e8000c101906 */
[----:B---3--:R3:W-:Y:S04]  /*765f0*/  @P0 STG.E [R186.64], R251 ;  /* 0x000000fbba000986 */ /* 0x0087e8000c101906 */
[----:B-1----:R-:W4:Y:S04]  /*76600*/  LDL.LU R247, [R1+0xaa4] ;  /* 0x000aa40001f77983 */ /* 0x002f280000300800 */
[----:B---3--:R-:W3:Y:S01]  /*76610*/  LDL.LU R251, [R1+0x8e4] ;  /* 0x0008e40001fb7983 */ /* 0x008ee20000300800 */
[----:B------:R-:W-:-:S02]  /*76620*/  ISETP.LT.AND P1, PT, R231, c[0x0][0x178], !P2 ;  /* 0x00005e00e7007a0c */ /* 0x000fc40005721270 */
[----:B------:R-:W-:Y:S01]  /*76630*/  ISETP.LT.AND P3, PT, R230, c[0x0][0x178], !P2 ;  /* 0x00005e00e6007a0c */ /* 0x000fe20005761270 */
[----:B------:R-:W3:Y:S01]  /*76640*/  LDL.LU R192, [R1+0xcc0] ;  /* 0x000cc00001c07983 */ /* 0x000ee20000300800 */
[C---:B------:R-:W-:Y:S02]  /*76650*/  IADD3 R188, R244.reuse, 0x8b, RZ ;  /* 0x0000008bf4bc7810 */ /* 0x040fe40007ffe0ff */
[----:B------:R-:W-:Y:S02]  /*76660*/  ISETP.LT.AND P6, PT, R229, c[0x0][0x178], !P2 ;  /* 0x00005e00e5007a0c */ /* 0x000fe400057c1270 */
[----:B------:R-:W-:Y:S02]  /*76670*/  IADD3 R0, R3, c[0x0][0x198], RZ ;  /* 0x0000660003007a10 */ /* 0x000fe40007ffe0ff */
[----:B------:R-:W-:Y:S02]  /*76680*/  IADD3 R189, R244, 0x8c, RZ ;  /* 0x0000008cf4bd7810 */ /* 0x000fe40007ffe0ff */
[----:B------:R-:W-:Y:S01]  /*76690*/  ISETP.GE.AND P4, PT, R188, c[0x0][0x17c], PT ;  /* 0x00005f00bc007a0c */ /* 0x000fe20003f86270 */
[----:B------:R-:W-:Y:S01]  /*766a0*/  IMAD.WIDE R184, R0, 0x4, R182 ;  /* 0x0000000400b87825 */ /* 0x000fe200078e02b6 */
[----:B------:R-:W-:-:S02]  /*766b0*/  ISETP.LT.AND P2, PT, R228, c[0x0][0x178], !P2 ;  /* 0x00005e00e4007a0c */ /* 0x000fc40005741270 */
[----:B------:R-:W-:Y:S01]  /*766c0*/  ISETP.GE.AND P5, PT, R189, c[0x0][0x17c], PT ;  /* 0x00005f00bd007a0c */ /* 0x000fe20003fa6270 */
[----:B------:R-:W-:Y:S01]  /*766d0*/  IMAD.WIDE R186, R0, 0x4, R180 ;  /* 0x0000000400ba7825 */ /* 0x000fe200078e02b4 */
[----:B------:R-:W-:-:S03]  /*766e0*/  ISETP.LT.AND P0, PT, R231, c[0x0][0x178], !P4 ;  /* 0x00005e00e7007a0c */ /* 0x000fc60006701270 */
[C---:B------:R-:W-:Y:S01]  /*766f0*/  IMAD.WIDE R188, R0.reuse, 0x4, R6 ;  /* 0x0000000400bc7825 */ /* 0x040fe200078e0206 */
[----:B------:R1:W-:Y:S01]  /*76700*/  @P1 STG.E [R184.64], R241 ;  /* 0x000000f1b8001986 */ /* 0x0003e2000c101906 */
[----:B------:R-:W-:Y:S02]  /*76710*/  IADD3 R3, R0, c[0x0][0x198], RZ ;  /* 0x0000660000037a10 */ /* 0x000fe40007ffe0ff */
[----:B------:R-:W-:Y:S01]  /*76720*/  ISETP.LT.AND P1, PT, R230, c[0x0][0x178], !P4 ;  /* 0x00005e00e6007a0c */ /* 0x000fe20006721270 */
[----:B------:R1:W-:Y:S04]  /*76730*/  @P3 STG.E [R186.64], R243 ;  /* 0x000000f3ba003986 */ /* 0x0003e8000c101906 */
[----:B------:R1:W-:Y:S01]  /*76740*/  @P6 STG.E [R188.64], R193 ;  /* 0x000000c1bc006986 */ /* 0x0003e2000c101906 */
[----:B------:R-:W-:Y:S01]  /*76750*/  ISETP.LT.AND P6, PT, R229, c[0x0][0x178], !P4 ;  /* 0x00005e00e5007a0c */ /* 0x000fe200067c1270 */
[----:B-1----:R-:W-:-:S02]  /*76760*/  IMAD.WIDE R184, R0, 0x4, R4 ;  /* 0x0000000400b87825 */ /* 0x002fc400078e0204 */
[----:B------:R-:W3:Y:S02]  /*76770*/  LDL.LU R243, [R1+0xc80] ;  /* 0x000c800001f37983 */ /* 0x000ee40000300800 */
[----:B------:R-:W-:Y:S01]  /*76780*/  IMAD.WIDE R186, R3, 0x4, R182 ;  /* 0x0000000403ba7825 */ /* 0x000fe200078e02b6 */
[----:B------:R-:W-:Y:S01]  /*76790*/  ISETP.LT.AND P4, PT, R228, c[0x0][0x178], !P4 ;  /* 0x00005e00e4007a0c */ /* 0x000fe20006781270 */
[----:B------:R-:W3:Y:S01]  /*767a0*/  LDL.LU R193, [R1+0xc40] ;  /* 0x000c400001c17983 */ /* 0x000ee20000300800 */
[----:B------:R-:W-:-:S04]  /*767b0*/  IADD3 R188, R244, 0x8d, RZ ;  /* 0x0000008df4bc7810 */ /* 0x000fc80007ffe0ff */
[----:B------:R-:W-:Y:S01]  /*767c0*/  ISETP.GE.AND P3, PT, R188, c[0x0][0x17c], PT ;  /* 0x00005f00bc007a0c */ /* 0x000fe20003f66270 */
[C---:B------:R-:W-:Y:S01]  /*767d0*/  IMAD.WIDE R188, R3.reuse, 0x4, R4 ;  /* 0x0000000403bc7825 */ /* 0x040fe200078e0204 */
[----:B--2---:R1:W-:Y:S04]  /*767e0*/  @P2 STG.E [R184.64], R194 ;  /* 0x000000c2b8002986 */ /* 0x0043e8000c101906 */
[----:B----4-:R2:W-:Y:S04]  /*767f0*/  @P0 STG.E [R186.64], R195 ;  /* 0x000000c3ba000986 */ /* 0x0105e8000c101906 */
[----:B-1----:R-:W4:Y:S01]  /*76800*/  LDL.LU R194, [R1+0xa70] ;  /* 0x000a700001c27983 */ /* 0x002f220000300800 */
[----:B------:R-:W-:-:S03]  /*76810*/  IMAD.WIDE R184, R3, 0x4, R180 ;  /* 0x0000000403b87825 */ /* 0x000fc600078e02b4 */
[----:B--2---:R-:W2:Y:S01]  /*76820*/  LDL.LU R195, [R1+0xcc4] ;  /* 0x000cc40001c37983 */ /* 0x004ea20000300800 */
[----:B------:R-:W-:-:S03]  /*76830*/  IMAD.WIDE R186, R3, 0x4, R6 ;  /* 0x0000000403ba7825 */ /* 0x000fc600078e0206 */
[----:B------:R-:W-:Y:S04]  /*76840*/  @P1 STG.E [R184.64], R242 ;  /* 0x000000f2b8001986 */ /* 0x000fe8000c101906 */
[----:B------:R1:W-:Y:S04]  /*76850*/  @P6 STG.E [R186.64], R247 ;  /* 0x000000f7ba006986 */ /* 0x0003e8000c101906 */
[----:B---3--:R3:W-:Y:S04]  /*76860*/  @P4 STG.E [R188.64], R251 ;  /* 0x000000fbbc004986 */ /* 0x0087e8000c101906 */
[----:B-1----:R-:W2:Y:S04]  /*76870*/  LDL.LU R247, [R1+0xc84] ;  /* 0x000c840001f77983 */ /* 0x002ea80000300800 */
[----:B------:R-:W2:Y:S04]  /*76880*/  LDL.LU R240, [R1+0xc44] ;  /* 0x000c440001f07983 */ /* 0x000ea80000300800 */
        /* <DEDUP_REMOVED lines=21> */
[C---:B------:R-:W-:Y:S01]  /*769e0*/  IMAD.WIDE R186, R3.reuse, 0x4, R182 ;  /* 0x0000000403ba7825 */ /* 0x040fe200078e02b6 */
[----:B------:R1:W-:Y:S04]  /*769f0*/  @P6 STG.E [R184.64], R193 ;  /* 0x000000c1b8006986 */ /* 0x0003e8000c101906 */
[----:B------:R-:W3:Y:S04]  /*76a00*/  LDL.LU R243, [R1+0xc70] ;  /* 0x000c700001f37983 */ /* 0x000ee80000300800 */
[----:B-1----:R-:W3:Y:S01]  /*76a10*/  LDL.LU R193, [R1+0xc10] ;  /* 0x000c100001c17983 */ /* 0x002ee20000300800 */
[----:B------:R-:W-:-:S03]  /*76a20*/  IMAD.WIDE R184, R3, 0x4, R6 ;  /* 0x0000000403b87825 */ /* 0x000fc600078e0206 */
[----:B----4-:R1:W-:Y:S01]  /*76a30*/  @P5 STG.E [R188.64], R194 ;  /* 0x000000c2bc005986 */ /* 0x0103e2000c101906 */
[----:B------:R-:W-:Y:S02]  /*76a40*/  ISETP.LT.AND P5, PT, R229, c[0x0][0x178], !P3 ;  /* 0x00005e00e5007a0c */ /* 0x000fe40005fa1270 */
[----:B------:R-:W-:Y:S01]  /*76a50*/  ISETP.LT.AND P3, PT, R228, c[0x0][0x178], !P3 ;  /* 0x00005e00e4007a0c */ /* 0x000fe20005f61270 */
[----:B--2---:R2:W-:Y:S04]  /*76a60*/  @P4 STG.E [R186.64], R195 ;  /* 0x000000c3ba004986 */ /* 0x0045e8000c101906 */
[----:B-1----:R-:W4:Y:S01]  /*76a70*/  LDL.LU R194, [R1+0xcd4] ;  /* 0x000cd40001c27983 */ /* 0x002f220000300800 */
[----:B------:R-:W-:-:S04]  /*76a80*/  IMAD.WIDE R188, R3, 0x4, R4 ;  /* 0x0000000403bc7825 */ /* 0x000fc800078e0204 */
[----:B--2---:R-:W-:Y:S01]  /*76a90*/  IMAD.WIDE R186, R3, 0x4, R180 ;  /* 0x0000000403ba7825 */ /* 0x004fe200078e02b4 */
[----:B------:R-:W2:Y:S04]  /*76aa0*/  LDL.LU R195, [R1+0xcb4] ;  /* 0x000cb40001c37983 */ /* 0x000ea80000300800 */
[----:B------:R1:W-:Y:S04]  /*76ab0*/  @P1 STG.E [R186.64], R247 ;  /* 0x000000f7ba001986 */ /* 0x0003e8000c101906 */
[----:B------:R-:W-:Y:S04]  /*76ac0*/  @P5 STG.E [R184.64], R240 ;  /* 0x000000f0b8005986 */ /* 0x000fe8000c101906 */
[----:B-1----:R-:W2:Y:S04]  /*76ad0*/  LDL.LU R247, [R1+0xc74] ;  /* 0x000c740001f77983 */ /* 0x002ea80000300800 */
[----:B---3--:R1:W-:Y:S04]  /*76ae0*/  @P3 STG.E [R188.64], R251 ;  /* 0x000000fbbc003986 */ /* 0x0083e8000c101906 */
[----:B-1----:R-:W3:Y:S01]  /*76af0*/  LDL.LU R251, [R1+0xc14] ;  /* 0x000c140001fb7983 */ /* 0x002ee20000300800 */
[----:B------:R-:W-:-:S02]  /*76b00*/  ISETP.LT.AND P6, PT, R231, c[0x0][0x178], !P2 ;  /* 0x00005e00e7007a0c */ /* 0x000fc400057c1270 */
[----:B------:R-:W-:Y:S02]  /*76b10*/  ISETP.LT.AND P4, PT, R230, c[0x0][0x178], !P2 ;  /* 0x00005e00e6007a0c */ /* 0x000fe40005781270 */
[----:B------:R-:W-:Y:S02]  /*76b20*/  IADD3 R0, R3, c[0x0][0x198], RZ ;  /* 0x0000660003007a10 */ /* 0x000fe40007ffe0ff */
[----:B------:R-:W-:-:S03]  /*76b30*/  ISETP.LT.AND P3, PT, R229, c[0x0][0x178], !P2 ;  /* 0x00005e00e5007a0c */ /* 0x000fc60005761270 */
[----:B------:R-:W-:Y:S01]  /*76b40*/  IMAD.WIDE R186, R0, 0x4, R182 ;  /* 0x0000000400ba7825 */ /* 0x000fe200078e02b6 */
[----:B------:R-:W-:-:S03]  /*76b50*/  ISETP.LT.AND P2, PT, R228, c[0x0][0x178], !P2 ;  /* 0x00005e00e4007a0c */ /* 0x000fc60005741270 */
[----:B------:R-:W-:Y:S01]  /*76b60*/  IMAD.WIDE R184, R0, 0x4, R180 ;  /* 0x0000000400b87825 */ /* 0x000fe200078e02b4 */
[----:B------:R1:W-:Y:S01]  /*76b70*/  @P6 STG.E [R186.64], R241 ;  /* 0x000000f1ba006986 */ /* 0x0003e2000c101906 */
[----:B------:R-:W-:Y:S02]  /*76b80*/  ISETP.LT.AND P6, PT, R231, c[0x0][0x178], !P0 ;  /* 0x00005e00e7007a0c */ /* 0x000fe400047c1270 */
[----:B------:R-:W-:Y:S01]  /*76b90*/  ISETP.LT.AND P5, PT, R230, c[0x0][0x178], !P0 ;  /* 0x00005e00e6007a0c */ /* 0x000fe200047a1270 */
[----:B------:R1:W-:Y:S01]  /*76ba0*/  @P4 STG.E [R184.64], R242 ;  /* 0x000000f2b8004986 */ /* 0x0003e2000c101906 */
[----:B------:R-:W-:Y:S02]  /*76bb0*/  ISETP.LT.AND P4, PT, R229, c[0x0][0x178], !P0 ;  /* 0x00005e00e5007a0c */ /* 0x000fe40004781270 */
[----:B------:R-:W-:Y:S02]  /*76bc0*/  IADD3 R3, R0, c[0x0][0x198], RZ ;  /* 0x0000660000037a10 */ /* 0x000fe40007ffe0ff */
[----:B------:R-:W-:-:S02]  /*76bd0*/  IADD3 R190, R244, 0x90, RZ ;  /* 0x00000090f4be7810 */ /* 0x000fc40007ffe0ff */
[----:B------:R-:W-:Y:S01]  /*76be0*/  ISETP.LT.AND P0, PT, R228, c[0x0][0x178], !P0 ;  /* 0x00005e00e4007a0c */ /* 0x000fe20004701270 */
[----:B-1----:R-:W-:Y:S01]  /*76bf0*/  IMAD.WIDE R186, R0, 0x4, R4 ;  /* 0x0000000400ba7825 */ /* 0x002fe200078e0204 */
[----:B------:R-:W-:Y:S01]  /*76c00*/  IADD3 R192, R244, 0x91, RZ ;  /* 0x00000091f4c07810 */ /* 0x000fe20007ffe0ff */
[----:B------:R-:W3:Y:S02]  /*76c10*/  LDL.LU R241, [R1+0x28c] ;  /* 0x00028c0001f17983 */ /* 0x000ee40000300800 */
[----:B------:R-:W-:Y:S01]  /*76c20*/  IMAD.WIDE R184, R0, 0x4, R6 ;  /* 0x0000000400b87825 */ /* 0x000fe200078e0206 */
[----:B------:R-:W-:-:S03]  /*76c30*/  ISETP.GE.AND P1, PT, R190, c[0x0][0x17c], PT ;  /* 0x00005f00be007a0c */ /* 0x000fc60003f26270 */
[C---:B------:R-:W-:Y:S01]  /*76c40*/  IMAD.WIDE R188, R3.reuse, 0x4, R182 ;  /* 0x0000000403bc7825 */ /* 0x040fe200078e02b6 */
[----:B------:R1:W-:Y:S03]  /*76c50*/  @P3 STG.E [R184.64], R243 ;  /* 0x000000f3b8003986 */ /* 0x0003e6000c101906 */
[C---:B------:R-:W-:Y:S01]  /*76c60*/  IMAD.WIDE R190, R3.reuse, 0x4, R180 ;  /* 0x0000000403be7825 */ /* 0x040fe200078e02b4 */
[----:B------:R-:W-:Y:S01]  /*76c70*/  @P2 STG.E [R186.64], R193 ;  /* 0x000000c1ba002986 */ /* 0x000fe2000c101906 */
[----:B------:R-:W-:Y:S02]  /*76c80*/  ISETP.GE.AND P3, PT, R192, c[0x0][0x17c], PT ;  /* 0x00005f00c0007a0c */ /* 0x000fe40003f66270 */
[----:B------:R-:W-:Y:S01]  /*76c90*/  IADD3 R192, R244, 0x92, RZ ;  /* 0x00000092f4c07810 */ /* 0x000fe20007ffe0ff */
[----:B-1----:R-:W-:Y:S01]  /*76ca0*/  IMAD.WIDE R184, R3, 0x4, R6 ;  /* 0x0000000403b87825 */ /* 0x002fe200078e0206 */
[----:B------:R-:W-:-:S02]  /*76cb0*/  ISETP.LT.AND P2, PT, R229, c[0x0][0x178], !P1 ;  /* 0x00005e00e5007a0c */ /* 0x000fc40004f41270 */
[----:B------:R-:W-:Y:S01]  /*76cc0*/  IADD3 R0, R3, c[0x0][0x198], RZ ;  /* 0x0000660003007a10 */ /* 0x000fe20007ffe0ff */
[----:B----4-:R1:W-:Y:S01]  /*76cd0*/  @P6 STG.E [R188.64], R194 ;  /* 0x000000c2bc006986 */ /* 0x0103e2000c101906 */
[----:B------:R-:W-:-:S03]  /*76ce0*/  ISETP.LT.AND P6, PT, R231, c[0x0][0x178], !P1 ;  /* 0x00005e00e7007a0c */ /* 0x000fc60004fc1270 */
[----:B--2---:R2:W-:Y:S01]  /*76cf0*/  @P5 STG.E [R190.64], R195 ;  /* 0x000000c3be005986 */ /* 0x0045e2000c101906 */
[----:B------:R-:W-:-:S03]  /*76d00*/  ISETP.LT.AND P5, PT, R230, c[0x0][0x178], !P1 ;  /* 0x00005e00e6007a0c */ /* 0x000fc60004fa1270 */
[----:B-1----:R-:W4:Y:S04]  /*76d10*/  LDL.LU R194, [R1+0x17c] ;  /* 0x00017c0001c27983 */ /* 0x002f280000300800 */
[----:B--2---:R-:W2:Y:S04]  /*76d20*/  LDL.LU R195, [R1+0x2c] ;  /* 0x00002c0001c37983 */ /* 0x004ea80000300800 */
[----:B------:R1:W-:Y:S01]  /*76d30*/  @P4 STG.E [R184.64], R247 ;  /* 0x000000f7b8004986 */ /* 0x0003e2000c101906 */
[----:B------:R-:W-:Y:S02]  /*76d40*/  ISETP.LT.AND P4, PT, R228, c[0x0][0x178], !P1 ;  /* 0x00005e00e4007a0c */ /* 0x000fe40004f81270 */
[----:B------:R-:W-:Y:S01]  /*76d50*/  ISETP.GE.AND P1, PT, R192, c[0x0][0x17c], PT ;  /* 0x00005f00c0007a0c */ /* 0x000fe20003f26270 */
[----:B-1----:R-:W-:-:S02]  /*76d60*/  IMAD.WIDE R184, R3, 0x4, R4 ;  /* 0x0000000403b87825 */ /* 0x002fc400078e0204 */
[----:B------:R-:W2:Y:S04]  /*76d70*/  LDL.LU R3, [R1+0x178] ;  /* 0x0001780001037983 */ /* 0x000ea80000300800 */
[----:B------:R-:W2:Y:S04]  /*76d80*/  LDL.LU R192, [R1+0x46c] ;  /* 0x00046c0001c07983 */ /* 0x000ea80000300800 */
[----:B---3--:R1:W-:Y:S04]  /*76d90*/  @P0 STG.E [R184.64], R251 ;  /* 0x000000fbb8000986 */ /* 0x0083e8000c101906 */
[----:B-1----:R-:W3:Y:S04]  /*76da0*/  LDL.LU R184, [R1+0x468] ;  /* 0x0004680001b87983 */ /* 0x002ee80000300800 */
[----:B------:R-:W2:Y:S01]  /*76db0*/  LDL.LU R185, [R1+0x288] ;  /* 0x0002880001b97983 */ /* 0x000ea20000300800 */
[----:B------:R-:W-:-:S03]  /*76dc0*/  IMAD.WIDE R186, R0, 0x4, R182 ;  /* 0x0000000400ba7825 */ /* 0x000fc600078e02b6 */
[----:B------:R-:W2:Y:S04]  /*76dd0*/  LDL.LU R240, [R1+0xbd8] ;  /* 0x000bd80001f07983 */ /* 0x000ea80000300800 */
[----:B------:R-:W2:Y:S04]  /*76de0*/  LDL.LU R242, [R1+0x2c8] ;  /* 0x0002c80001f27983 */ /* 0x000ea80000300800 */
[----:B------:R-:W2:Y:S04]  /*76df0*/  LDL.LU R243, [R1+0x188] ;  /* 0x0001880001f37983 */ /* 0x000ea80000300800 */
[----:B------:R-:W4:Y:S04]  /*76e00*/  LDL.LU R193, [R1+0xf8] ;  /* 0x0000f80001c17983 */ /* 0x000f280000300800 */
[----:B------:R-:W4:Y:S04]  /*76e10*/  LDL.LU R247, [R1+0xbdc] ;  /* 0x000bdc0001f77983 */ /* 0x000f280000300800 */
[----:B------:R-:W4:Y:S04]  /*76e20*/  LDL.LU R251, [R1+0x2cc] ;  /* 0x0002cc0001fb7983 */ /* 0x000f280000300800 */
[----:B---3--:R1:W-:Y:S04]  /*76e30*/  @P6 STG.E [R186.64], R184 ;  /* 0x000000b8ba006986 */ /* 0x0083e8000c101906 */
[----:B-1----:R-:W3:Y:S01]  /*76e40*/  LDL.LU R187, [R1+0x28] ;  /* 0x0000280001bb7983 */ /* 0x002ee20000300800 */
[----:B------:R-:W-:-:S04]  /*76e50*/  IMAD.WIDE R188, R0, 0x4, R180 ;  /* 0x0000000400bc7825 */ /* 0x000fc800078e02b4 */
[----:B------:R-:W-:Y:S01]  /*76e60*/  IMAD.WIDE R190, R0, 0x4, R6 ;  /* 0x0000000400be7825 */ /* 0x000fe200078e0206 */
[----:B--2---:R1:W-:Y:S01]  /*76e70*/  @P5 STG.E [R188.64], R185 ;  /* 0x000000b9bc005986 */ /* 0x0043e2000c101906 */
[----:B------:R-:W-:Y:S02]  /*76e80*/  ISETP.LT.AND P5, PT, R231, c[0x0][0x178], !P3 ;  /* 0x00005e00e7007a0c */ /* 0x000fe40005fa1270 */
[----:B------:R-:W-:Y:S01]  /*76e90*/  ISETP.LT.AND P0, PT, R230, c[0x0][0x178], !P3 ;  /* 0x00005e00e6007a0c */ /* 0x000fe20005f01270 */
[----:B------:R2:W-:Y:S01]  /*76ea0*/  @P2 STG.E [R190.64], R3 ;  /* 0x00000003be002986 */ /* 0x0005e2000c101906 */
[----:B------:R-:W-:Y:S02]  /*76eb0*/  ISETP.LT.AND P6, PT, R229, c[0x0][0x178], !P3 ;  /* 0x00005e00e5007a0c */ /* 0x000fe40005fc1270 */
[----:B------:R-:W-:Y:S01]  /*76ec0*/  IADD3 R186, R244, 0x93, RZ ;  /* 0x00000093f4ba7810 */ /* 0x000fe20007ffe0ff */
[C---:B-1----:R-:W-:Y:S01]  /*76ed0*/  IMAD.WIDE R184, R0.reuse, 0x4, R4 ;  /* 0x0000000400b87825 */ /* 0x042fe200078e0204 */
[----:B--2---:R-:W-:-:S02]  /*76ee0*/  IADD3 R3, R0, c[0x0][0x198], RZ ;  /* 0x0000660000037a10 */ /* 0x004fc40007ffe0ff */
[----:B------:R-:W-:Y:S02]  /*76ef0*/  ISETP.LT.AND P3, PT, R228, c[0x0][0x178], !P3 ;  /* 0x00005e00e4007a0c */ /* 0x000fe40005f61270 */
[----:B------:R-:W-:Y:S01]  /*76f00*/  ISETP.GE.AND P2, PT, R186, c[0x0][0x17c], PT ;  /* 0x00005f00ba007a0c */ /* 0x000fe20003f46270 */
[----:B------:R-:W-:-:S04]  /*76f10*/  IMAD.WIDE R190, R3, 0x4, R182 ;  /* 0x0000000403be7825 */ /* 0x000fc800078e02b6 */
[C---:B------:R-:W-:Y:S01]  /*76f20*/  IMAD.WIDE R188, R3.reuse, 0x4, R180 ;  /* 0x0000000403bc7825 */ /* 0x040fe200078e02b4 */
[----:B---3--:R1:W-:Y:S04]  /*76f30*/  @P4 STG.E [R184.64], R187 ;  /* 0x000000bbb8004986 */ /* 0x0083e8000c101906 */
[----:B------:R-:W-:Y:S04]  /*76f40*/  @P5 STG.E [R190.64], R192 ;  /* 0x000000c0be005986 */ /* 0x000fe8000c101906 */
[----:B------:R-:W-:Y:S01]  /*76f50*/  @P0 STG.E [R188.64], R241 ;  /* 0x000000f1bc000986 */ /* 0x000fe2000c101906 */
[----:B-1----:R-:W-:-:S04]  /*76f60*/  IMAD.WIDE R186, R3, 0x4, R6 ;  /* 0x0000000403ba7825 */ /* 0x002fc800078e0206 */
[----:B------:R-:W-:Y:S01]  /*76f70*/  IMAD.WIDE R184, R3, 0x4, R4 ;  /* 0x0000000403b87825 */ /* 0x000fe200078e0204 */
[----:B----4-:R1:W-:Y:S04]  /*76f80*/  @P6 STG.E [R186.64], R194 ;  /* 0x000000c2ba006986 */ /* 0x0103e8000c101906 */
[----:B------:R2:W-:Y:S04]  /*76f90*/  @P3 STG.E [R184.64], R195 ;  /* 0x000000c3b8003986 */ /* 0x0005e8000c101906 */
[----:B-1----:R-:W3:Y:S04]  /*76fa0*/  LDL.LU R194, [R1+0x18c] ;  /* 0x00018c0001c27983 */ /* 0x002ee80000300800 */
[----:B--2---:R-:W2:Y:S01]  /*76fb0*/  LDL.LU R195, [R1+0xfc] ;  /* 0x0000fc0001c37983 */ /* 0x004ea20000300800 */
[----:B------:R-:W-:-:S02]  /*76fc0*/  ISETP.LT.AND P4, PT, R231, c[0x0][0x178], !P1 ;  /* 0x00005e00e7007a0c */ /* 0x000fc40004f81270 */
[----:B------:R-:W-:Y:S01]  /*76fd0*/  IADD3 R0, R3, c[0x0][0x198], RZ ;  /* 0x0000660003007a10 */ /* 0x000fe20007ffe0ff */
[----:B------:R-:W4:Y:S01]  /*76fe0*/  LDL.LU R241, [R1+0xc08] ;  /* 0x000c080001f17983 */ /* 0x000f220000300800 */
[----:B------:R-:W-:-:S03]  /*76ff0*/  ISETP.LT.AND P3, PT, R230, c[0x0][0x178], !P1 ;  /* 0x00005e00e6007a0c */ /* 0x000fc60004f61270 */
[----:B------:R-:W-:Y:S01]  /*77000*/  IMAD.WIDE R190, R0, 0x4, R182 ;  /* 0x0000000400be7825 */ /* 0x000fe200078e02b6 */
[----:B------:R-:W-:-:S05]  /*77010*/  IADD3 R184, R244, 0x94, RZ ;  /* 0x00000094f4b87810 */ /* 0x000fca0007ffe0ff */
[----:B------:R-:W-:Y:S01]  /*77020*/  @P4 STG.E [R190.64], R240 ;  /* 0x000000f0be004986 */ /* 0x000fe2000c101906 */
[----:B------:R-:W-:Y:S01]  /*77030*/  ISETP.LT.AND P4, PT, R229, c[0x0][0x178], !P1 ;  /* 0x00005e00e5007a0c */ /* 0x000fe20004f81270 */
[----:B------:R-:W-:Y:S01]  /*77040*/  IMAD.WIDE R186, R0, 0x4, R180 ;  /* 0x0000000400ba7825 */ /* 0x000fe200078e02b4 */
[----:B------:R-:W-:Y:S02]  /*77050*/  ISETP.LT.AND P0, PT, R228, c[0x0][0x178], !P1 ;  /* 0x00005e00e4007a0c */ /* 0x000fe40004f01270 */
[----:B------:R-:W-:Y:S01]  /*77060*/  ISETP.GE.AND P1, PT, R184, c[0x0][0x17c], PT ;  /* 0x00005f00b8007a0c */ /* 0x000fe20003f26270 */
[C---:B------:R-:W-:Y:S01]  /*77070*/  IMAD.WIDE R184, R0.reuse, 0x4, R6 ;  /* 0x0000000400b87825 */ /* 0x040fe200078e0206 */
[----:B------:R-:W-:Y:S01]  /*77080*/  ISETP.LT.AND P6, PT, R231, c[0x0][0x178], !P2 ;  /* 0x00005e00e7007a0c */ /* 0x000fe200057c1270 */
[----:B------:R1:W-:Y:S01]  /*77090*/  @P3 STG.E [R186.64], R242 ;  /* 0x000000f2ba003986 */ /* 0x0003e2000c101906 */
[----:B------:R-:W-:Y:S02]  /*770a0*/  IADD3 R3, R0, c[0x0][0x198], RZ ;  /* 0x0000660000037a10 */ /* 0x000fe40007ffe0ff */
[----:B------:R-:W-:Y:S01]  /*770b0*/  ISETP.LT.AND P5, PT, R230, c[0x0][0x178], !P2 ;  /* 0x00005e00e6007a0c */ /* 0x000fe200057a1270 */
[----:B------:R-:W-:Y:S01]  /*770c0*/  IMAD.WIDE R188, R0, 0x4, R4 ;  /* 0x0000000400bc7825 */ /* 0x000fe200078e0204 */
[----:B------:R-:W-:Y:S01]  /*770d0*/  ISETP.LT.AND P3, PT, R229, c[0x0][0x178], !P2 ;  /* 0x00005e00e5007a0c */ /* 0x000fe20005761270 */
[----:B------:R1:W-:Y:S04]  /*770e0*/  @P4 STG.E [R184.64], R243 ;  /* 0x000000f3b8004986 */ /* 0x0003e8000c101906 */
[----:B-1----:R-:W4:Y:S01]  /*770f0*/  LDL.LU R242, [R1+0x5e8] ;  /* 0x0005e80001f27983 */ /* 0x002f220000300800 */
[----:B------:R-:W-:-:S03]  /*77100*/  IMAD.WIDE R190, R3, 0x4, R182 ;  /* 0x0000000403be7825 */ /* 0x000fc600078e02b6 */
[----:B------:R-:W4:Y:S01]  /*77110*/  LDL.LU R243, [R1+0x2b8] ;  /* 0x0002b80001f37983 */ /* 0x000f220000300800 */
[C---:B------:R-:W-:Y:S01]  /*77120*/  IMAD.WIDE R186, R3.reuse, 0x4, R180 ;  /* 0x0000000403ba7825 */ /* 0x040fe200078e02b4 */
[----:B------:R-:W-:Y:S02]  /*77130*/  ISETP.LT.AND P2, PT, R228, c[0x0][0x178], !P2 ;  /* 0x00005e00e4007a0c */ /* 0x000fe40005741270 */
[----:B------:R1:W-:Y:S01]  /*77140*/  @P0 STG.E [R188.64], R193 ;  /* 0x000000c1bc000986 */ /* 0x0003e2000c101906 */
[----:B------:R-:W-:-:S03]  /*77150*/  IMAD.WIDE R184, R3, 0x4, R6 ;  /* 0x0000000403b87825 */ /* 0x000fc600078e0206 */
[----:B------:R1:W-:Y:S04]  /*77160*/  @P6 STG.E [R190.64], R247 ;  /* 0x000000f7be006986 */ /* 0x0003e8000c101906 */
[----:B------:R1:W-:Y:S04]  /*77170*/  @P5 STG.E [R186.64], R251 ;  /* 0x000000fbba005986 */ /* 0x0003e8000c101906 */
[----:B-1----:R-:W4:Y:S04]  /*77180*/  LDL.LU R193, [R1+0x148] ;  /* 0x0001480001c17983 */ /* 0x002f280000300800 */
[----:B------:R-:W4:Y:S04]  /*77190*/  LDL.LU R247, [R1+0xc0c] ;  /* 0x000c0c0001f77983 */ /* 0x000f280000300800 */
        /* <DEDUP_REMOVED lines=8> */
[----:B------:R-:W-:Y:S02]  /*77220*/  IADD3 R0, R3, c[0x0][0x198], RZ ;  /* 0x0000660003007a10 */ /* 0x000fe40007ffe0ff */
[----:B------:R-:W-:Y:S02]  /*77230*/  IADD3 R190, R244, 0x95, RZ ;  /* 0x00000095f4be7810 */ /* 0x000fe40007ffe0ff */
[----:B------:R-:W-:Y:S01]  /*77240*/  ISETP.LT.AND P4, PT, R229, c[0x0][0x178], !P1 ;  /* 0x00005e00e5007a0c */ /* 0x000fe20004f81270 */
[----:B------:R-:W-:Y:S01]  /*77250*/  IMAD.WIDE R188, R0, 0x4, R182 ;  /* 0x0000000400bc7825 */ /* 0x000fe200078e02b6 */
[----:B------:R-:W-:Y:S02]  /*77260*/  IADD3 R191, R244, 0x96, RZ ;  /* 0x00000096f4bf7810 */ /* 0x000fe40007ffe0ff */
[----:B------:R-:W-:Y:S01]  /*77270*/  ISETP.GE.AND P6, PT, R190, c[0x0][0x17c], PT ;  /* 0x00005f00be007a0c */ /* 0x000fe20003fc6270 */
[----:B------:R-:W-:Y:S01]  /*77280*/  IMAD.WIDE R186, R0, 0x4, R180 ;  /* 0x0000000400ba7825 */ /* 0x000fe200078e02b4 */
[----:B------:R-:W-:-:S02]  /*77290*/  IADD3 R190, R244, 0x97, RZ ;  /* 0x00000097f4be7810 */ /* 0x000fc40007ffe0ff */
[----:B------:R-:W-:Y:S01]  /*772a0*/  ISETP.LT.AND P1, PT, R228, c[0x0][0x178], !P1 ;  /* 0x00005e00e4007a0c */ /* 0x000fe20004f21270 */
[C---:B------:R-:W-:Y:S01]  /*772b0*/  IMAD.WIDE R184, R0.reuse, 0x4, R6 ;  /* 0x0000000400b87825 */ /* 0x040fe200078e0206 */
[----:B------:R-:W-:Y:S01]  /*772c0*/  ISETP.LT.AND P2, PT, R231, c[0x0][0x178], !P6 ;  /* 0x00005e00e7007a0c */ /* 0x000fe20007741270 */
[----:B----4-:R-:W-:Y:S01]  /*772d0*/  @P5 STG.E [R188.64], R241 ;  /* 0x000000f1bc005986 */ /* 0x010fe2000c101906 */
[----:B------:R-:W-:Y:S02]  /*772e0*/  ISETP.GE.AND P3, PT, R191, c[0x0][0x17c], PT ;  /* 0x00005f00bf007a0c */ /* 0x000fe40003f66270 */
[----:B------:R-:W-:Y:S01]  /*772f0*/  IADD3 R3, R0, c[0x0][0x198], RZ ;  /* 0x0000660000037a10 */ /* 0x000fe20007ffe0ff */
[----:B------:R-:W4:Y:S01]  /*77300*/  LDL.LU R191, [R1+0xbf8] ;  /* 0x000bf80001bf7983 */ /* 0x000f220000300800 */
[----:B------:R-:W-:-:S03]  /*77310*/  ISETP.LT.AND P5, PT, R230, c[0x0][0x178], !P6 ;  /* 0x00005e00e6007a0c */ /* 0x000fc600077a1270 */
[----:B------:R1:W-:Y:S01]  /*77320*/  @P0 STG.E [R186.64], R242 ;  /* 0x000000f2ba000986 */ /* 0x0003e2000c101906 */
[----:B------:R-:W-:-:S03]  /*77330*/  ISETP.GE.AND P0, PT, R190, c[0x0][0x17c], PT ;  /* 0x00005f00be007a0c */ /* 0x000fc60003f06270 */
[----:B------:R-:W4:Y:S04]  /*77340*/  LDL.LU R192, [R1+0x5a8] ;  /* 0x0005a80001c07983 */ /* 0x000f280000300800 */
[----:B------:R-:W4:Y:S04]  /*77350*/  LDL.LU R190, [R1+0xc38] ;  /* 0x000c380001be7983 */ /* 0x000f280000300800 */
[----:B------:R1:W-:Y:S01]  /*77360*/  @P4 STG.E [R184.64], R243 ;  /* 0x000000f3b8004986 */ /* 0x0003e2000c101906 */
[----:B------:R-:W-:Y:S01]  /*77370*/  ISETP.LT.AND P4, PT, R229, c[0x0][0x178], !P6 ;  /* 0x00005e00e5007a0c */ /* 0x000fe20007781270 */
[C---:B-1----:R-:W-:Y:S01]  /*77380*/  IMAD.WIDE R186, R3.reuse, 0x4, R182 ;  /* 0x0000000403ba7825 */ /* 0x042fe200078e02b6 */
[----:B------:R-:W-:Y:S01]  /*77390*/  ISETP.LT.AND P6, PT, R228, c[0x0][0x178], !P6 ;  /* 0x00005e00e4007a0c */ /* 0x000fe200077c1270 */
[----:B------:R-:W4:Y:S02]  /*773a0*/  LDL.LU R240, [R1+0x278] ;  /* 0x0002780001f07983 */ /* 0x000f240000300800 */
[----:B------:R-:W-:-:S04]  /*773b0*/  IMAD.WIDE R188, R3, 0x4, R180 ;  /* 0x0000000403bc7825 */ /* 0x000fc800078e02b4 */
[----:B------:R-:W-:-:S05]  /*773c0*/  IMAD.WIDE R184, R0, 0x4, R4 ;  /* 0x0000000400b87825 */ /* 0x000fca00078e0204 */
[----:B------:R1:W-:Y:S04]  /*773d0*/  @P1 STG.E [R184.64], R193 ;  /* 0x000000c1b8001986 */ /* 0x0003e8000c101906 */
[----:B------:R1:W-:Y:S04]  /*773e0*/  @P2 STG.E [R186.64], R247 ;  /* 0x000000f7ba002986 */ /* 0x0003e8000c101906 */
[----:B------:R1:W-:Y:S02]  /*773f0*/  @P5 STG.E [R188.64], R251 ;  /* 0x000000fbbc005986 */ /* 0x0003e4000c101906 */
[----:B-1----:R-:W-:-:S02]  /*77400*/  IMAD.WIDE R184, R3, 0x4, R6 ;  /* 0x0000000403b87825 */ /* 0x002fc400078e0206 */
[----:B------:R-:W4:Y:S02]  /*77410*/  LDL.LU R247, [R1+0xc3c] ;  /* 0x000c3c0001f77983 */ /* 0x000f240000300800 */
[----:B------:R-:W-:Y:S02]  /*77420*/  IMAD.WIDE R186, R3, 0x4, R4 ;  /* 0x0000000403ba7825 */ /* 0x000fe400078e0204 */
[----:B------:R-:W4:Y:S04]  /*77430*/  LDL.LU R251, [R1+0xbfc] ;  /* 0x000bfc0001fb7983 */ /* 0x000f280000300800 */
[----:B---3--:R1:W-:Y:S04]  /*77440*/  @P4 STG.E [R184.64], R194 ;  /* 0x000000c2b8004986 */ /* 0x0083e8000c101906 */
[----:B--2---:R2:W-:Y:S04]  /*77450*/  @P6 STG.E [R186.64], R195 ;  /* 0x000000c3ba006986 */ /* 0x0045e8000c101906 */
[----:B-1----:R-:W3:Y:S04]  /*77460*/  LDL.LU R194, [R1+0x5ac] ;  /* 0x0005ac0001c27983 */ /* 0x002ee80000300800 */
[----:B--2---:R-:W2:Y:S01]  /*77470*/  LDL.LU R195, [R1+0x27c] ;  /* 0x00027c0001c37983 */ /* 0x004ea20000300800 */
[----:B------:R-:W-:-:S02]  /*77480*/  ISETP.LT.AND P5, PT, R231, c[0x0][0x178], !P3 ;  /* 0x00005e00e7007a0c */ /* 0x000fc40005fa1270 */
[----:B------:R-:W-:Y:S01]  /*77490*/  ISETP.LT.AND P1, PT, R230, c[0x0][0x178], !P3 ;  /* 0x00005e00e6007a0c */ /* 0x000fe20005f21270 */
[----:B------:R-:W2:Y:S01]  /*774a0*/  LDL.LU R241, [R1+0xc68] ;  /* 0x000c680001f17983 */ /* 0x000ea20000300800 */
[----:B------:R-:W-:Y:S02]  /*774b0*/  ISETP.LT.AND P2, PT, R229, c[0x0][0x178], !P3 ;  /* 0x00005e00e5007a0c */ /* 0x000fe40005f41270 */
[----:B------:R-:W-:Y:S01]  /*774c0*/  IADD3 R188, R244, 0x98, RZ ;  /* 0x00000098f4bc7810 */ /* 0x000fe20007ffe0ff */
[----:B------:R-:W2:Y:S01]  /*774d0*/  LDL.LU R242, [R1+0xc28] ;  /* 0x000c280001f27983 */ /* 0x000ea20000300800 */
[----:B------:R-:W-:Y:S02]  /*774e0*/  IADD3 R0, R3, c[0x0][0x198], RZ ;  /* 0x0000660003007a10 */ /* 0x000fe40007ffe0ff */
[----:B------:R-:W-:Y:S01]  /*774f0*/  ISETP.GE.AND P4, PT, R188, c[0x0][0x17c], PT ;  /* 0x00005f00bc007a0c */ /* 0x000fe20003f86270 */
[----:B------:R-:W2:Y:S01]  /*77500*/  LDL.LU R243, [R1+0x908] ;  /* 0x0009080001f37983 */ /* 0x000ea20000300800 */
[----:B------:R-:W-:Y:S01]  /*77510*/  ISETP.LT.AND P3, PT, R228, c[0x0][0x178], !P3 ;  /* 0x00005e00e4007a0c */ /* 0x000fe20005f61270 */
[C---:B------:R-:W-:Y:S01]  /*77520*/  IMAD.WIDE R188, R0.reuse, 0x4, R182 ;  /* 0x0000000400bc7825 */ /* 0x040fe200078e02b6 */
[----:B------:R-:W-:Y:S01]  /*77530*/  ISETP.LT.AND P6, PT, R231, c[0x0][0x178], !P0 ;  /* 0x00005e00e7007a0c */ /* 0x000fe200047c1270 */
[----:B------:R-:W2:Y:S02]  /*77540*/  LDL.LU R193, [R1+0x458] ;  /* 0x0004580001c17983 */ /* 0x000ea40000300800 */
[C---:B------:R-:W-:Y:S01]  /*77550*/  IMAD.WIDE R184, R0.reuse, 0x4, R180 ;  /* 0x0000000400b87825 */ /* 0x040fe200078e02b4 */
[----:B------:R-:W-:-:S03]  /*77560*/  IADD3 R3, R0, c[0x0][0x198], RZ ;  /* 0x0000660000037a10 */ /* 0x000fc60007ffe0ff */
[----:B------:R-:W-:Y:S01]  /*77570*/  IMAD.WIDE R186, R0, 0x4, R6 ;  /* 0x0000000400ba7825 */ /* 0x000fe200078e0206 */
[----:B----4-:R-:W-:Y:S01]  /*77580*/  @P5 STG.E [R188.64], R190 ;  /* 0x000000bebc005986 */ /* 0x010fe2000c101906 */
[----:B------:R-:W-:-:S03]  /*77590*/  ISETP.LT.AND P5, PT, R230, c[0x0][0x178], !P0 ;  /* 0x00005e00e6007a0c */ /* 0x000fc600047a1270 */
[----:B------:R1:W-:Y:S04]  /*775a0*/  @P1 STG.E [R184.64], R191 ;  /* 0x000000bfb8001986 */ /* 0x0003e8000c101906 */
[----:B------:R4:W-:Y:S01]  /*775b0*/  @P2 STG.E [R186.64], R192 ;  /* 0x000000c0ba002986 */ /* 0x0009e2000c101906 */
[----:B------:R-:W-:Y:S02]  /*775c0*/  ISETP.LT.AND P2, PT, R229, c[0x0][0x178], !P0 ;  /* 0x00005e00e5007a0c */ /* 0x000fe40004741270 */
[----:B------:R-:W-:Y:S01]  /*775d0*/  ISETP.LT.AND P0, PT, R228, c[0x0][0x178], !P0 ;  /* 0x00005e00e4007a0c */ /* 0x000fe20004701270 */
[----:B-1----:R-:W-:-:S04]  /*775e0*/  IMAD.WIDE R184, R0, 0x4, R4 ;  /* 0x0000000400b87825 */ /* 0x002fc800078e0204 */
[C---:B----4-:R-:W-:Y:S01]  /*775f0*/  IMAD.WIDE R186, R3.reuse, 0x4, R182 ;  /* 0x0000000403ba7825 */ /* 0x050fe200078e02b6 */
[----:B------:R1:W-:Y:S03]  /*77600*/  @P3 STG.E [R184.64], R240 ;  /* 0x000000f0b8003986 */ /* 0x0003e6000c101906 */
[C---:B------:R-:W-:Y:S01]  /*77610*/  IMAD.WIDE R188, R3.reuse, 0x4, R180 ;  /* 0x0000000403bc7825 */ /* 0x040fe200078e02b4 */
[----:B------:R4:W-:Y:S03]  /*77620*/  @P6 STG.E [R186.64], R247 ;  /* 0x000000f7ba006986 */ /* 0x0009e6000c101906 */
[C---:B-1----:R-:W-:Y:S01]  /*77630*/  IMAD.WIDE R184, R3.reuse, 0x4, R4 ;  /* 0x0000000403b87825 */ /* 0x042fe200078e0204 */
[----:B------:R1:W-:Y:S04]  /*77640*/  @P5 STG.E [R188.64], R251 ;  /* 0x000000fbbc005986 */ /* 0x0003e8000c101906 */
[----:B----4-:R-:W4:Y:S01]  /*77650*/  LDL.LU R247, [R1+0xc6c] ;  /* 0x000c6c0001f77983 */ /* 0x010f220000300800 */
[----:B------:R-:W-:-:S03]  /*77660*/  IMAD.WIDE R186, R3, 0x4, R6 ;  /* 0x0000000403ba7825 */ /* 0x000fc600078e0206 */
[----:B-1----:R-:W4:Y:S04]  /*77670*/  LDL.LU R251, [R1+0xc2c] ;  /* 0x000c2c0001fb7983 */ /* 0x002f280000300800 */
[----:B---3--:R1:W-:Y:S04]  /*77680*/  @P2 STG.E [R186.64], R194 ;  /* 0x000000c2ba002986 */ /* 0x0083e8000c101906 */
[----:B--2---:R2:W-:Y:S04]  /*77690*/  @P0 STG.E [R184.64], R195 ;  /* 0x000000c3b8000986 */ /* 0x0045e8000c101906 */
[----:B-1----:R-:W3:Y:S04]  /*776a0*/  LDL.LU R194, [R1+0x90c] ;  /* 0x00090c0001c27983 */ /* 0x002ee80000300800 */
[----:B--2---:R-:W2:Y:S01]  /*776b0*/  LDL.LU R195, [R1+0x45c] ;  /* 0x00045c0001c37983 */ /* 0x004ea20000300800 */
[----:B------:R-:W-:-:S02]  /*776c0*/  ISETP.LT.AND P6, PT, R231, c[0x0][0x178], !P4 ;  /* 0x00005e00e7007a0c */ /* 0x000fc400067c1270 */
[----:B------:R-:W-:Y:S01]  /*776d0*/  ISETP.LT.AND P3, PT, R230, c[0x0][0x178], !P4 ;  /* 0x00005e00e6007a0c */ /* 0x000fe20006761270 */
[----:B------:R-:W2:Y:S01]  /*776e0*/  LDL.LU R192, [R1+0x8e8] ;  /* 0x0008e80001c07983 */ /* 0x000ea20000300800 */
[----:B------:R-:W-:Y:S02]  /*776f0*/  IADD3 R190, R244, 0x99, RZ ;  /* 0x00000099f4be7810 */ /* 0x000fe40007ffe0ff */
[----:B------:R-:W-:Y:S01]  /*77700*/  IADD3 R0, R3, c[0x0][0x198], RZ ;  /* 0x0000660003007a10 */ /* 0x000fe20007ffe0ff */
[----:B------:R-:W2:Y:S01]  /*77710*/  LDL.LU R240, [R1+0xc9c] ;  /* 0x000c9c0001f07983 */ /* 0x000ea20000300800 */
[----:B------:R-:W-:Y:S02]  /*77720*/  ISETP.LT.AND P5, PT, R229, c[0x0][0x178], !P4 ;  /* 0x00005e00e5007a0c */ /* 0x000fe400067a1270 */
[----:B------:R-:W-:Y:S01]  /*77730*/  ISETP.GE.AND P1, PT, R190, c[0x0][0x17c], PT ;  /* 0x00005f00be007a0c */ /* 0x000fe20003f26270 */
[----:B------:R-:W-:Y:S01]  /*77740*/  IMAD.WIDE R188, R0, 0x4, R182 ;  /* 0x0000000400bc7825 */ /* 0x000fe200078e02b6 */
[----:B------:R-:W-:-:S03]  /*77750*/  ISETP.LT.AND P4, PT, R228, c[0x0][0x178], !P4 ;  /* 0x00005e00e4007a0c */ /* 0x000fc60006781270 */
[C---:B------:R-:W-:Y:S01]  /*77760*/  IMAD.WIDE R186, R0.reuse, 0x4, R180 ;  /* 0x0000000400ba7825 */ /* 0x040fe200078e02b4 */
[----:B------:R-:W-:Y:S01]  /*77770*/  ISETP.LT.AND P0, PT, R231, c[0x0][0x178], !P1 ;  /* 0x00005e00e7007a0c */ /* 0x000fe20004f01270 */
[----:B------:R1:W-:Y:S01]  /*77780*/  @P6 STG.E [R188.64], R241 ;  /* 0x000000f1bc006986 */ /* 0x0003e2000c101906 */
[C---:B------:R-:W-:Y:S01]  /*77790*/  IADD3 R3, R0.reuse, c[0x0][0x198], RZ ;  /* 0x0000660000037a10 */ /* 0x040fe20007ffe0ff */
[----:B------:R-:W-:Y:S02]  /*777a0*/  IMAD.WIDE R184, R0, 0x4, R6 ;  /* 0x0000000400b87825 */ /* 0x000fe400078e0206 */
[----:B------:R1:W-:Y:S01]  /*777b0*/  @P3 STG.E [R186.64], R242 ;  /* 0x000000f2ba003986 */ /* 0x0003e2000c101906 */
[----:B------:R-:W-:Y:S02]  /*777c0*/  ISETP.LT.AND P3, PT, R230, c[0x0][0x178], !P1 ;  /* 0x00005e00e6007a0c */ /* 0x000fe40004f61270 */
[----:B------:R-:W-:Y:S01]  /*777d0*/  ISETP.LT.AND P6, PT, R229, c[0x0][0x178], !P1 ;  /* 0x00005e00e5007a0c */ /* 0x000fe20004fc1270 */
[----:B------:R1:W-:Y:S02]  /*777e0*/  @P5 STG.E [R184.64], R243 ;  /* 0x000000f3b8005986 */ /* 0x0003e4000c101906 */
[----:B-1----:R-:W-:Y:S01]  /*777f0*/  IMAD.WIDE R188, R0, 0x4, R4 ;  /* 0x0000000400bc7825 */ /* 0x002fe200078e0204 */
[----:B------:R-:W-:-:S03]  /*77800*/  ISETP.LT.AND P1, PT, R228, c[0x0][0x178], !P1 ;  /* 0x00005e00e4007a0c */ /* 0x000fc60004f21270 */
[----:B------:R-:W-:-:S04]  /*77810*/  IMAD.WIDE R186, R3, 0x4, R180 ;  /* 0x0000000403ba7825 */ /* 0x000fc800078e02b4 */
[C---:B------:R-:W-:Y:S01]  /*77820*/  IMAD.WIDE R184, R3.reuse, 0x4, R182 ;  /* 0x0000000403b87825 */ /* 0x040fe200078e02b6 */
[----:B------:R-:W-:Y:S01]  /*77830*/  @P4 STG.E [R188.64], R193 ;  /* 0x000000c1bc004986 */ /* 0x000fe2000c101906 */
[----:B------:R-:W-:-:S03]  /*77840*/  IADD3 R0, R3, c[0x0][0x198], RZ ;  /* 0x0000660003007a10 */ /* 0x000fc60007ffe0ff */
[----:B----4-:R1:W-:Y:S04]  /*77850*/  @P0 STG.E [R184.64], R247 ;  /* 0x000000f7b8000986 */ /* 0x0103e8000c101906 */
[----:B------:R4:W-:Y:S01]  /*77860*/  @P3 STG.E [R186.64], R251 ;  /* 0x000000fbba003986 */ /* 0x0009e2000c101906 */
[----:B-1----:R-:W-:-:S03]  /*77870*/  IMAD.WIDE R184, R3, 0x4, R6 ;  /* 0x0000000403b87825 */ /* 0x002fc600078e0206 */
[----:B------:R-:W2:Y:S01]  /*77880*/  LDL.LU R247, [R1+0xc5c] ;  /* 0x000c5c0001f77983 */ /* 0x000ea20000300800 */
[----:B----4-:R-:W-:-:S03]  /*77890*/  IMAD.WIDE R186, R3, 0x4, R4 ;  /* 0x0000000403ba7825 */ /* 0x010fc600078e0204 */
[----:B------:R-:W4:Y:S04]  /*778a0*/  LDL.LU R251, [R1+0xaac] ;  /* 0x000aac0001fb7983 */ /* 0x000f280000300800 */
[----:B------:R-:W4:Y:S04]  /*778b0*/  LDL.LU R3, [R1+0xc58] ;  /* 0x000c580001037983 */ /* 0x000f280000300800 */
[----:B---3--:R1:W-:Y:S04]  /*778c0*/  @P6 STG.E [R184.64], R194 ;  /* 0x000000c2b8006986 */ /* 0x0083e8000c101906 */
[----:B--2---:R2:W-:Y:S04]  /*778d0*/  @P1 STG.E [R186.64], R195 ;  /* 0x000000c3ba001986 */ /* 0x0045e8000c101906 */
[----:B-1----:R-:W3:Y:S04]  /*778e0*/  LDL.LU R185, [R1+0xc98] ;  /* 0x000c980001b97983 */ /* 0x002ee80000300800 */
[----:B--2---:R-:W2:Y:S01]  /*778f0*/  LDL.LU R187, [R1+0xaa8] ;  /* 0x000aa80001bb7983 */ /* 0x004ea20000300800 */
[----:B------:R-:W-:-:S02]  /*77900*/  IADD3 R190, R244, 0x9a, RZ ;  /* 0x0000009af4be7810 */ /* 0x000fc40007ffe0ff */
[----:B------:R-:W-:Y:S01]  /*77910*/  IADD3 R188, R244, 0x9b, RZ ;  /* 0x0000009bf4bc7810 */ /* 0x000fe20007ffe0ff */
[----:B------:R-:W2:Y:S01]  /*77920*/  LDL.LU R194, [R1+0x8ec] ;  /* 0x0008ec0001c27983 */ /* 0x000ea20000300800 */
[----:B------:R-:W-:Y:S02]  /*77930*/  ISETP.GE.AND P2, PT, R190, c[0x0][0x17c], PT ;  /* 0x00005f00be007a0c */ /* 0x000fe40003f46270 */
[----:B------:R-:W-:Y:S01]  /*77940*/  ISETP.GE.AND P0, PT, R188, c[0x0][0x17c], PT ;  /* 0x00005f00bc007a0c */ /* 0x000fe20003f06270 */
[----:B------:R-:W2:Y:S01]  /*77950*/  LDL.LU R241, [R1+0xcc8] ;  /* 0x000cc80001f17983 */ /* 0x000ea20000300800 */
[----:B------:R-:W-:Y:S02]  /*77960*/  ISETP.LT.AND P4, PT, R231, c[0x0][0x178], !P2 ;  /* 0x00005e00e7007a0c */ /* 0x000fe40005781270 */
[----:B------:R-:W-:Y:S02]  /*77970*/  ISETP.LT.AND P5, PT, R230, c[0x0][0x178], !P2 ;  /* 0x00005e00e6007a0c */ /* 0x000fe400057a1270 */
[----:B------:R-:W-:Y:S01]  /*77980*/  ISETP.LT.AND P3, PT, R229, c[0x0][0x178], !P2 ;  /* 0x00005e00e5007a0c */ /* 0x000fe20005761270 */
[----:B------:R-:W-:Y:S01]  /*77990*/  IMAD.WIDE R188, R0, 0x4, R182 ;  /* 0x0000000400bc7825 */ /* 0x000fe200078e02b6 */
[----:B------:R-:W-:Y:S01]  /*779a0*/  ISETP.LT.AND P2, PT, R228, c[0x0][0x178], !P2 ;  /* 0x00005e00e4007a0c */ /* 0x000fe20005741270 */
[----:B------:R-:W2:Y:S02]  /*779b0*/  LDL.LU R242, [R1+0xc88] ;  /* 0x000c880001f27983 */ /* 0x000ea40000300800 */
[----:B------:R-:W-:Y:S01]  /*779c0*/  IMAD.WIDE R190, R0, 0x4, R180 ;  /* 0x0000000400be7825 */ /* 0x000fe200078e02b4 */
[----:B------:R-:W-:Y:S01]  /*779d0*/  ISETP.LT.AND P6, PT, R231, c[0x0][0x178], !P0 ;  /* 0x00005e00e7007a0c */ /* 0x000fe200047c1270 */
[----:B------:R-:W2:Y:S01]  /*779e0*/  LDL.LU R243, [R1+0xc48] ;  /* 0x000c480001f37983 */ /* 0x000ea20000300800 */
[----:B------:R-:W-:-:S03]  /*779f0*/  IADD3 R186, R244, 0x9c, RZ ;  /* 0x0000009cf4ba7810 */ /* 0x000fc60007ffe0ff */
[----:B------:R-:W2:Y:S01]  /*77a00*/  LDL.LU R193, [R1+0xa78] ;  /* 0x000a780001c17983 */ /* 0x000ea20000300800 */
[----:B------:R-:W-:-:S03]  /*77a10*/  ISETP.GE.AND P1, PT, R186, c[0x0][0x17c], PT ;  /* 0x00005f00ba007a0c */ /* 0x000fc60003f26270 */
[----:B------:R-:W2:Y:S04]  /*77a20*/  LDL.LU R195, [R1+0xccc] ;  /* 0x000ccc0001c37983 */ /* 0x000ea80000300800 */
[----:B---3--:R1:W-:Y:S01]  /*77a30*/  @P4 STG.E [R188.64], R185 ;  /* 0x000000b9bc004986 */ /* 0x0083e2000c101906 */
[----:B------:R-:W-:-:S03]  /*77a40*/  ISETP.LT.AND P4, PT, R230, c[0x0][0x178], !P0 ;  /* 0x00005e00e6007a0c */ /* 0x000fc60004781270 */
[----:B----4-:R3:W-:Y:S01]  /*77a50*/  @P5 STG.E [R190.64], R3 ;  /* 0x00000003be005986 */ /* 0x0107e2000c101906 */
[----:B------:R-:W-:Y:S01]  /*77a60*/  ISETP.LT.AND P5, PT, R229, c[0x0][0x178], !P0 ;  /* 0x00005e00e5007a0c */ /* 0x000fe200047a1270 */
[----:B-1----:R-:W-:Y:S01]  /*77a70*/  IMAD.WIDE R184, R0, 0x4, R6 ;  /* 0x0000000400b87825 */ /* 0x002fe200078e0206 */
[----:B------:R-:W-:Y:S02]  /*77a80*/  IADD3 R188, R244, 0x9d, RZ ;  /* 0x0000009df4bc7810 */ /* 0x000fe40007ffe0ff */
[----:B---3--:R-:W-:Y:S02]  /*77a90*/  IADD3 R3, R0, c[0x0][0x198], RZ ;  /* 0x0000660000037a10 */ /* 0x008fe40007ffe0ff */
[----:B--2---:R1:W-:Y:S01]  /*77aa0*/  @P3 STG.E [R184.64], R187 ;  /* 0x000000bbb8003986 */ /* 0x0043e2000c101906 */
[----:B------:R-:W-:Y:S02]  /*77ab0*/  ISETP.GE.AND P3, PT, R188, c[0x0][0x17c], PT ;  /* 0x00005f00bc007a0c */ /* 0x000fe40003f66270 */
[----:B------:R-:W-:-:S04]  /*77ac0*/  IMAD.WIDE R188, R3, 0x4, R180 ;  /* 0x0000000403bc7825 */ /* 0x000fc800078e02b4 */
[----:B------:R-:W-:-:S04]  /*77ad0*/  IMAD.WIDE R190, R3, 0x4, R6 ;  /* 0x0000000403be7825 */ /* 0x000fc800078e0206 */
[----:B-1----:R-:W-:-:S04]  /*77ae0*/  IMAD.WIDE R184, R0, 0x4, R4 ;  /* 0x0000000400b87825 */ /* 0x002fc800078e0204 */
[----:B------:R-:W-:Y:S01]  /*77af0*/  IMAD.WIDE R186, R3, 0x4, R182 ;  /* 0x0000000403ba7825 */ /* 0x000fe200078e02b6 */
[----:B------:R-:W-:Y:S04]  /*77b00*/  @P2 STG.E [R184.64], R192 ;  /* 0x000000c0b8002986 */ /* 0x000fe8000c101906 */
        /* <DEDUP_REMOVED lines=10> */
[----:B------:R-:W-:-:S03]  /*77bb0*/  ISETP.LT.AND P2, PT, R229, c[0x0][0x178], !P1 ;  /* 0x00005e00e5007a0c */ /* 0x000fc60004f41270 */
[----:B------:R-:W-:Y:S01]  /*77bc0*/  IMAD.WIDE R186, R190, 0x4, R182 ;  /* 0x00000004beba7825 */ /* 0x000fe200078e02b6 */
[----:B------:R-:W-:-:S03]  /*77bd0*/  ISETP.LT.AND P1, PT, R228, c[0x0][0x178], !P1 ;  /* 0x00005e00e4007a0c */ /* 0x000fc60004f21270 */
[----:B------:R-:W-:Y:S01]  /*77be0*/  IMAD.WIDE R188, R190, 0x4, R180 ;  /* 0x00000004bebc7825 */ /* 0x000fe200078e02b4 */
[----:B------:R-:W-:Y:S01]  /*77bf0*/  IADD3 R0, R244, 0x9e, RZ ;  /* 0x0000009ef4007810 */ /* 0x000fe20007ffe0ff */
[----:B------:R1:W-:Y:S01]  /*77c00*/  @P0 STG.E [R184.64], R194 ;  /* 0x000000c2b8000986 */ /* 0x0003e2000c101906 */
[----:B------:R-:W-:-:S03]  /*77c10*/  ISETP.LT.AND P6, PT, R231, c[0x0][0x178], !P3 ;  /* 0x00005e00e7007a0c */ /* 0x000fc60005fc1270 */
[----:B------:R4:W-:Y:S01]  /*77c20*/  @P4 STG.E [R186.64], R241 ;  /* 0x000000f1ba004986 */ /* 0x0009e2000c101906 */
[----:B------:R-:W-:-:S03]  /*77c30*/  ISETP.GE.AND P0, PT, R0, c[0x0][0x17c], PT ;  /* 0x00005f0000007a0c */ /* 0x000fc60003f06270 */
[----:B------:R4:W-:Y:S01]  /*77c40*/  @P5 STG.E [R188.64], R242 ;  /* 0x000000f2bc005986 */ /* 0x0009e2000c101906 */
[----:B------:R-:W-:Y:S02]  /*77c50*/  ISETP.LT.AND P5, PT, R230, c[0x0][0x178], !P3 ;  /* 0x00005e00e6007a0c */ /* 0x000fe40005fa1270 */
[----:B------:R-:W-:Y:S01]  /*77c60*/  ISETP.LT.AND P4, PT, R229, c[0x0][0x178], !P3 ;  /* 0x00005e00e5007a0c */ /* 0x000fe20005f81270 */
[C---:B-1----:R-:W-:Y:S01]  /*77c70*/  IMAD.WIDE R184, R190.reuse, 0x4, R6 ;  /* 0x00000004beb87825 */ /* 0x042fe200078e0206 */
[C---:B------:R-:W-:Y:S01]  /*77c80*/  IADD3 R0, R190.reuse, c[0x0][0x198], RZ ;  /* 0x00006600be007a10 */ /* 0x040fe20007ffe0ff */
[----:B------:R-:W2:Y:S02]  /*77c90*/  LDL.LU R194, [R1+0xa7c] ;  /* 0x000a7c0001c27983 */ /* 0x000ea40000300800 */
[----:B----4-:R-:W-:Y:S02]  /*77ca0*/  IMAD.WIDE R186, R190, 0x4, R4 ;  /* 0x00000004beba7825 */ /* 0x010fe400078e0204 */
[----:B------:R1:W-:Y:S02]  /*77cb0*/  @P2 STG.E [R184.64], R243 ;  /* 0x000000f3b8002986 */ /* 0x0003e4000c101906 */
[----:B------:R-:W-:-:S02]  /*77cc0*/  IMAD.WIDE R188, R0, 0x4, R182 ;  /* 0x0000000400bc7825 */ /* 0x000fc400078e02b6 */
[----:B------:R4:W-:Y:S01]  /*77cd0*/  @P1 STG.E [R186.64], R193 ;  /* 0x000000c1ba001986 */ /* 0x0009e2000c101906 */
[C---:B------:R-:W-:Y:S02]  /*77ce0*/  IADD3 R3, R244.reuse, 0x9f, RZ ;  /* 0x0000009ff4037810 */ /* 0x040fe40007ffe0ff */
[----:B------:R-:W-:Y:S01]  /*77cf0*/  IADD3 R190, R244, 0xa0, RZ ;  /* 0x000000a0f4be7810 */ /* 0x000fe20007ffe0ff */
[----:B------:R-:W2:Y:S01]  /*77d00*/  LDL.LU R191, [R1+0xc78] ;  /* 0x000c780001bf7983 */ /* 0x000ea20000300800 */
[----:B-1----:R-:W-:-:S03]  /*77d10*/  IMAD.WIDE R184, R0, 0x4, R180 ;  /* 0x0000000400b87825 */ /* 0x002fc600078e02b4 */
[----:B------:R-:W2:Y:S01]  /*77d20*/  LDL.LU R241, [R1+0xc18] ;  /* 0x000c180001f17983 */ /* 0x000ea20000300800 */
[----:B----4-:R-:W-:-:S03]  /*77d30*/  IMAD.WIDE R186, R0, 0x4, R6 ;  /* 0x0000000400ba7825 */ /* 0x010fc600078e0206 */
[----:B------:R1:W-:Y:S01]  /*77d40*/  @P6 STG.E [R188.64], R195 ;  /* 0x000000c3bc006986 */ /* 0x0003e2000c101906 */
[----:B------:R-:W-:-:S03]  /*77d50*/  ISETP.GE.AND P1, PT, R3, c[0x0][0x17c], PT ;  /* 0x00005f0003007a0c */ /* 0x000fc60003f26270 */
[----:B------:R-:W4:Y:S01]  /*77d60*/  LDL.LU R242, [R1+0xcdc] ;  /* 0x000cdc0001f27983 */ /* 0x000f220000300800 */
[----:B------:R-:W-:-:S03]  /*77d70*/  IADD3 R3, R0, c[0x0][0x198], RZ ;  /* 0x0000660000037a10 */ /* 0x000fc60007ffe0ff */
[----:B-1----:R-:W4:Y:S04]  /*77d80*/  LDL.LU R195, [R1+0xcbc] ;  /* 0x000cbc0001c37983 */ /* 0x002f280000300800 */
[----:B---3--:R1:W-:Y:S04]  /*77d90*/  @P5 STG.E [R184.64], R247 ;  /* 0x000000f7b8005986 */ /* 0x0083e8000c101906 */
[----:B--2---:R2:W-:Y:S01]  /*77da0*/  @P4 STG.E [R186.64], R251 ;  /* 0x000000fbba004986 */ /* 0x0045e2000c101906 */
[----:B------:R-:W-:-:S03]  /*77db0*/  ISETP.GE.AND P4, PT, R190, c[0x0][0x17c], PT ;  /* 0x00005f00be007a0c */ /* 0x000fc60003f86270 */
[----:B-1----:R-:W3:Y:S01]  /*77dc0*/  LDL.LU R247, [R1+0xc7c] ;  /* 0x000c7c0001f77983 */ /* 0x002ee20000300800 */
[----:B------:R-:W-:-:S03]  /*77dd0*/  IMAD.WIDE R184, R0, 0x4, R4 ;  /* 0x0000000400b87825 */ /* 0x000fc600078e0204 */
[----:B--2---:R-:W2:Y:S04]  /*77de0*/  LDL.LU R251, [R1+0xc1c] ;  /* 0x000c1c0001fb7983 */ /* 0x004ea80000300800 */
[----:B------:R-:W2:Y:S04]  /*77df0*/  LDL.LU R0, [R1+0xcb8] ;  /* 0x000cb80001007983 */ /* 0x000ea80000300800 */
[----:B------:R-:W2:Y:S01]  /*77e00*/  LDL.LU R190, [R1+0xcd8] ;  /* 0x000cd80001be7983 */ /* 0x000ea20000300800 */
[----:B------:R-:W-:Y:S02]  /*77e10*/  ISETP.LT.AND P3, PT, R228, c[0x0][0x178], !P3 ;  /* 0x00005e00e4007a0c */ /* 0x000fe40005f61270 */
[----:B------:R-:W-:-:S02]  /*77e20*/  ISETP.LT.AND P6, PT, R231, c[0x0][0x178], !P0 ;  /* 0x00005e00e7007a0c */ /* 0x000fc400047c1270 */
[----:B------:R-:W-:Y:S01]  /*77e30*/  ISETP.LT.AND P2, PT, R230, c[0x0][0x178], !P0 ;  /* 0x00005e00e6007a0c */ /* 0x000fe20004741270 */
[----:B------:R-:W-:Y:S01]  /*77e40*/  IMAD.WIDE R186, R3, 0x4, R182 ;  /* 0x0000000403ba7825 */ /* 0x000fe200078e02b6 */
[----:B------:R-:W-:Y:S01]  /*77e50*/  ISETP.LT.AND P5, PT, R229, c[0x0][0x178], !P0 ;  /* 0x00005e00e5007a0c */ /* 0x000fe200047a1270 */
[----:B------:R-:W3:Y:S02]  /*77e60*/  LDL.LU R192, [R1+0xca0] ;  /* 0x000ca00001c07983 */ /* 0x000ee40000300800 */
[----:B------:R-:W-:Y:S01]  /*77e70*/  IMAD.WIDE R188, R3, 0x4, R180 ;  /* 0x0000000403bc7825 */ /* 0x000fe200078e02b4 */
[----:B------:R-:W-:Y:S01]  /*77e80*/  ISETP.LT.AND P0, PT, R228, c[0x0][0x178], !P0 ;  /* 0x00005e00e4007a0c */ /* 0x000fe20004701270 */
[----:B------:R-:W3:Y:S04]  /*77e90*/  LDL.LU R240, [R1+0x260] ;  /* 0x0002600001f07983 */ /* 0x000ee80000300800 */
        /* <DEDUP_REMOVED lines=8> */
[----:B------:R2:W-:Y:S01]  /*77f20*/  @P2 STG.E [R188.64], R0 ;  /* 0x00000000bc002986 */ /* 0x0005e2000c101906 */
[----:B------:R-:W-:-:S03]  /*77f30*/  ISETP.LT.AND P2, PT, R229, c[0x0][0x178], !P1 ;  /* 0x00005e00e5007a0c */ /* 0x000fc60004f41270 */
[----:B------:R4:W-:Y:S01]  /*77f40*/  @P5 STG.E [R184.64], R191 ;  /* 0x000000bfb8005986 */ /* 0x0009e2000c101906 */
[----:B-1----:R-:W-:Y:S02]  /*77f50*/  IADD3 R186, R244, 0xa1, RZ ;  /* 0x000000a1f4ba7810 */ /* 0x002fe40007ffe0ff */
[C---:B--2---:R-:W-:Y:S02]  /*77f60*/  IADD3 R0, R3.reuse, c[0x0][0x198], RZ ;  /* 0x0000660003007a10 */ /* 0x044fe40007ffe0ff */
[----:B------:R-:W-:Y:S01]  /*77f70*/  ISETP.GE.AND P5, PT, R186, c[0x0][0x17c], PT ;  /* 0x00005f00ba007a0c */ /* 0x000fe20003fa6270 */
[----:B----4-:R-:W-:-:S04]  /*77f80*/  IMAD.WIDE R190, R3, 0x4, R4 ;  /* 0x0000000403be7825 */ /* 0x010fc800078e0204 */
[C---:B------:R-:W-:Y:S01]  /*77f90*/  IMAD.WIDE R184, R0.reuse, 0x4, R182 ;  /* 0x0000000400b87825 */ /* 0x040fe200078e02b6 */
        /* <DEDUP_REMOVED lines=57> */
[----:B------:R-:W-:Y:S02]  /*78330*/  ISETP.LT.AND P1, PT, R231, c[0x0][0x178], !P2 ;  /* 0x00005e00e7007a0c */ /* 0x000fe40005721270 */
[----:B------:R-:W-:Y:S01]  /*78340*/  ISETP.LT.AND P3, PT, R230, c[0x0][0x178], !P2 ;  /* 0x00005e00e6007a0c */ /* 0x000fe20005761270 */
[----:B------:R1:W-:Y:S01]  /*78350*/  @P6 STG.E [R186.64], R241 ;  /* 0x000000f1ba006986 */ /* 0x0003e2000c101906 */
[----:B------:R-:W-:-:S03]  /*78360*/  ISETP.LT.AND P6, PT, R229, c[0x0][0x178], !P2 ;  /* 0x00005e00e5007a0c */ /* 0x000fc600057c1270 */
[----:B------:R1:W-:Y:S01]  /*78370*/  @P4 STG.E [R184.64], R242 ;  /* 0x000000f2b8004986 */ /* 0x0003e2000c101906 */
[----:B------:R-:W-:-:S03]  /*78380*/  IADD3 R188, R244, 0xa5, RZ ;  /* 0x000000a5f4bc7810 */ /* 0x000fc60007ffe0ff */
[----:B------:R-:W4:Y:S01]  /*78390*/  LDL.LU R190, [R1+0xd10] ;  /* 0x000d100001be7983 */ /* 0x000f220000300800 */
[----:B-1----:R-:W-:-:S03]  /*783a0*/  IMAD.WIDE R186, R3, 0x4, R4 ;  /* 0x0000000403ba7825 */ /* 0x002fc600078e0204 */
[----:B------:R-:W4:Y:S01]  /*783b0*/  LDL.LU R191, [R1+0xce0] ;  /* 0x000ce00001bf7983 */ /* 0x000f220000300800 */
[C-C-:B------:R-:W-:Y:S01]  /*783c0*/  IMAD.WIDE R184, R3.reuse, 0x4, R6.reuse ;  /* 0x0000000403b87825 */ /* 0x140fe200078e0206 */
[----:B------:R-:W-:Y:S02]  /*783d0*/  IADD3 R3, R3, c[0x0][0x198], RZ ;  /* 0x0000660003037a10 */ /* 0x000fe40007ffe0ff */
[----:B------:R-:W4:Y:S04]  /*783e0*/  LDL.LU R192, [R1+0x2a0] ;  /* 0x0002a00001c07983 */ /* 0x000f280000300800 */
[----:B------:R1:W-:Y:S01]  /*783f0*/  @P5 STG.E [R184.64], R243 ;  /* 0x000000f3b8005986 */ /* 0x0003e2000c101906 */
[----:B------:R-:W-:Y:S01]  /*78400*/  ISETP.GE.AND P5, PT, R188, c[0x0][0x17c], PT ;  /* 0x00005f00bc007a0c */ /* 0x000fe20003fa6270 */
[----:B------:R-:W-:-:S02]  /*78410*/  IMAD.WIDE R188, R3, 0x4, R6 ;  /* 0x0000000403bc7825 */ /* 0x000fc400078e0206 */
        /* <DEDUP_REMOVED lines=16> */
[----:B------:R-:W-:-:S03]  /*78520*/  ISETP.LT.AND P1, PT, R230, c[0x0][0x178], !P4 ;  /* 0x00005e00e6007a0c */ /* 0x000fc60006721270 */
[----:B----4-:R1:W-:Y:S01]  /*78530*/  @P2 STG.E [R184.64], R251 ;  /* 0x000000fbb8002986 */ /* 0x0103e2000c101906 */
[----:B------:R-:W-:Y:S01]  /*78540*/  ISETP.LT.AND P6, PT, R229, c[0x0][0x178], !P4 ;  /* 0x00005e00e5007a0c */ /* 0x000fe200067c1270 */
[----:B------:R-:W-:Y:S01]  /*78550*/  IMAD.WIDE R186, R0, 0x4, R182 ;  /* 0x0000000400ba7825 */ /* 0x000fe200078e02b6 */
[C---:B------:R-:W-:Y:S02]  /*78560*/  IADD3 R188, R244.reuse, 0xa6, RZ ;  /* 0x000000a6f4bc7810 */ /* 0x040fe40007ffe0ff */
[----:B------:R-:W-:Y:S01]  /*78570*/  IADD3 R3, R244, 0xa7, RZ ;  /* 0x000000a7f4037810 */ /* 0x000fe20007ffe0ff */
[----:B-1----:R-:W4:Y:S01]  /*78580*/  LDL.LU R251, [R1+0x164] ;  /* 0x0001640001fb7983 */ /* 0x002f220000300800 */
[----:B------:R-:W-:Y:S02]  /*78590*/  ISETP.LT.AND P4, PT, R228, c[0x0][0x178], !P4 ;  /* 0x00005e00e4007a0c */ /* 0x000fe40006781270 */
[----:B------:R-:W-:Y:S01]  /*785a0*/  ISETP.GE.AND P3, PT, R188, c[0x0][0x17c], PT ;  /* 0x00005f00bc007a0c */ /* 0x000fe20003f66270 */
[----:B------:R-:W4:Y:S01]  /*785b0*/  LDL.LU R241, [R1+0xd90] ;  /* 0x000d900001f17983 */ /* 0x000f220000300800 */
[----:B------:R-:W-:-:S03]  /*785c0*/  IMAD.WIDE R188, R0, 0x4, R6 ;  /* 0x0000000400bc7825 */ /* 0x000fc600078e0206 */
[----:B------:R1:W-:Y:S01]  /*785d0*/  @P0 STG.E [R186.64], R190 ;  /* 0x000000beba000986 */ /* 0x0003e2000c101906 */
[----:B------:R-:W-:Y:S02]  /*785e0*/  ISETP.LT.AND P0, PT, R231, c[0x0][0x178], !P5 ;  /* 0x00005e00e7007a0c */ /* 0x000fe40006f01270 */
[----:B------:R-:W-:Y:S01]  /*785f0*/  ISETP.GE.AND P2, PT, R3, c[0x0][0x17c], PT ;  /* 0x00005f0003007a0c */ /* 0x000fe20003f46270 */
[----:B------:R-:W4:Y:S01]  /*78600*/  LDL.LU R242, [R1+0xd00] ;  /* 0x000d000001f27983 */ /* 0x000f220000300800 */
[C---:B------:R-:W-:Y:S01]  /*78610*/  IADD3 R3, R0.reuse, c[0x0][0x198], RZ ;  /* 0x0000660000037a10 */ /* 0x040fe20007ffe0ff */
[C---:B------:R-:W-:Y:S02]  /*78620*/  IMAD.WIDE R184, R0.reuse, 0x4, R4 ;  /* 0x0000000400b87825 */ /* 0x040fe400078e0204 */
[----:B------:R-:W4:Y:S02]  /*78630*/  LDL.LU R243, [R1+0x5f0] ;  /* 0x0005f00001f37983 */ /* 0x000f240000300800 */
[----:B-1----:R-:W-:-:S02]  /*78640*/  IMAD.WIDE R186, R0, 0x4, R180 ;  /* 0x0000000400ba7825 */ /* 0x002fc400078e02b4 */
[----:B------:R-:W4:Y:S04]  /*78650*/  LDL.LU R193, [R1+0x290] ;  /* 0x0002900001c17983 */ /* 0x000f280000300800 */
[----:B------:R1:W-:Y:S01]  /*78660*/  @P1 STG.E [R186.64], R191 ;  /* 0x000000bfba001986 */ /* 0x0003e2000c101906 */
[----:B------:R-:W-:-:S03]  /*78670*/  ISETP.LT.AND P1, PT, R230, c[0x0][0x178], !P5 ;  /* 0x00005e00e6007a0c */ /* 0x000fc60006f21270 */
[----:B------:R-:W-:Y:S01]  /*78680*/  @P6 STG.E [R188.64], R192 ;  /* 0x000000c0bc006986 */ /* 0x000fe2000c101906 */
[----:B------:R-:W-:Y:S01]  /*78690*/  ISETP.LT.AND P6, PT, R229, c[0x0][0x178], !P5 ;  /* 0x00005e00e5007a0c */ /* 0x000fe20006fc1270 */
[C---:B-1----:R-:W-:Y:S02]  /*786a0*/  IMAD.WIDE R186, R3.reuse, 0x4, R182 ;  /* 0x0000000403ba7825 */ /* 0x042fe400078e02b6 */
[----:B---3--:R1:W-:Y:S04]  /*786b0*/  @P4 STG.E [R184.64], R195 ;  /* 0x000000c3b8004986 */ /* 0x0083e8000c101906 */
[----:B--2---:R2:W-:Y:S04]  /*786c0*/  @P0 STG.E [R186.64], R247 ;  /* 0x000000f7ba000986 */ /* 0x0045e8000c101906 */
[----:B-1----:R-:W3:Y:S01]  /*786d0*/  LDL.LU R195, [R1+0xd94] ;  /* 0x000d940001c37983 */ /* 0x002ee20000300800 */
[----:B------:R-:W-:-:S03]  /*786e0*/  IMAD.WIDE R184, R3, 0x4, R6 ;  /* 0x0000000403b87825 */ /* 0x000fc600078e0206 */
[----:B--2---:R-:W2:Y:S01]  /*786f0*/  LDL.LU R247, [R1+0xd04] ;  /* 0x000d040001f77983 */ /* 0x004ea20000300800 */
[----:B------:R-:W-:-:S05]  /*78700*/  IMAD.WIDE R186, R3, 0x4, R180 ;  /* 0x0000000403ba7825 */ /* 0x000fca00078e02b4 */
        /* <DEDUP_REMOVED lines=13> */
[----:B------:R-:W-:Y:S02]  /*787e0*/  ISETP.LT.AND P3, PT, R228, c[0x0][0x178], !P3 ;  /* 0x00005e00e4007a0c */ /* 0x000fe40005f61270 */
[----:B------:R-:W-:Y:S02]  /*787f0*/  ISETP.LT.AND P6, PT, R231, c[0x0][0x178], !P2 ;  /* 0x00005e00e7007a0c */ /* 0x000fe400057c1270 */
[----:B------:R4:W-:Y:S01]  /*78800*/  @P4 STG.E [R186.64], R241 ;  /* 0x000000f1ba004986 */ /* 0x0009e2000c101906 */
[----:B------:R-:W-:Y:S01]  /*78810*/  IMAD.WIDE R184, R0, 0x4, R6 ;  /* 0x0000000400b87825 */ /* 0x000fe200078e0206 */
[----:B------:R-:W-:-:S03]  /*78820*/  ISETP.LT.AND P4, PT, R230, c[0x0][0x178], !P2 ;  /* 0x00005e00e6007a0c */ /* 0x000fc60005781270 */
[C---:B-1----:R-:W-:Y:S01]  /*78830*/  IMAD.WIDE R188, R0.reuse, 0x4, R4 ;  /* 0x0000000400bc7825 */ /* 0x042fe200078e0204 */
[C---:B------:R-:W-:Y:S01]  /*78840*/  IADD3 R3, R0.reuse, c[0x0][0x198], RZ ;  /* 0x0000660000037a10 */ /* 0x040fe20007ffe0ff */
[----:B------:R-:W2:Y:S02]  /*78850*/  LDL.LU R251, [R1+0x294] ;  /* 0x0002940001fb7983 */ /* 0x000ea40000300800 */
[----:B----4-:R-:W-:Y:S02]  /*78860*/  IMAD.WIDE R186, R0, 0x4, R180 ;  /* 0x0000000400ba7825 */ /* 0x010fe400078e02b4 */
        /* <DEDUP_REMOVED lines=22> */
[----:B------:R-:W-:Y:S02]  /*789d0*/  ISETP.LT.AND P6, PT, R231, c[0x0][0x178], !P0 ;  /* 0x00005e00e7007a0c */ /* 0x000fe400047c1270 */
[----:B------:R-:W-:Y:S02]  /*789e0*/  ISETP.LT.AND P5, PT, R230, c[0x0][0x178], !P0 ;  /* 0x00005e00e6007a0c */ /* 0x000fe400047a1270 */
[----:B------:R-:W-:Y:S01]  /*789f0*/  ISETP.LT.AND P4, PT, R229, c[0x0][0x178], !P0 ;  /* 0x00005e00e5007a0c */ /* 0x000fe20004781270 */
[----:B------:R-:W-:Y:S01]  /*78a00*/  IMAD.WIDE R188, R0, 0x4, R182 ;  /* 0x0000000400bc7825 */ /* 0x000fe200078e02b6 */
[----:B------:R-:W-:-:S04]  /*78a10*/  IADD3 R190, R244, 0xa9, RZ ;  /* 0x000000a9f4be7810 */ /* 0x000fc80007ffe0ff */
[----:B------:R-:W-:Y:S01]  /*78a20*/  ISETP.GE.AND P1, PT, R190, c[0x0][0x17c], PT ;  /* 0x00005f00be007a0c */ /* 0x000fe20003f26270 */
[----:B------:R1:W-:Y:S01]  /*78a30*/  @P2 STG.E [R186.64], R251 ;  /* 0x000000fbba002986 */ /* 0x0003e2000c101906 */
[----:B------:R-:W-:Y:S02]  /*78a40*/  IMAD.WIDE R190, R0, 0x4, R180 ;  /* 0x0000000400be7825 */ /* 0x000fe400078e02b4 */
[----:B------:R-:W-:Y:S01]  /*78a50*/  ISETP.LT.AND P2, PT, R229, c[0x0][0x178], !P1 ;  /* 0x00005e00e5007a0c */ /* 0x000fe20004f41270 */
[----:B-1----:R-:W4:Y:S04]  /*78a60*/  LDL.LU R251, [R1+0x444] ;  /* 0x0004440001fb7983 */ /* 0x002f280000300800 */
[----:B------:R-:W4:Y:S04]  /*78a70*/  LDL.LU R240, [R1+0xdf0] ;  /* 0x000df00001f07983 */ /* 0x000f280000300800 */
[----:B------:R-:W4:Y:S04]  /*78a80*/  LDL.LU R243, [R1+0xab0] ;  /* 0x000ab00001f37983 */ /* 0x000f280000300800 */
[----:B------:R-:W4:Y:S04]  /*78a90*/  LDL.LU R193, [R1+0x620] ;  /* 0x0006200001c17983 */ /* 0x000f280000300800 */
[----:B------:R-:W4:Y:S01]  /*78aa0*/  LDL.LU R194, [R1+0xe24] ;  /* 0x000e240001c27983 */ /* 0x000f220000300800 */
[----:B------:R-:W-:-:S03]  /*78ab0*/  ISETP.LT.AND P0, PT, R228, c[0x0][0x178], !P0 ;  /* 0x00005e00e4007a0c */ /* 0x000fc60004701270 */
[----:B--2---:R1:W-:Y:S04]  /*78ac0*/  @P6 STG.E [R188.64], R185 ;  /* 0x000000b9bc006986 */ /* 0x0043e8000c101906 */
[----:B------:R-:W-:Y:S01]  /*78ad0*/  @P5 STG.E [R190.64], R3 ;  /* 0x00000003be005986 */ /* 0x000fe2000c101906 */
[----:B-1----:R-:W-:-:S05]  /*78ae0*/  IMAD.WIDE R184, R0, 0x4, R6 ;  /* 0x0000000400b87825 */ /* 0x002fca00078e0206 */
[----:B---3--:R1:W-:Y:S01]  /*78af0*/  @P4 STG.E [R184.64], R192 ;  /* 0x000000c0b8004986 */ /* 0x0083e2000c101906 */
[----:B------:R-:W-:Y:S02]  /*78b00*/  ISETP.LT.AND P6, PT, R231, c[0x0][0x178], !P1 ;  /* 0x00005e00e7007a0c */ /* 0x000fe40004fc1270 */
[----:B------:R-:W-:Y:S02]  /*78b10*/  ISETP.LT.AND P5, PT, R230, c[0x0][0x178], !P1 ;  /* 0x00005e00e6007a0c */ /* 0x000fe40004fa1270 */
[----:B------:R-:W-:Y:S02]  /*78b20*/  ISETP.LT.AND P4, PT, R228, c[0x0][0x178], !P1 ;  /* 0x00005e00e4007a0c */ /* 0x000fe40004f81270 */
[----:B-1----:R-:W-:-:S04]  /*78b30*/  IADD3 R192, R244, 0xab, RZ ;  /* 0x000000abf4c07810 */ /* 0x002fc80007ffe0ff */
[----:B------:R-:W-:Y:S02]  /*78b40*/  ISETP.GE.AND P1, PT, R192, c[0x0][0x17c], PT ;  /* 0x00005f00c0007a0c */ /* 0x000fe40003f26270 */
[----:B------:R-:W2:Y:S01]  /*78b50*/  LDL.LU R192, [R1+0xe20] ;  /* 0x000e200001c07983 */ /* 0x000ea20000300800 */
[C---:B------:R-:W-:Y:S01]  /*78b60*/  IADD3 R3, R0.reuse, c[0x0][0x198], RZ ;  /* 0x0000660000037a10 */ /* 0x040fe20007ffe0ff */
[----:B------:R-:W-:-:S04]  /*78b70*/  IMAD.WIDE R184, R0, 0x4, R4 ;  /* 0x0000000400b87825 */ /* 0x000fc800078e0204 */
[C---:B------:R-:W-:Y:S01]  /*78b80*/  IMAD.WIDE R186, R3.reuse, 0x4, R182 ;  /* 0x0000000403ba7825 */ /* 0x040fe200078e02b6 */
[----:B----4-:R-:W-:Y:S03]  /*78b90*/  @P0 STG.E [R184.64], R241 ;  /* 0x000000f1b8000986 */ /* 0x010fe6000c101906 */
[C---:B------:R-:W-:Y:S01]  /*78ba0*/  IMAD.WIDE R188, R3.reuse, 0x4, R180 ;  /* 0x0000000403bc7825 */ /* 0x040fe200078e02b4 */
[----:B------:R-:W-:Y:S03]  /*78bb0*/  @P6 STG.E [R186.64], R242 ;  /* 0x000000f2ba006986 */ /* 0x000fe6000c101906 */
[----:B------:R-:W-:Y:S01]  /*78bc0*/  IMAD.WIDE R190, R3, 0x4, R6 ;  /* 0x0000000403be7825 */ /* 0x000fe200078e0206 */
[----:B------:R1:W-:Y:S04]  /*78bd0*/  @P5 STG.E [R188.64], R195 ;  /* 0x000000c3bc005986 */ /* 0x0003e8000c101906 */
[----:B------:R3:W-:Y:S04]  /*78be0*/  @P2 STG.E [R190.64], R247 ;  /* 0x000000f7be002986 */ /* 0x0007e8000c101906 */
[----:B-1----:R-:W4:Y:S04]  /*78bf0*/  LDL.LU R195, [R1+0xdf4] ;  /* 0x000df40001c37983 */ /* 0x002f280000300800 */
[----:B---3--:R-:W3:Y:S01]  /*78c00*/  LDL.LU R247, [R1+0xab4] ;  /* 0x000ab40001f77983 */ /* 0x008ee20000300800 */
[----:B------:R-:W-:Y:S01]  /*78c10*/  ISETP.LT.AND P5, PT, R231, c[0x0][0x178], !P3 ;  /* 0x00005e00e7007a0c */ /* 0x000fe20005fa1270 */
[----:B------:R-:W-:Y:S01]  /*78c20*/  IMAD.WIDE R184, R3, 0x4, R4 ;  /* 0x0000000403b87825 */ /* 0x000fe200078e0204 */
[----:B------:R-:W-:-:S02]  /*78c30*/  ISETP.LT.AND P0, PT, R230, c[0x0][0x178], !P3 ;  /* 0x00005e00e6007a0c */ /* 0x000fc40005f01270 */
[----:B------:R-:W-:Y:S02]  /*78c40*/  ISETP.LT.AND P6, PT, R229, c[0x0][0x178], !P3 ;  /* 0x00005e00e5007a0c */ /* 0x000fe40005fc1270 */
[----:B------:R-:W-:Y:S01]  /*78c50*/  IADD3 R3, R3, c[0x0][0x198], RZ ;  /* 0x0000660003037a10 */ /* 0x000fe20007ffe0ff */
[----:B------:R1:W-:Y:S01]  /*78c60*/  @P4 STG.E [R184.64], R251 ;  /* 0x000000fbb8004986 */ /* 0x0003e2000c101906 */
[----:B------:R-:W-:Y:S02]  /*78c70*/  IADD3 R0, R244, 0xac, RZ ;  /* 0x000000acf4007810 */ /* 0x000fe40007ffe0ff */
[----:B------:R-:W-:Y:S01]  /*78c80*/  ISETP.LT.AND P3, PT, R228, c[0x0][0x178], !P3 ;  /* 0x00005e00e4007a0c */ /* 0x000fe20005f61270 */
[----:B------:R-:W-:Y:S01]  /*78c90*/  IMAD.WIDE R190, R3, 0x4, R182 ;  /* 0x0000000403be7825 */ /* 0x000fe200078e02b6 */
[----:B------:R-:W-:-:S03]  /*78ca0*/  ISETP.LT.AND P4, PT, R231, c[0x0][0x178], !P1 ;  /* 0x00005e00e7007a0c */ /* 0x000fc60004f81270 */
[----:B------:R-:W-:Y:S01]  /*78cb0*/  IMAD.WIDE R188, R3, 0x4, R180 ;  /* 0x0000000403bc7825 */ /* 0x000fe200078e02b4 */
[----:B------:R-:W-:-:S03]  /*78cc0*/  ISETP.GE.AND P2, PT, R0, c[0x0][0x17c], PT ;  /* 0x00005f0000007a0c */ /* 0x000fc60003f46270 */
[C---:B------:R-:W-:Y:S01]  /*78cd0*/  IMAD.WIDE R186, R3.reuse, 0x4, R6 ;  /* 0x0000000403ba7825 */ /* 0x040fe200078e0206 */
[----:B-1----:R-:W3:Y:S01]  /*78ce0*/  LDL.LU R251, [R1+0x624] ;  /* 0x0006240001fb7983 */ /* 0x002ee20000300800 */
[----:B------:R-:W-:-:S03]  /*78cf0*/  IADD3 R0, R3, c[0x0][0x198], RZ ;  /* 0x0000660003007a10 */ /* 0x000fc60007ffe0ff */
[----:B------:R-:W3:Y:S01]  /*78d00*/  LDL.LU R241, [R1+0xe40] ;  /* 0x000e400001f17983 */ /* 0x000ee20000300800 */
[----:B------:R-:W-:-:S03]  /*78d10*/  IMAD.WIDE R184, R3, 0x4, R4 ;  /* 0x0000000403b87825 */ /* 0x000fc600078e0204 */
[----:B------:R-:W3:Y:S04]  /*78d20*/  LDL.LU R242, [R1+0xe10] ;  /* 0x000e100001f27983 */ /* 0x000ee80000300800 */
[----:B--2---:R1:W-:Y:S04]  /*78d30*/  @P5 STG.E [R190.64], R192 ;  /* 0x000000c0be005986 */ /* 0x0043e8000c101906 */
[----:B------:R-:W-:Y:S04]  /*78d40*/  @P0 STG.E [R188.64], R240 ;  /* 0x000000f0bc000986 */ /* 0x000fe8000c101906 */
[----:B------:R2:W-:Y:S01]  /*78d50*/  @P6 STG.E [R186.64], R243 ;  /* 0x000000f3ba006986 */ /* 0x0005e2000c101906 */
[----:B-1----:R-:W-:-:S03]  /*78d60*/  IMAD.WIDE R190, R0, 0x4, R182 ;  /* 0x0000000400be7825 */ /* 0x002fc600078e02b6 */
[----:B------:R1:W-:Y:S01]  /*78d70*/  @P3 STG.E [R184.64], R193 ;  /* 0x000000c1b8003986 */ /* 0x0003e2000c101906 */
[----:B------:R-:W-:-:S03]  /*78d80*/  ISETP.LT.AND P3, PT, R230, c[0x0][0x178], !P1 ;  /* 0x00005e00e6007a0c */ /* 0x000fc60004f61270 */
[----:B--2---:R-:W2:Y:S04]  /*78d90*/  LDL.LU R243, [R1+0xd50] ;  /* 0x000d500001f37983 */ /* 0x004ea80000300800 */
[----:B------:R4:W-:Y:S01]  /*78da0*/  @P4 STG.E [R190.64], R194 ;  /* 0x000000c2be004986 */ /* 0x0009e2000c101906 */
[----:B------:R-:W-:Y:S02]  /*78db0*/  ISETP.LT.AND P4, PT, R229, c[0x0][0x178], !P1 ;  /* 0x00005e00e5007a0c */ /* 0x000fe40004f81270 */
[----:B-1----:R-:W-:Y:S01]  /*78dc0*/  IADD3 R184, R244, 0xad, RZ ;  /* 0x000000adf4b87810 */ /* 0x002fe20007ffe0ff */
[----:B------:R-:W2:Y:S01]  /*78dd0*/  LDL.LU R193, [R1+0x910] ;  /* 0x0009100001c17983 */ /* 0x000ea20000300800 */
[----:B------:R-:W-:Y:S01]  /*78de0*/  ISETP.LT.AND P0, PT, R228, c[0x0][0x178], !P1 ;  /* 0x00005e00e4007a0c */ /* 0x000fe20004f01270 */
[----:B------:R-:W-:Y:S01]  /*78df0*/  IMAD.WIDE R186, R0, 0x4, R180 ;  /* 0x0000000400ba7825 */ /* 0x000fe200078e02b4 */
[----:B------:R-:W-:-:S03]  /*78e00*/  ISETP.GE.AND P1, PT, R184, c[0x0][0x17c], PT ;  /* 0x00005f00b8007a0c */ /* 0x000fc60003f26270 */
[----:B------:R-:W-:Y:S01]  /*78e10*/  IMAD.WIDE R184, R0, 0x4, R6 ;  /* 0x0000000400b87825 */ /* 0x000fe200078e0206 */
[----:B----4-:R-:W4:Y:S04]  /*78e20*/  LDL.LU R194, [R1+0xe44] ;  /* 0x000e440001c27983 */ /* 0x010f280000300800 */
[----:B------:R1:W-:Y:S04]  /*78e30*/  @P3 STG.E [R186.64], R195 ;  /* 0x000000c3ba003986 */ /* 0x0003e8000c101906 */
[----:B---3--:R3:W-:Y:S04]  /*78e40*/  @P4 STG.E [R184.64], R247 ;  /* 0x000000f7b8004986 */ /* 0x0087e8000c101906 */
[----:B-1----:R-:W4:Y:S04]  /*78e50*/  LDL.LU R195, [R1+0xe14] ;  /* 0x000e140001c37983 */ /* 0x002f280000300800 */
[----:B---3--:R-:W3:Y:S01]  /*78e60*/  LDL.LU R247, [R1+0xd54] ;  /* 0x000d540001f77983 */ /* 0x008ee20000300800 */
[----:B------:R-:W-:-:S02]  /*78e70*/  ISETP.LT.AND P6, PT, R231, c[0x0][0x178], !P2 ;  /* 0x00005e00e7007a0c */ /* 0x000fc400057c1270 */
[----:B------:R-:W-:Y:S02]  /*78e80*/  ISETP.LT.AND P5, PT, R230, c[0x0][0x178], !P2 ;  /* 0x00005e00e6007a0c */ /* 0x000fe400057a1270 */
[----:B------:R-:W-:Y:S02]  /*78e90*/  ISETP.LT.AND P3, PT, R229, c[0x0][0x178], !P2 ;  /* 0x00005e00e5007a0c */ /* 0x000fe40005761270 */
[C---:B------:R-:W-:Y:S01]  /*78ea0*/  IADD3 R3, R0.reuse, c[0x0][0x198], RZ ;  /* 0x0000660000037a10 */ /* 0x040fe20007ffe0ff */
[----:B------:R-:W-:-:S04]  /*78eb0*/  IMAD.WIDE R190, R0, 0x4, R4 ;  /* 0x0000000400be7825 */ /* 0x000fc800078e0204 */
[C---:B------:R-:W-:Y:S01]  /*78ec0*/  IMAD.WIDE R188, R3.reuse, 0x4, R182 ;  /* 0x0000000403bc7825 */ /* 0x040fe200078e02b6 */
[----:B------:R1:W-:Y:S03]  /*78ed0*/  @P0 STG.E [R190.64], R251 ;  /* 0x000000fbbe000986 */ /* 0x0003e6000c101906 */
[C---:B------:R-:W-:Y:S01]  /*78ee0*/  IMAD.WIDE R186, R3.reuse, 0x4, R180 ;  /* 0x0000000403ba7825 */ /* 0x040fe200078e02b4 */
[----:B------:R-:W-:Y:S03]  /*78ef0*/  @P6 STG.E [R188.64], R241 ;  /* 0x000000f1bc006986 */ /* 0x000fe6000c101906 */
[----:B------:R-:W-:Y:S01]  /*78f00*/  IMAD.WIDE R184, R3, 0x4, R6 ;  /* 0x0000000403b87825 */ /* 0x000fe200078e0206 */
[----:B------:R1:W-:Y:S02]  /*78f10*/  @P5 STG.E [R186.64], R242 ;  /* 0x000000f2ba005986 */ /* 0x0003e4000c101906 */
[----:B-1----:R-:W-:-:S02]  /*78f20*/  IADD3 R191, R244, 0xaf, RZ ;  /* 0x000000aff4bf7810 */ /* 0x002fc40007ffe0ff */
[----:B------:R-:W3:Y:S01]  /*78f30*/  LDL.LU R251, [R1+0x914] ;  /* 0x0009140001fb7983 */ /* 0x000ee20000300800 */
[----:B------:R-:W-:-:S03]  /*78f40*/  ISETP.LT.AND P2, PT, R228, c[0x0][0x178], !P2 ;  /* 0x00005e00e4007a0c */ /* 0x000fc60005741270 */
[----:B------:R-:W3:Y:S01]  /*78f50*/  LDL.LU R192, [R1+0xe30] ;  /* 0x000e300001c07983 */ /* 0x000ee20000300800 */
[----:B------:R-:W-:Y:S02]  /*78f60*/  ISETP.LT.AND P5, PT, R231, c[0x0][0x178], !P1 ;  /* 0x00005e00e7007a0c */ /* 0x000fe40004fa1270 */
[C---:B------:R-:W-:Y:S02]  /*78f70*/  IADD3 R0, R3.reuse, c[0x0][0x198], RZ ;  /* 0x0000660003007a10 */ /* 0x040fe40007ffe0ff */
[----:B------:R-:W-:Y:S01]  /*78f80*/  ISETP.LT.AND P0, PT, R230, c[0x0][0x178], !P1 ;  /* 0x00005e00e6007a0c */ /* 0x000fe20004f01270 */
[----:B------:R-:W-:Y:S01]  /*78f90*/  IMAD.WIDE R186, R3, 0x4, R4 ;  /* 0x0000000403ba7825 */ /* 0x000fe200078e0204 */
[----:B------:R-:W-:-:S03]  /*78fa0*/  ISETP.LT.AND P4, PT, R229, c[0x0][0x178], !P1 ;  /* 0x00005e00e5007a0c */ /* 0x000fc60004f81270 */
[----:B------:R-:W-:Y:S01]  /*78fb0*/  IMAD.WIDE R188, R0, 0x4, R182 ;  /* 0x0000000400bc7825 */ /* 0x000fe200078e02b6 */
[----:B--2---:R1:W-:Y:S01]  /*78fc0*/  @P3 STG.E [R184.64], R243 ;  /* 0x000000f3b8003986 */ /* 0x0043e2000c101906 */
[----:B------:R-:W-:-:S03]  /*78fd0*/  ISETP.GE.AND P3, PT, R191, c[0x0][0x17c], PT ;  /* 0x00005f00bf007a0c */ /* 0x000fc60003f66270 */
[----:B------:R-:W2:Y:S04]  /*78fe0*/  LDL.LU R191, [R1+0xe50] ;  /* 0x000e500001bf7983 */ /* 0x000ea80000300800 */
[----:B------:R4:W-:Y:S04]  /*78ff0*/  @P2 STG.E [R186.64], R193 ;  /* 0x000000c1ba002986 */ /* 0x0009e8000c101906 */
[----:B------:R-:W2:Y:S01]  /*79000*/  LDL.LU R240, [R1+0xd60] ;  /* 0x000d600001f07983 */ /* 0x000ea20000300800 */
[----:B-1----:R-:W-:-:S03]  /*79010*/  IMAD.WIDE R184, R0, 0x4, R6 ;  /* 0x0000000400b87825 */ /* 0x002fc600078e0206 */
[----:B----4-:R1:W-:Y:S01]  /*79020*/  @P5 STG.E [R188.64], R194 ;  /* 0x000000c2bc005986 */ /* 0x0103e2000c101906 */
[----:B------:R-:W-:-:S03]  /*79030*/  IMAD.WIDE R186, R0, 0x4, R180 ;  /* 0x0000000400ba7825 */ /* 0x000fc600078e02b4 */
[----:B------:R-:W4:Y:S04]  /*79040*/  LDL.LU R243, [R1+0xd20] ;  /* 0x000d200001f37983 */ /* 0x000f280000300800 */
[----:B-1----:R-:W4:Y:S04]  /*79050*/  LDL.LU R194, [R1+0xe54] ;  /* 0x000e540001c27983 */ /* 0x002f280000300800 */
[----:B------:R1:W-:Y:S04]  /*79060*/  @P0 STG.E [R186.64], R195 ;  /* 0x000000c3ba000986 */ /* 0x0003e8000c101906 */
[----:B---3--:R3:W-:Y:S04]  /*79070*/  @P4 STG.E [R184.64], R247 ;  /* 0x000000f7b8004986 */ /* 0x0087e8000c101906 */
[----:B-1----:R-:W4:Y:S04]  /*79080*/  LDL.LU R195, [R1+0xe34] ;  /* 0x000e340001c37983 */ /* 0x002f280000300800 */
[----:B---3--:R-:W3:Y:S01]  /*79090*/  LDL.LU R247, [R1+0xd64] ;  /* 0x000d640001f77983 */ /* 0x008ee20000300800 */
[----:B------:R-:W-:-:S04]  /*790a0*/  IADD3 R190, R244, 0xae, RZ ;  /* 0x000000aef4be7810 */ /* 0x000fc80007ffe0ff */
[----:B------:R-:W-:Y:S02]  /*790b0*/  ISETP.GE.AND P6, PT, R190, c[0x0][0x17c], PT ;  /* 0x00005f00be007a0c */ /* 0x000fe40003fc6270 */
[----:B------:R-:W-:Y:S02]  /*790c0*/  ISETP.LT.AND P1, PT, R228, c[0x0][0x178], !P1 ;  /* 0x00005e00e4007a0c */ /* 0x000fe40004f21270 */
[----:B------:R-:W-:Y:S02]  /*790d0*/  ISETP.LT.AND P2, PT, R231, c[0x0][0x178], !P6 ;  /* 0x00005e00e7007a0c */ /* 0x000fe40007741270 */
[----:B------:R-:W-:Y:S02]  /*790e0*/  ISETP.LT.AND P5, PT, R230, c[0x0][0x178], !P6 ;  /* 0x00005e00e6007a0c */ /* 0x000fe400077a1270 */
[C---:B------:R-:W-:Y:S01]  /*790f0*/  IADD3 R3, R0.reuse, c[0x0][0x198], RZ ;  /* 0x0000660000037a10 */ /* 0x040fe20007ffe0ff */
[----:B------:R-:W-:-:S04]  /*79100*/  IMAD.WIDE R184, R0, 0x4, R4 ;  /* 0x0000000400b87825 */ /* 0x000fc800078e0204 */
[----:B------:R-:W-:-:S04]  /*79110*/  IMAD.WIDE R186, R3, 0x4, R182 ;  /* 0x0000000403ba7825 */ /* 0x000fc800078e02b6 */
[----:B------:R-:W-:Y:S01]  /*79120*/  IMAD.WIDE R188, R3, 0x4, R180 ;  /* 0x0000000403bc7825 */ /* 0x000fe200078e02b4 */
[----:B------:R1:W-:Y:S01]  /*79130*/  @P1 STG.E [R184.64], R251 ;  /* 0x000000fbb8001986 */ /* 0x0003e2000c101906 */
[----:B------:R-:W-:Y:S02]  /*79140*/  ISETP.LT.AND P4, PT, R229, c[0x0][0x178], !P6 ;  /* 0x00005e00e5007a0c */ /* 0x000fe40007781270 */
[----:B------:R-:W-:Y:S02]  /*79150*/  ISETP.LT.AND P6, PT, R228, c[0x0][0x178], !P6 ;  /* 0x00005e00e4007a0c */ /* 0x000fe400077c1270 */
[----:B------:R-:W-:Y:S01]  /*79160*/  ISETP.LT.AND P1, PT, R230, c[0x0][0x178], !P3 ;  /* 0x00005e00e6007a0c */ /* 0x000fe20005f21270 */
[----:B-1----:R-:W3:Y:S01]  /*79170*/  LDL.LU R251, [R1+0xd24] ;  /* 0x000d240001fb7983 */ /* 0x002ee20000300800 */
[----:B------:R-:W-:-:S03]  /*79180*/  IMAD.WIDE R184, R3, 0x4, R6 ;  /* 0x0000000403b87825 */ /* 0x000fc600078e0206 */
[----:B------:R-:W3:Y:S04]  /*79190*/  LDL.LU R241, [R1+0xca8] ;  /* 0x000ca80001f17983 */ /* 0x000ee80000300800 */
[----:B------:R-:W3:Y:S04]  /*791a0*/  LDL.LU R242, [R1+0x268] ;  /* 0x0002680001f27983 */ /* 0x000ee80000300800 */
[----:B------:R-:W3:Y:S04]  /*791b0*/  LDL.LU R193, [R1+0x158] ;  /* 0x0001580001c17983 */ /* 0x000ee80000300800 */
[----:B--2---:R1:W-:Y:S04]  /*791c0*/  @P2 STG.E [R186.64], R191 ;  /* 0x000000bfba002986 */ /* 0x0043e8000c101906 */
[----:B------:R2:W-:Y:S01]  /*791d0*/  @P5 STG.E [R188.64], R192 ;  /* 0x000000c0bc005986 */ /* 0x0005e2000c101906 */
[----:B------:R-:W-:-:S02]  /*791e0*/  ISETP.LT.AND P5, PT, R231, c[0x0][0x178], !P3 ;  /* 0x00005e00e7007a0c */ /* 0x000fc40005fa1270 */
[----:B------:R-:W-:Y:S01]  /*791f0*/  ISETP.LT.AND P2, PT, R229, c[0x0][0x178], !P3 ;  /* 0x00005e00e5007a0c */ /* 0x000fe20005f41270 */
[C---:B-1----:R-:W-:Y:S01]  /*79200*/  IMAD.WIDE R186, R3.reuse, 0x4, R4 ;  /* 0x0000000403ba7825 */ /* 0x042fe200078e0204 */
[----:B------:R-:W-:Y:S01]  /*79210*/  IADD3 R3, R3, c[0x0][0x198], RZ ;  /* 0x0000660003037a10 */ /* 0x000fe20007ffe0ff */
[----:B------:R1:W-:Y:S04]  /*79220*/  @P4 STG.E [R184.64], R240 ;  /* 0x000000f0b8004986 */ /* 0x0003e8000c101906 */
[C---:B--2---:R-:W-:Y:S01]  /*79230*/  IMAD.WIDE R188, R3.reuse, 0x4, R182 ;  /* 0x0000000403bc7825 */ /* 0x044fe200078e02b6 */
[----:B----4-:R2:W-:Y:S04]  /*79240*/  @P6 STG.E [R186.64], R243 ;  /* 0x000000f3ba006986 */ /* 0x0105e8000c101906 */
[----:B------:R4:W-:Y:S01]  /*79250*/  @P5 STG.E [R188.64], R194 ;  /* 0x000000c2bc005986 */ /* 0x0009e2000c101906 */
[----:B-1----:R-:W-:-:S04]  /*79260*/  IMAD.WIDE R184, R3, 0x4, R180 ;  /* 0x0000000403b87825 */ /* 0x002fc800078e02b4 */
[----:B--2---:R-:W-:Y:S01]  /*79270*/  IMAD.WIDE R186, R3, 0x4, R6 ;  /* 0x0000000403ba7825 */ /* 0x004fe200078e0206 */
[----:B----4-:R-:W2:Y:S04]  /*79280*/  LDL.LU R194, [R1+0x18] ;  /* 0x0000180001c27983 */ /* 0x010ea80000300800 */
[----:B------:R1:W-:Y:S04]  /*79290*/  @P1 STG.E [R184.64], R195 ;  /* 0x000000c3b8001986 */ /* 0x0003e8000c101906 */
[----:B---3--:R3:W-:Y:S04]  /*792a0*/  @P2 STG.E [R186.64], R247 ;  /* 0x000000f7ba002986 */ /* 0x0087e8000c101906 */
[----:B-1----:R-:W4:Y:S04]  /*792b0*/  LDL.LU R195, [R1+0xcac] ;  /* 0x000cac0001c37983 */ /* 0x002f280000300800 */
[----:B------:R-:W4:Y:S04]  /*792c0*/  LDL.LU R243, [R1+0x26c] ;  /* 0x00026c0001f37983 */ /* 0x000f280000300800 */
[----:B---3--:R-:W3:Y:S01]  /*792d0*/  LDL.LU R247, [R1+0x15c] ;  /* 0x00015c0001f77983 */ /* 0x008ee20000300800 */
[----:B------:R-:W-:-:S02]  /*792e0*/  IADD3 R190, R244, 0xb0, RZ ;  /* 0x000000b0f4be7810 */ /* 0x000fc40007ffe0ff */
[----:B------:R-:W-:Y:S02]  /*792f0*/  ISETP.LT.AND P3, PT, R228, c[0x0][0x178], !P3 ;  /* 0x00005e00e4007a0c */ /* 0x000fe40005f61270 */
[----:B------:R-:W-:Y:S02]  /*79300*/  ISETP.GE.AND P0, PT, R190, c[0x0][0x17c], PT ;  /* 0x00005f00be007a0c */ /* 0x000fe40003f06270 */
[----:B------:R-:W-:Y:S02]  /*79310*/  IADD3 R0, R244, 0xb1, RZ ;  /* 0x000000b1f4007810 */ /* 0x000fe40007ffe0ff */
[----:B------:R-:W-:Y:S01]  /*79320*/  ISETP.LT.AND P6, PT, R231, c[0x0][0x178], !P0 ;  /* 0x00005e00e7007a0c */ /* 0x000fe200047c1270 */
[----:B------:R-:W-:Y:S01]  /*79330*/  IMAD.WIDE R184, R3, 0x4, R4 ;  /* 0x0000000403b87825 */ /* 0x000fe200078e0204 */
[----:B------:R-:W-:Y:S02]  /*79340*/  ISETP.GE.AND P4, PT, R0, c[0x0][0x17c], PT ;  /* 0x00005f0000007a0c */ /* 0x000fe40003f86270 */
[----:B------:R-:W-:-:S02]  /*79350*/  ISETP.LT.AND P5, PT, R230, c[0x0][0x178], !P0 ;  /* 0x00005e00e6007a0c */ /* 0x000fc400047a1270 */
[----:B------:R-:W-:Y:S02]  /*79360*/  IADD3 R0, R3, c[0x0][0x198], RZ ;  /* 0x0000660003007a10 */ /* 0x000fe40007ffe0ff */
[----:B------:R-:W-:Y:S01]  /*79370*/  ISETP.LT.AND P2, PT, R229, c[0x0][0x178], !P0 ;  /* 0x00005e00e5007a0c */ /* 0x000fe20004741270 */
[----:B------:R1:W-:Y:S02]  /*79380*/  @P3 STG.E [R184.64], R251 ;  /* 0x000000fbb8003986 */ /* 0x0003e4000c101906 */
[----:B------:R-:W-:Y:S01]  /*79390*/  IMAD.WIDE R186, R0, 0x4, R182 ;  /* 0x0000000400ba7825 */ /* 0x000fe200078e02b6 */
[----:B------:R-:W-:-:S03]  /*793a0*/  ISETP.LT.AND P0, PT, R228, c[0x0][0x178], !P0 ;  /* 0x00005e00e4007a0c */ /* 0x000fc60004701270 */
[----:B------:R-:W-:Y:S01]  /*793b0*/  IMAD.WIDE R188, R0, 0x4, R180 ;  /* 0x0000000400bc7825 */ /* 0x000fe200078e02b4 */
[----:B------:R1:W-:Y:S01]  /*793c0*/  @P6 STG.E [R186.64], R241 ;  /* 0x000000f1ba006986 */ /* 0x0003e2000c101906 */
[----:B------:R-:W-:-:S03]  /*793d0*/  ISETP.LT.AND P6, PT, R231, c[0x0][0x178], !P4 ;  /* 0x00005e00e7007a0c */ /* 0x000fc600067c1270 */
[----:B-1----:R-:W3:Y:S01]  /*793e0*/  LDL.LU R251, [R1+0x1c] ;  /* 0x00001c0001fb7983 */ /* 0x002ee20000300800 */
[----:B------:R-:W-:Y:S01]  /*793f0*/  ISETP.LT.AND P3, PT, R230, c[0x0][0x178], !P4 ;  /* 0x00005e00e6007a0c */ /* 0x000fe20006761270 */
[C---:B------:R-:W-:Y:S02]  /*79400*/  IMAD.WIDE R184, R0.reuse, 0x4, R6 ;  /* 0x0000000400b87825 */ /* 0x040fe400078e0206 */
[----:B------:R-:W3:Y:S01]  /*79410*/  LDL.LU R191, [R1+0xcf8] ;  /* 0x000cf80001bf7983 */ /* 0x000ee20000300800 */
[----:B------:R-:W-:-:S03]  /*79420*/  IADD3 R3, R0, c[0x0][0x198], RZ ;  /* 0x0000660000037a10 */ /* 0x000fc60007ffe0ff */
[----:B------:R1:W-:Y:S01]  /*79430*/  @P5 STG.E [R188.64], R242 ;  /* 0x000000f2bc005986 */ /* 0x0003e2000c101906 */
[----:B------:R-:W-:Y:S01]  /*79440*/  ISETP.LT.AND P5, PT, R229, c[0x0][0x178], !P4 ;  /* 0x00005e00e5007a0c */ /* 0x000fe200067a1270 */
[----:B------:R-:W-:Y:S02]  /*79450*/  IMAD.WIDE R186, R0, 0x4, R4 ;  /* 0x0000000400ba7825 */ /* 0x000fe400078e0204 */
[----:B------:R-:W3:Y:S04]  /*79460*/  LDL.LU R192, [R1+0x438] ;  /* 0x0004380001c07983 */ /* 0x000ee80000300800 */
[----:B------:R1:W-:Y:S02]  /*79470*/  @P2 STG.E [R184.64], R193 ;  /* 0x000000c1b8002986 */ /* 0x0003e4000c101906 */
[----:B-1----:R-:W-:-:S02]  /*79480*/  IADD3 R188, R244, 0xb3, RZ ;  /* 0x000000b3f4bc7810 */ /* 0x002fc40007ffe0ff */
[----:B------:R-:W3:Y:S02]  /*79490*/  LDL.LU R242, [R1+0x258] ;  /* 0x0002580001f27983 */ /* 0x000ee40000300800 */
[----:B------:R-:W-:Y:S01]  /*794a0*/  ISETP.GE.AND P2, PT, R188, c[0x0][0x17c], PT ;  /* 0x00005f00bc007a0c */ /* 0x000fe20003f46270 */
[C---:B------:R-:W-:Y:S01]  /*794b0*/  IMAD.WIDE R188, R3.reuse, 0x4, R180 ;  /* 0x0000000403bc7825 */ /* 0x040fe200078e02b4 */
[----:B------:R-:W3:Y:S03]  /*794c0*/  LDL.LU R193, [R1+0xe8] ;  /* 0x0000e80001c17983 */ /* 0x000ee60000300800 */
[C---:B------:R-:W-:Y:S01]  /*794d0*/  IMAD.WIDE R184, R3.reuse, 0x4, R182 ;  /* 0x0000000403b87825 */ /* 0x040fe200078e02b6 */
[----:B--2---:R1:W-:Y:S03]  /*794e0*/  @P0 STG.E [R186.64], R194 ;  /* 0x000000c2ba000986 */ /* 0x0043e6000c101906 */
[----:B-1----:R-:W-:Y:S01]  /*794f0*/  IMAD.WIDE R186, R3, 0x4, R6 ;  /* 0x0000000403ba7825 */ /* 0x002fe200078e0206 */
[----:B------:R-:W2:Y:S04]  /*79500*/  LDL.LU R194, [R1+0xcfc] ;  /* 0x000cfc0001c27983 */ /* 0x000ea80000300800 */
[----:B----4-:R1:W-:Y:S04]  /*79510*/  @P6 STG.E [R184.64], R195 ;  /* 0x000000c3b8006986 */ /* 0x0103e8000c101906 */
[----:B------:R-:W-:Y:S04]  /*79520*/  @P3 STG.E [R188.64], R243 ;  /* 0x000000f3bc003986 */ /* 0x000fe8000c101906 */
[----:B---3--:R3:W-:Y:S04]  /*79530*/  @P5 STG.E [R186.64], R247 ;  /* 0x000000f7ba005986 */ /* 0x0087e8000c101906 */
[----:B-1----:R-:W4:Y:S04]  /*79540*/  LDL.LU R195, [R1+0x43c] ;  /* 0x00043c0001c37983 */ /* 0x002f280000300800 */
[----:B---3--:R-:W3:Y:S01]  /*79550*/  LDL.LU R247, [R1+0x25c] ;  /* 0x00025c0001f77983 */ /* 0x008ee20000300800 */
[----:B------:R-:W-:-:S02]  /*79560*/  IADD3 R190, R244, 0xb2, RZ ;  /* 0x000000b2f4be7810 */ /* 0x000fc40007ffe0ff */
[----:B------:R-:W-:Y:S02]  /*79570*/  ISETP.LT.AND P4, PT, R228, c[0x0][0x178], !P4 ;  /* 0x00005e00e4007a0c */ /* 0x000fe40006781270 */
[----:B------:R-:W-:Y:S01]  /*79580*/  ISETP.GE.AND P1, PT, R190, c[0x0][0x17c], PT ;  /* 0x00005f00be007a0c */ /* 0x000fe20003f26270 */
[----:B------:R-:W-:-:S03]  /*79590*/  IMAD.WIDE R184, R3, 0x4, R4 ;  /* 0x0000000403b87825 */ /* 0x000fc600078e0204 */
[----:B------:R-:W-:Y:S02]  /*795a0*/  ISETP.LT.AND P0, PT, R231, c[0x0][0x178], !P1 ;  /* 0x00005e00e7007a0c */ /* 0x000fe40004f01270 */
[----:B------:R-:W-:Y:S02]  /*795b0*/  ISETP.LT.AND P3, PT, R230, c[0x0][0x178], !P1 ;  /* 0x00005e00e6007a0c */ /* 0x000fe40004f61270 */
[----:B------:R-:W-:Y:S02]  /*795c0*/  IADD3 R3, R3, c[0x0][0x198], RZ ;  /* 0x0000660003037a10 */ /* 0x000fe40007ffe0ff */
[----:B------:R-:W-:Y:S01]  /*795d0*/  ISETP.LT.AND P6, PT, R229, c[0x0][0x178], !P1 ;  /* 0x00005e00e5007a0c */ /* 0x000fe20004fc1270 */
[----:B------:R1:W-:Y:S01]  /*795e0*/  @P4 STG.E [R184.64], R251 ;  /* 0x000000fbb8004986 */ /* 0x0003e2000c101906 */
[----:B------:R-:W-:Y:S01]  /*795f0*/  ISETP.LT.AND P1, PT, R228, c[0x0][0x178], !P1 ;  /* 0x00005e00e4007a0c */ /* 0x000fe20004f21270 */
[----:B------:R-:W-:Y:S01]  /*79600*/  IMAD.WIDE R186, R3, 0x4, R180 ;  /* 0x0000000403ba7825 */ /* 0x000fe200078e02b4 */
[----:B------:R-:W-:-:S02]  /*79610*/  ISETP.LT.AND P4, PT, R231, c[0x0][0x178], !P2 ;  /* 0x00005e00e7007a0c */ /* 0x000fc40005781270 */
[----:B------:R-:W-:Y:S01]  /*79620*/  ISETP.LT.AND P5, PT, R230, c[0x0][0x178], !P2 ;  /* 0x00005e00e6007a0c */ /* 0x000fe200057a1270 */
[----:B-1----:R-:W-:Y:S01]  /*79630*/  IMAD.WIDE R184, R3, 0x4, R182 ;  /* 0x0000000403b87825 */ /* 0x002fe200078e02b6 */
[----:B------:R-:W3:Y:S04]  /*79640*/  LDL.LU R251, [R1+0xec] ;  /* 0x0000ec0001fb7983 */ /* 0x000ee80000300800 */
[----:B------:R-:W3:Y:S04]  /*79650*/  LDL.LU R240, [R1+0xd18] ;  /* 0x000d180001f07983 */ /* 0x000ee80000300800 */
[----:B------:R-:W3:Y:S01]  /*79660*/  LDL.LU R241, [R1+0xce8] ;  /* 0x000ce80001f17983 */ /* 0x000ee20000300800 */
[----:B------:R-:W-:-:S03]  /*79670*/  IADD3 R188, R244, 0xb4, RZ ;  /* 0x000000b4f4bc7810 */ /* 0x000fc60007ffe0ff */
[----:B------:R-:W3:Y:S01]  /*79680*/  LDL.LU R243, [R1+0x2a8] ;  /* 0x0002a80001f37983 */ /* 0x000ee20000300800 */
[----:B------:R-:W-:-:S03]  /*79690*/  IADD3 R0, R3, c[0x0][0x198], RZ ;  /* 0x0000660003007a10 */ /* 0x000fc60007ffe0ff */
[----:B------:R1:W-:Y:S04]  /*796a0*/  @P0 STG.E [R184.64], R191 ;  /* 0x000000bfb8000986 */ /* 0x0003e8000c101906 */
[----:B------:R1:W-:Y:S01]  /*796b0*/  @P3 STG.E [R186.64], R192 ;  /* 0x000000c0ba003986 */ /* 0x0003e2000c101906 */
[----:B------:R-:W-:Y:S02]  /*796c0*/  ISETP.LT.AND P3, PT, R229, c[0x0][0x178], !P2 ;  /* 0x00005e00e5007a0c */ /* 0x000fe40005761270 */
[----:B------:R-:W-:Y:S01]  /*796d0*/  ISETP.GE.AND P0, PT, R188, c[0x0][0x17c], PT ;  /* 0x00005f00bc007a0c */ /* 0x000fe20003f06270 */
[----:B------:R-:W-:-:S04]  /*796e0*/  IMAD.WIDE R188, R0, 0x4, R182 ;  /* 0x0000000400bc7825 */ /* 0x000fc800078e02b6 */
[----:B-1----:R-:W-:-:S04]  /*796f0*/  IMAD.WIDE R184, R3, 0x4, R6 ;  /* 0x0000000403b87825 */ /* 0x002fc800078e0206 */
[----:B------:R-:W-:Y:S01]  /*79700*/  IMAD.WIDE R186, R3, 0x4, R4 ;  /* 0x0000000403ba7825 */ /* 0x000fe200078e0204 */
[----:B------:R1:W-:Y:S03]  /*79710*/  @P6 STG.E [R184.64], R242 ;  /* 0x000000f2b8006986 */ /* 0x0003e6000c101906 */
[C---:B------:R-:W-:Y:S01]  /*79720*/  IMAD.WIDE R190, R0.reuse, 0x4, R180 ;  /* 0x0000000400be7825 */ /* 0x040fe200078e02b4 */
[----:B------:R1:W-:Y:S03]  /*79730*/  @P1 STG.E [R186.64], R193 ;  /* 0x000000c1ba001986 */ /* 0x0003e6000c101906 */
[----:B-1----:R-:W-:Y:S01]  /*79740*/  IMAD.WIDE R184, R0, 0x4, R6 ;  /* 0x0000000400b87825 */ /* 0x002fe200078e0206 */
[----:B------:R-:W3:Y:S04]  /*79750*/  LDL.LU R193, [R1+0x168] ;  /* 0x0001680001c17983 */ /* 0x000ee80000300800 */
[----:B--2---:R1:W-:Y:S04]  /*79760*/  @P4 STG.E [R188.64], R194 ;  /* 0x000000c2bc004986 */ /* 0x0043e8000c101906 */
[----:B-1----:R-:W2:Y:S04]  /*79770*/  LDL.LU R194, [R1+0xd1c] ;  /* 0x000d1c0001c27983 */ /* 0x002ea80000300800 */
[----:B----4-:R1:W-:Y:S04]  /*79780*/  @P5 STG.E [R190.64], R195 ;  /* 0x000000c3be005986 */ /* 0x0103e8000c101906 */
[----:B---3--:R3:W-:Y:S04]  /*79790*/  @P3 STG.E [R184.64], R247 ;  /* 0x000000f7b8003986 */ /* 0x0087e8000c101906 */
[----:B-1----:R-:W4:Y:S04]  /*797a0*/  LDL.LU R195, [R1+0xcec] ;  /* 0x000cec0001c37983 */ /* 0x002f280000300800 */
[----:B---3--:R-:W3:Y:S01]  /*797b0*/  LDL.LU R247, [R1+0x2ac] ;  /* 0x0002ac0001f77983 */ /* 0x008ee20000300800 */
        /* <DEDUP_REMOVED lines=15> */
[----:B------:R-:W-:Y:S01]  /*798b0*/  ISETP.LT.AND P0, PT, R228, c[0x0][0x178], !P0 ;  /* 0x00005e00e4007a0c */ /* 0x000fe20004701270 */
[----:B------:R-:W-:Y:S01]  /*798c0*/  @P4 STG.E [R188.64], R241 ;  /* 0x000000f1bc004986 */ /* 0x000fe2000c101906 */
[----:B------:R-:W-:-:S03]  /*798d0*/  ISETP.LT.AND P4, PT, R231, c[0x0][0x178], !P1 ;  /* 0x00005e00e7007a0c */ /* 0x000fc60004f81270 */
[----:B-1----:R-:W3:Y:S04]  /*798e0*/  LDL.LU R251, [R1+0x16c] ;  /* 0x00016c0001fb7983 */ /* 0x002ee80000300800 */
[----:B------:R-:W3:Y:S04]  /*798f0*/  LDL.LU R192, [R1+0xd08] ;  /* 0x000d080001c07983 */ /* 0x000ee80000300800 */
[----:B------:R-:W3:Y:S04]  /*79900*/  LDL.LU R242, [R1+0x5f8] ;  /* 0x0005f80001f27983 */ /* 0x000ee80000300800 */
[----:B------:R1:W-:Y:S01]  /*79910*/  @P5 STG.E [R190.64], R243 ;  /* 0x000000f3be005986 */ /* 0x0003e2000c101906 */
[----:B------:R-:W-:-:S02]  /*79920*/  ISETP.LT.AND P5, PT, R230, c[0x0][0x178], !P1 ;  /* 0x00005e00e6007a0c */ /* 0x000fc40004fa1270 */
[----:B------:R-:W-:Y:S01]  /*79930*/  ISETP.LT.AND P2, PT, R229, c[0x0][0x178], !P1 ;  /* 0x00005e00e5007a0c */ /* 0x000fe20004f41270 */
[C---:B------:R-:W-:Y:S01]  /*79940*/  IMAD.WIDE R184, R3.reuse, 0x4, R4 ;  /* 0x0000000403b87825 */ /* 0x040fe200078e0204 */
[----:B-1----:R-:W3:Y:S01]  /*79950*/  LDL.LU R191, [R1+0xd98] ;  /* 0x000d980001bf7983 */ /* 0x002ee20000300800 */
[----:B------:R-:W-:-:S03]  /*79960*/  IADD3 R190, R3, c[0x0][0x198], RZ ;  /* 0x0000660003be7a10 */ /* 0x000fc60007ffe0ff */
[----:B------:R-:W3:Y:S02]  /*79970*/  LDL.LU R243, [R1+0x298] ;  /* 0x0002980001f37983 */ /* 0x000ee40000300800 */
[----:B------:R-:W-:-:S04]  /*79980*/  IMAD.WIDE R186, R190, 0x4, R182 ;  /* 0x00000004beba7825 */ /* 0x000fc800078e02b6 */
[C---:B------:R-:W-:Y:S01]  /*79990*/  IMAD.WIDE R188, R190.reuse, 0x4, R180 ;  /* 0x00000004bebc7825 */ /* 0x040fe200078e02b4 */
[----:B------:R1:W-:Y:S03]  /*799a0*/  @P0 STG.E [R184.64], R193 ;  /* 0x000000c1b8000986 */ /* 0x0003e6000c101906 */
[----:B-1----:R-:W-:Y:S01]  /*799b0*/  IMAD.WIDE R184, R190, 0x4, R6 ;  /* 0x00000004beb87825 */ /* 0x002fe200078e0206 */
[----:B--2---:R1:W-:Y:S04]  /*799c0*/  @P4 STG.E [R186.64], R194 ;  /* 0x000000c2ba004986 */ /* 0x0043e8000c101906 */
[----:B-1----:R-:W2:Y:S04]  /*799d0*/  LDL.LU R194, [R1+0xd9c] ;  /* 0x000d9c0001c27983 */ /* 0x002ea80000300800 */
[----:B----4-:R1:W-:Y:S04]  /*799e0*/  @P5 STG.E [R188.64], R195 ;  /* 0x000000c3bc005986 */ /* 0x0103e8000c101906 */
[----:B---3--:R3:W-:Y:S04]  /*799f0*/  @P2 STG.E [R184.64], R247 ;  /* 0x000000f7b8002986 */ /* 0x0087e8000c101906 */
[----:B-1----:R-:W4:Y:S04]  /*79a00*/  LDL.LU R195, [R1+0xd0c] ;  /* 0x000d0c0001c37983 */ /* 0x002f280000300800 */
[----:B---3--:R-:W3:Y:S01]  /*79a10*/  LDL.LU R247, [R1+0x5fc] ;  /* 0x0005fc0001f77983 */ /* 0x008ee20000300800 */
[----:B------:R-:W-:-:S02]  /*79a20*/  ISETP.LT.AND P1, PT, R228, c[0x0][0x178], !P1 ;  /* 0x00005e00e4007a0c */ /* 0x000fc40004f21270 */
[----:B------:R-:W-:Y:S02]  /*79a30*/  IADD3 R0, R244, 0xb7, RZ ;  /* 0x000000b7f4007810 */ /* 0x000fe40007ffe0ff */
[----:B------:R-:W-:Y:S01]  /*79a40*/  ISETP.LT.AND P6, PT, R231, c[0x0][0x178], !P3 ;  /* 0x00005e00e7007a0c */ /* 0x000fe20005fc1270 */
[----:B------:R-:W-:Y:S01]  /*79a50*/  IMAD.WIDE R186, R190, 0x4, R4 ;  /* 0x00000004beba7825 */ /* 0x000fe200078e0204 */
[----:B------:R-:W-:Y:S01]  /*79a60*/  ISETP.GE.AND P0, PT, R0, c[0x0][0x17c], PT ;  /* 0x00005f0000007a0c */ /* 0x000fe20003f06270 */
[----:B------:R-:W3:Y:S01]  /*79a70*/  LDL.LU R193, [R1+0x29c] ;  /* 0x00029c0001c17983 */ /* 0x000ee20000300800 */
[----:B------:R-:W-:Y:S02]  /*79a80*/  IADD3 R0, R190, c[0x0][0x198], RZ ;  /* 0x00006600be007a10 */ /* 0x000fe40007ffe0ff */
[----:B------:R-:W-:Y:S02]  /*79a90*/  ISETP.LT.AND P5, PT, R230, c[0x0][0x178], !P3 ;  /* 0x00005e00e6007a0c */ /* 0x000fe40005fa1270 */
[----:B------:R-:W-:Y:S01]  /*79aa0*/  ISETP.LT.AND P4, PT, R229, c[0x0][0x178], !P3 ;  /* 0x00005e00e5007a0c */ /* 0x000fe20005f81270 */
[----:B------:R-:W-:Y:S01]  /*79ab0*/  IMAD.WIDE R188, R0, 0x4, R182 ;  /* 0x0000000400bc7825 */ /* 0x000fe200078e02b6 */
[----:B------:R-:W-:Y:S01]  /*79ac0*/  ISETP.LT.AND P3, PT, R228, c[0x0][0x178], !P3 ;  /* 0x00005e00e4007a0c */ /* 0x000fe20005f61270 */
[----:B------:R1:W-:Y:S02]  /*79ad0*/  @P1 STG.E [R186.64], R251 ;  /* 0x000000fbba001986 */ /* 0x0003e4000c101906 */
[----:B------:R-:W-:Y:S01]  /*79ae0*/  IMAD.WIDE R184, R0, 0x4, R6 ;  /* 0x0000000400b87825 */ /* 0x000fe200078e0206 */
[----:B------:R-:W-:-:S02]  /*79af0*/  IADD3 R3, R244, 0xb8, RZ ;  /* 0x000000b8f4037810 */ /* 0x000fc40007ffe0ff */
[----:B------:R-:W-:Y:S02]  /*79b00*/  ISETP.LT.AND P2, PT, R230, c[0x0][0x178], !P0 ;  /* 0x00005e00e6007a0c */ /* 0x000fe40004741270 */
[C---:B------:R-:W-:Y:S01]  /*79b10*/  IADD3 R190, R0.reuse, c[0x0][0x198], RZ ;  /* 0x0000660000be7a10 */ /* 0x040fe20007ffe0ff */
[----:B-1----:R-:W-:Y:S01]  /*79b20*/  IMAD.WIDE R186, R0, 0x4, R180 ;  /* 0x0000000400ba7825 */ /* 0x002fe200078e02b4 */
[----:B------:R-:W-:Y:S01]  /*79b30*/  ISETP.GE.AND P1, PT, R3, c[0x0][0x17c], PT ;  /* 0x00005f0003007a0c */ /* 0x000fe20003f26270 */
[----:B------:R-:W3:Y:S01]  /*79b40*/  LDL.LU R251, [R1+0xe08] ;  /* 0x000e080001fb7983 */ /* 0x000ee20000300800 */
[----:B------:R-:W-:-:S03]  /*79b50*/  IADD3 R3, R244, 0xb9, RZ ;  /* 0x000000b9f4037810 */ /* 0x000fc60007ffe0ff */
[----:B------:R-:W3:Y:S04]  /*79b60*/  LDL.LU R240, [R1+0x948] ;  /* 0x0009480001f07983 */ /* 0x000ee80000300800 */
[----:B------:R-:W3:Y:S04]  /*79b70*/  LDL.LU R241, [R1+0x448] ;  /* 0x0004480001f17983 */ /* 0x000ee80000300800 */
[----:B------:R1:W-:Y:S01]  /*79b80*/  @P6 STG.E [R188.64], R191 ;  /* 0x000000bfbc006986 */ /* 0x0003e2000c101906 */
[----:B------:R-:W-:-:S03]  /*79b90*/  ISETP.LT.AND P6, PT, R231, c[0x0][0x178], !P0 ;  /* 0x00005e00e7007a0c */ /* 0x000fc600047c1270 */
[----:B------:R1:W-:Y:S01]  /*79ba0*/  @P5 STG.E [R186.64], R192 ;  /* 0x000000c0ba005986 */ /* 0x0003e2000c101906 */
[----:B------:R-:W-:-:S03]  /*79bb0*/  ISETP.LT.AND P5, PT, R229, c[0x0][0x178], !P0 ;  /* 0x00005e00e5007a0c */ /* 0x000fc600047a1270 */
[----:B------:R1:W-:Y:S01]  /*79bc0*/  @P4 STG.E [R184.64], R242 ;  /* 0x000000f2b8004986 */ /* 0x0003e2000c101906 */
[----:B------:R-:W-:Y:S01]  /*79bd0*/  ISETP.GE.AND P4, PT, R3, c[0x0][0x17c], PT ;  /* 0x00005f0003007a0c */ /* 0x000fe20003f86270 */
[----:B-1----:R-:W-:-:S04]  /*79be0*/  IMAD.WIDE R188, R190, 0x4, R180 ;  /* 0x00000004bebc7825 */ /* 0x002fc800078e02b4 */
[----:B------:R-:W-:-:S04]  /*79bf0*/  IMAD.WIDE R186, R190, 0x4, R182 ;  /* 0x00000004beba7825 */ /* 0x000fc800078e02b6 */
[----:B------:R-:W-:Y:S01]  /*79c00*/  IMAD.WIDE R184, R0, 0x4, R4 ;  /* 0x0000000400b87825 */ /* 0x000fe200078e0204 */
[----:B------:R-:W-:-:S04]  /*79c10*/  IADD3 R3, R244, 0xba, RZ ;  /* 0x000000baf4037810 */ /* 0x000fc80007ffe0ff */
[----:B------:R1:W-:Y:S02]  /*79c20*/  @P3 STG.E [R184.64], R243 ;  /* 0x000000f3b8003986 */ /* 0x0003e4000c101906 */
[----:B-1----:R-:W-:Y:S02]  /*79c30*/  IMAD.WIDE R184, R190, 0x4, R6 ;  /* 0x00000004beb87825 */ /* 0x002fe400078e0206 */
[----:B--2---:R1:W-:Y:S04]  /*79c40*/  @P6 STG.E [R186.64], R194 ;  /* 0x000000c2ba006986 */ /* 0x0043e8000c101906 */
[----:B-1----:R-:W2:Y:S04]  /*79c50*/  LDL.LU R194, [R1+0xe0c] ;  /* 0x000e0c0001c27983 */ /* 0x002ea80000300800 */
[----:B----4-:R1:W-:Y:S04]  /*79c60*/  @P2 STG.E [R188.64], R195 ;  /* 0x000000c3bc002986 */ /* 0x0103e8000c101906 */
[----:B------:R-:W4:Y:S04]  /*79c70*/  LDL.LU R242, [R1+0xd7c] ;  /* 0x000d7c0001f27983 */ /* 0x000f280000300800 */
[----:B---3--:R3:W-:Y:S01]  /*79c80*/  @P5 STG.E [R184.64], R247 ;  /* 0x000000f7b8005986 */ /* 0x0087e2000c101906 */
[----:B------:R-:W-:-:S03]  /*79c90*/  ISETP.GE.AND P5, PT, R3, c[0x0][0x17c], PT ;  /* 0x00005f0003007a0c */ /* 0x000fc60003fa6270 */
[----:B-1----:R-:W2:Y:S04]  /*79ca0*/  LDL.LU R195, [R1+0x94c] ;  /* 0x00094c0001c37983 */ /* 0x002ea80000300800 */
[----:B---3--:R-:W3:Y:S04]  /*79cb0*/  LDL.LU R247, [R1+0x44c] ;  /* 0x00044c0001f77983 */ /* 0x008ee80000300800 */
[----:B------:R-:W2:Y:S01]  /*79cc0*/  LDL.LU R3, [R1+0xd78] ;  /* 0x000d780001037983 */ /* 0x000ea20000300800 */
[----:B------:R-:W-:Y:S02]  /*79cd0*/  ISETP.LT.AND P0, PT, R228, c[0x0][0x178], !P0 ;  /* 0x00005e00e4007a0c */ /* 0x000fe40004701270 */
[----:B------:R-:W-:Y:S01]  /*79ce0*/  ISETP.LT.AND P6, PT, R231, c[0x0][0x178], !P1 ;  /* 0x00005e00e7007a0c */ /* 0x000fe20004fc1270 */
[----:B------:R-:W3:Y:S01]  /*79cf0*/  LDL.LU R192, [R1+0xab8] ;  /* 0x000ab80001c07983 */ /* 0x000ee20000300800 */
[----:B------:R-:W-:-:S02]  /*79d00*/  ISETP.LT.AND P3, PT, R230, c[0x0][0x178], !P1 ;  /* 0x00005e00e6007a0c */ /* 0x000fc40004f61270 */
[----:B------:R-:W-:Y:S01]  /*79d10*/  ISETP.LT.AND P2, PT, R229, c[0x0][0x178], !P1 ;  /* 0x00005e00e5007a0c */ /* 0x000fe20004f41270 */
[----:B------:R-:W3:Y:S01]  /*79d20*/  LDL.LU R243, [R1+0x628] ;  /* 0x0006280001f37983 */ /* 0x000ee20000300800 */
[----:B------:R-:W-:Y:S02]  /*79d30*/  IADD3 R0, R190, c[0x0][0x198], RZ ;  /* 0x00006600be007a10 */ /* 0x000fe40007ffe0ff */
[----:B------:R-:W-:Y:S01]  /*79d40*/  ISETP.LT.AND P1, PT, R228, c[0x0][0x178], !P1 ;  /* 0x00005e00e4007a0c */ /* 0x000fe20004f21270 */
[----:B------:R-:W-:-:S04]  /*79d50*/  IMAD.WIDE R190, R190, 0x4, R4 ;  /* 0x00000004bebe7825 */ /* 0x000fc800078e0204 */
[C---:B------:R-:W-:Y:S01]  /*79d60*/  IMAD.WIDE R184, R0.reuse, 0x4, R182 ;  /* 0x0000000400b87825 */ /* 0x040fe200078e02b6 */
[----:B------:R1:W-:Y:S03]  /*79d70*/  @P0 STG.E [R190.64], R193 ;  /* 0x000000c1be000986 */ /* 0x0003e6000c101906 */
[C---:B------:R-:W-:Y:S01]  /*79d80*/  IMAD.WIDE R186, R0.reuse, 0x4, R180 ;  /* 0x0000000400ba7825 */ /* 0x040fe200078e02b4 */
[----:B------:R1:W-:Y:S03]  /*79d90*/  @P6 STG.E [R184.64], R251 ;  /* 0x000000fbb8006986 */ /* 0x0003e6000c101906 */
[----:B------:R-:W-:-:S04]  /*79da0*/  IMAD.WIDE R188, R0, 0x4, R6 ;  /* 0x0000000400bc7825 */ /* 0x000fc800078e0206 */
[----:B-1----:R-:W-:Y:S01]  /*79db0*/  IMAD.WIDE R190, R0, 0x4, R4 ;  /* 0x0000000400be7825 */ /* 0x002fe200078e0204 */
[----:B------:R-:W3:Y:S04]  /*79dc0*/  LDL.LU R193, [R1+0xe2c] ;  /* 0x000e2c0001c17983 */ /* 0x000ee80000300800 */
[----:B------:R-:W3:Y:S04]  /*79dd0*/  LDL.LU R251, [R1+0x2484] ;  /* 0x0024840001fb7983 */ /* 0x000ee80000300800 */
[----:B--2---:R1:W-:Y:S04]  /*79de0*/  @P3 STG.E [R186.64], R3 ;  /* 0x00000003ba003986 */ /* 0x0043e8000c101906 */
[----:B------:R-:W-:Y:S01]  /*79df0*/  @P2 STG.E [R188.64], R240 ;  /* 0x000000f0bc002986 */ /* 0x000fe2000c101906 */
[----:B------:R-:W-:-:S03]  /*79e00*/  ISETP.LT.AND P2, PT, R231, c[0x0][0x178], !P4 ;  /* 0x00005e00e7007a0c */ /* 0x000fc60006741270 */
[----:B------:R2:W-:Y:S01]  /*79e10*/  @P1 STG.E [R190.64], R241 ;  /* 0x000000f1be001986 */ /* 0x0005e2000c101906 */
[----:B------:R-:W-:Y:S02]  /*79e20*/  ISETP.LT.AND P3, PT, R230, c[0x0][0x178], !P4 ;  /* 0x00005e00e6007a0c */ /* 0x000fe40006761270 */
[----:B-1----:R-:W-:Y:S01]  /*79e30*/  IADD3 R3, R0, c[0x0][0x198], RZ ;  /* 0x0000660000037a10 */ /* 0x002fe20007ffe0ff */
[----:B--2---:R-:W2:Y:S01]  /*79e40*/  LDL.LU R190, [R1+0xe28] ;  /* 0x000e280001be7983 */ /* 0x004ea20000300800 */
[----:B------:R-:W-:-:S03]  /*79e50*/  ISETP.LT.AND P1, PT, R229, c[0x0][0x178], !P4 ;  /* 0x00005e00e5007a0c */ /* 0x000fc60006721270 */
[----:B------:R-:W2:Y:S01]  /*79e60*/  LDL.LU R191, [R1+0xdf8] ;  /* 0x000df80001bf7983 */ /* 0x000ea20000300800 */
[----:B------:R-:W-:-:S04]  /*79e70*/  IMAD.WIDE R188, R3, 0x4, R182 ;  /* 0x0000000403bc7825 */ /* 0x000fc800078e02b6 */
[C---:B------:R-:W-:Y:S01]  /*79e80*/  IMAD.WIDE R184, R3.reuse, 0x4, R180 ;  /* 0x0000000403b87825 */ /* 0x040fe200078e02b4 */
[----:B------:R1:W-:Y:S03]  /*79e90*/  @P2 STG.E [R188.64], R194 ;  /* 0x000000c2bc002986 */ /* 0x0003e6000c101906 */
[----:B------:R-:W-:Y:S01]  /*79ea0*/  IMAD.WIDE R186, R3, 0x4, R6 ;  /* 0x0000000403ba7825 */ /* 0x000fe200078e0206 */
[----:B----4-:R-:W-:Y:S01]  /*79eb0*/  @P3 STG.E [R184.64], R242 ;  /* 0x000000f2b8003986 */ /* 0x010fe2000c101906 */
[----:B------:R-:W-:-:S03]  /*79ec0*/  ISETP.LT.AND P4, PT, R228, c[0x0][0x178], !P4 ;  /* 0x00005e00e4007a0c */ /* 0x000fc60006781270 */
[----:B-1----:R-:W4:Y:S04]  /*79ed0*/  LDL.LU R194, [R1+0xdfc] ;  /* 0x000dfc0001c27983 */ /* 0x002f280000300800 */
[----:B------:R1:W-:Y:S01]  /*79ee0*/  @P1 STG.E [R186.64], R195 ;  /* 0x000000c3ba001986 */ /* 0x0003e2000c101906 */
[----:B------:R-:W-:-:S03]  /*79ef0*/  IMAD.WIDE R188, R3, 0x4, R4 ;  /* 0x0000000403bc7825 */ /* 0x000fc600078e0204 */
[----:B-1----:R-:W4:Y:S04]  /*79f00*/  LDL.LU R195, [R1+0xabc] ;  /* 0x000abc0001c37983 */ /* 0x002f280000300800 */
[----:B---3--:R1:W-:Y:S04]  /*79f10*/  @P4 STG.E [R188.64], R247 ;  /* 0x000000f7bc004986 */ /* 0x0083e8000c101906 */
[----:B-1----:R-:W3:Y:S01]  /*79f20*/  LDL.LU R247, [R1+0x62c] ;  /* 0x00062c0001f77983 */ /* 0x002ee20000300800 */
[----:B------:R-:W-:Y:S02]  /*79f30*/  IADD3 R0, R244, 0xbb, RZ ;  /* 0x000000bbf4007810 */ /* 0x000fe40007ffe0ff */
[----:B------:R-:W-:Y:S01]  /*79f40*/  ISETP.LT.AND P6, PT, R231, c[0x0][0x178], !P5 ;  /* 0x00005e00e7007a0c */ /* 0x000fe20006fc1270 */
[----:B------:R-:W3:Y:S01]  /*79f50*/  LDL.LU R240, [R1+0xe48] ;  /* 0x000e480001f07983 */ /* 0x000ee20000300800 */
[----:B------:R-:W-:-:S02]  /*79f60*/  ISETP.GE.AND P0, PT, R0, c[0x0][0x17c], PT ;  /* 0x00005f0000007a0c */ /* 0x000fc40003f06270 */
        /* <DEDUP_REMOVED lines=16> */
[----:B-1----:R-:W-:-:S05]  /*7a070*/  IMAD.WIDE R184, R0, 0x4, R6 ;  /* 0x0000000400b87825 */ /* 0x002fca00078e0206 */
[----:B------:R1:W-:Y:S01]  /*7a080*/  @P3 STG.E [R184.64], R192 ;  /* 0x000000c0b8003986 */ /* 0x0003e2000c101906 */
[----:B--2---:R-:W-:-:S03]  /*7a090*/  IMAD.WIDE R186, R3, 0x4, R182 ;  /* 0x0000000403ba7825 */ /* 0x004fc600078e02b6 */
[----:B------:R2:W-:Y:S01]  /*7a0a0*/  @P5 STG.E [R188.64], R243 ;  /* 0x000000f3bc005986 */ /* 0x0005e2000c101906 */
[----:B------:R-:W-:-:S03]  /*7a0b0*/  ISETP.LT.AND P5, PT, R229, c[0x0][0x178], !P0 ;  /* 0x00005e00e5007a0c */ /* 0x000fc600047a1270 */
[----:B------:R4:W-:Y:S01]  /*7a0c0*/  @P6 STG.E [R186.64], R193 ;  /* 0x000000c1ba006986 */ /* 0x0009e2000c101906 */
[----:B-1----:R-:W-:-:S03]  /*7a0d0*/  IMAD.WIDE R184, R3, 0x4, R180 ;  /* 0x0000000403b87825 */ /* 0x002fc600078e02b4 */
[----:B--2---:R-:W2:Y:S04]  /*7a0e0*/  LDL.LU R243, [R1+0x918] ;  /* 0x0009180001f37983 */ /* 0x004ea80000300800 */
[----:B----4-:R1:W-:Y:S04]  /*7a0f0*/  @P4 STG.E [R184.64], R194 ;  /* 0x000000c2b8004986 */ /* 0x0103e8000c101906 */
[----:B------:R-:W4:Y:S01]  /*7a100*/  LDL.LU R193, [R1+0xe4c] ;  /* 0x000e4c0001c17983 */ /* 0x000f220000300800 */
[----:B------:R-:W-:Y:S01]  /*7a110*/  ISETP.LT.AND P0, PT, R228, c[0x0][0x178], !P0 ;  /* 0x00005e00e4007a0c */ /* 0x000fe20004701270 */
[----:B-1----:R-:W-:-:S02]  /*7a120*/  IMAD.WIDE R184, R3, 0x4, R6 ;  /* 0x0000000403b87825 */ /* 0x002fc400078e0206 */
[----:B------:R-:W4:Y:S04]  /*7a130*/  LDL.LU R194, [R1+0xe1c] ;  /* 0x000e1c0001c27983 */ /* 0x000f280000300800 */
[----:B------:R1:W-:Y:S01]  /*7a140*/  @P5 STG.E [R184.64], R195 ;  /* 0x000000c3b8005986 */ /* 0x0003e2000c101906 */
[----:B------:R-:W-:-:S03]  /*7a150*/  IMAD.WIDE R186, R3, 0x4, R4 ;  /* 0x0000000403ba7825 */ /* 0x000fc600078e0204 */
[----:B-1----:R-:W4:Y:S04]  /*7a160*/  LDL.LU R195, [R1+0xd5c] ;  /* 0x000d5c0001c37983 */ /* 0x002f280000300800 */
[----:B---3--:R1:W-:Y:S04]  /*7a170*/  @P0 STG.E [R186.64], R247 ;  /* 0x000000f7ba000986 */ /* 0x0083e8000c101906 */
[----:B-1----:R-:W3:Y:S01]  /*7a180*/  LDL.LU R247, [R1+0x91c] ;  /* 0x00091c0001f77983 */ /* 0x002ee20000300800 */
[----:B------:R-:W-:Y:S02]  /*7a190*/  ISETP.LT.AND P1, PT, R231, c[0x0][0x178], !P2 ;  /* 0x00005e00e7007a0c */ /* 0x000fe40005721270 */
[----:B------:R-:W-:Y:S01]  /*7a1a0*/  ISETP.LT.AND P3, PT, R230, c[0x0][0x178], !P2 ;  /* 0x00005e00e6007a0c */ /* 0x000fe20005761270 */
[----:B------:R-:W3:Y:S01]  /*7a1b0*/  LDL.LU R191, [R1+0xe58] ;  /* 0x000e580001bf7983 */ /* 0x000ee20000300800 */
[----:B------:R-:W-:-:S02]  /*7a1c0*/  IADD3 R3, R3, c[0x0][0x198], RZ ;  /* 0x0000660003037a10 */ /* 0x000fc40007ffe0ff */
[C---:B------:R-:W-:Y:S01]  /*7a1d0*/  IADD3 R0, R244.reuse, 0xbd, RZ ;  /* 0x000000bdf4007810 */ /* 0x040fe20007ffe0ff */
[----:B------:R-:W3:Y:S01]  /*7a1e0*/  LDL.LU R192, [R1+0xe38] ;  /* 0x000e380001c07983 */ /* 0x000ee20000300800 */
[----:B------:R-:W-:Y:S01]  /*7a1f0*/  ISETP.LT.AND P6, PT, R229, c[0x0][0x178], !P2 ;  /* 0x00005e00e5007a0c */ /* 0x000fe200057c1270 */
[C---:B------:R-:W-:Y:S01]  /*7a200*/  IMAD.WIDE R184, R3.reuse, 0x4, R182 ;  /* 0x0000000403b87825 */ /* 0x040fe200078e02b6 */
[----:B------:R-:W-:Y:S02]  /*7a210*/  IADD3 R188, R244, 0xbe, RZ ;  /* 0x000000bef4bc7810 */ /* 0x000fe40007ffe0ff */
[----:B------:R-:W-:Y:S01]  /*7a220*/  ISETP.GE.AND P4, PT, R0, c[0x0][0x17c], PT ;  /* 0x00005f0000007a0c */ /* 0x000fe20003f86270 */
[C---:B------:R-:W-:Y:S01]  /*7a230*/  IMAD.WIDE R186, R3.reuse, 0x4, R180 ;  /* 0x0000000403ba7825 */ /* 0x040fe200078e02b4 */
[----:B------:R-:W-:Y:S02]  /*7a240*/  ISETP.LT.AND P2, PT, R228, c[0x0][0x178], !P2 ;  /* 0x00005e00e4007a0c */ /* 0x000fe40005741270 */
[----:B------:R-:W-:Y:S01]  /*7a250*/  ISETP.GE.AND P5, PT, R188, c[0x0][0x17c], PT ;  /* 0x00005f00bc007a0c */ /* 0x000fe20003fa6270 */
[----:B------:R-:W-:Y:S01]  /*7a260*/  IMAD.WIDE R188, R3, 0x4, R6 ;  /* 0x0000000403bc7825 */ /* 0x000fe200078e0206 */
[----:B------:R-:W-:Y:S01]  /*7a270*/  ISETP.LT.AND P0, PT, R231, c[0x0][0x178], !P4 ;  /* 0x00005e00e7007a0c */ /* 0x000fe20006701270 */
[----:B------:R1:W-:Y:S01]  /*7a280*/  @P1 STG.E [R184.64], R240 ;  /* 0x000000f0b8001986 */ /* 0x0003e2000c101906 */
[----:B------:R-:W-:-:S03]  /*7a290*/  IADD3 R0, R3, c[0x0][0x198], RZ ;  /* 0x0000660003007a10 */ /* 0x000fc60007ffe0ff */
[----:B------:R1:W-:Y:S01]  /*7a2a0*/  @P3 STG.E [R186.64], R241 ;  /* 0x000000f1ba003986 */ /* 0x0003e2000c101906 */
[----:B------:R-:W-:-:S03]  /*7a2b0*/  ISETP.LT.AND P1, PT, R230, c[0x0][0x178], !P4 ;  /* 0x00005e00e6007a0c */ /* 0x000fc60006721270 */
[----:B------:R1:W-:Y:S04]  /*7a2c0*/  @P6 STG.E [R188.64], R242 ;  /* 0x000000f2bc006986 */ /* 0x0003e8000c101906 */
[----:B-1----:R-:W3:Y:S01]  /*7a2d0*/  LDL.LU R240, [R1+0xd68] ;  /* 0x000d680001f07983 */ /* 0x002ee20000300800 */
[----:B------:R-:W-:-:S03]  /*7a2e0*/  IMAD.WIDE R184, R3, 0x4, R4 ;  /* 0x0000000403b87825 */ /* 0x000fc600078e0204 */
[----:B------:R-:W3:Y:S01]  /*7a2f0*/  LDL.LU R241, [R1+0xd28] ;  /* 0x000d280001f17983 */ /* 0x000ee20000300800 */
[----:B------:R-:W-:Y:S01]  /*7a300*/  ISETP.LT.AND P6, PT, R229, c[0x0][0x178], !P4 ;  /* 0x00005e00e5007a0c */ /* 0x000fe200067c1270 */
[----:B------:R-:W-:Y:S02]  /*7a310*/  IMAD.WIDE R186, R0, 0x4, R182 ;  /* 0x0000000400ba7825 */ /* 0x000fe400078e02b6 */
[----:B------:R-:W3:Y:S01]  /*7a320*/  LDL.LU R242, [R1+0xe5c] ;  /* 0x000e5c0001f27983 */ /* 0x000ee20000300800 */
[----:B------:R-:W-:Y:S02]  /*7a330*/  ISETP.LT.AND P4, PT, R228, c[0x0][0x178], !P4 ;  /* 0x00005e00e4007a0c */ /* 0x000fe40006781270 */
[----:B------:R-:W-:-:S04]  /*7a340*/  IADD3 R188, R244, 0xbf, RZ ;  /* 0x000000bff4bc7810 */ /* 0x000fc80007ffe0ff */
[----:B------:R-:W-:Y:S01]  /*7a350*/  ISETP.GE.AND P3, PT, R188, c[0x0][0x17c], PT ;  /* 0x00005f00bc007a0c */ /* 0x000fe20003f66270 */
[C---:B------:R-:W-:Y:S01]  /*7a360*/  IMAD.WIDE R188, R0.reuse, 0x4, R4 ;  /* 0x0000000400bc7825 */ /* 0x040fe200078e0204 */
[----:B--2---:R1:W-:Y:S04]  /*7a370*/  @P2 STG.E [R184.64], R243 ;  /* 0x000000f3b8002986 */ /* 0x0043e8000c101906 */
[----:B----4-:R2:W-:Y:S01]  /*7a380*/  @P0 STG.E [R186.64], R193 ;  /* 0x000000c1ba000986 */ /* 0x0105e2000c101906 */
[----:B-1----:R-:W-:-:S03]  /*7a390*/  IMAD.WIDE R184, R0, 0x4, R180 ;  /* 0x0000000400b87825 */ /* 0x002fc600078e02b4 */
[----:B------:R-:W4:Y:S04]  /*7a3a0*/  LDL.LU R243, [R1+0xe3c] ;  /* 0x000e3c0001f37983 */ /* 0x000f280000300800 */
[----:B------:R1:W-:Y:S01]  /*7a3b0*/  @P1 STG.E [R184.64], R194 ;  /* 0x000000c2b8001986 */ /* 0x0003e2000c101906 */
[----:B--2---:R-:W-:-:S03]  /*7a3c0*/  IMAD.WIDE R186, R0, 0x4, R6 ;  /* 0x0000000400ba7825 */ /* 0x004fc600078e0206 */
[----:B------:R-:W2:Y:S04]  /*7a3d0*/  LDL.LU R193, [R1+0xd6c] ;  /* 0x000d6c0001c17983 */ /* 0x000ea80000300800 */
[----:B-1----:R-:W2:Y:S04]  /*7a3e0*/  LDL.LU R194, [R1+0xd2c] ;  /* 0x000d2c0001c27983 */ /* 0x002ea80000300800 */
[----:B------:R1:W-:Y:S04]  /*7a3f0*/  @P6 STG.E [R186.64], R195 ;  /* 0x000000c3ba006986 */ /* 0x0003e8000c101906 */
[----:B-1----:R-:W2:Y:S04]  /*7a400*/  LDL.LU R195, [R1+0xd0] ;  /* 0x0000d00001c37983 */ /* 0x002ea80000300800 */
[----:B---3--:R1:W-:Y:S04]  /*7a410*/  @P4 STG.E [R188.64], R247 ;  /* 0x000000f7bc004986 */ /* 0x0083e8000c101906 */
[----:B-1----:R-:W3:Y:S01]  /*7a420*/  LDL.LU R247, [R1+0xd4] ;  /* 0x0000d40001f77983 */ /* 0x002ee20000300800 */
[----:B------:R-:W-:-:S02]  /*7a430*/  IADD3 R3, R244, 0xc0, RZ ;  /* 0x000000c0f4037810 */ /* 0x000fc40007ffe0ff */
[----:B------:R-:W-:Y:S02]  /*7a440*/  ISETP.LT.AND P0, PT, R231, c[0x0][0x178], !P5 ;  /* 0x00005e00e7007a0c */ /* 0x000fe40006f01270 */
[----:B------:R-:W-:Y:S02]  /*7a450*/  ISETP.GE.AND P2, PT, R3, c[0x0][0x17c], PT ;  /* 0x00005f0003007a0c */ /* 0x000fe40003f46270 */
[----:B------:R-:W-:Y:S02]  /*7a460*/  IADD3 R3, R0, c[0x0][0x198], RZ ;  /* 0x0000660000037a10 */ /* 0x000fe40007ffe0ff */
        /* <DEDUP_REMOVED lines=8> */
[----:B------:R-:W-:Y:S01]  /*7a4f0*/  ISETP.GE.AND P0, PT, R0, c[0x0][0x17c], PT ;  /* 0x00005f0000007a0c */ /* 0x000fe20003f06270 */
[C---:B------:R-:W-:Y:S01]  /*7a500*/  IMAD.WIDE R188, R3.reuse, 0x4, R4 ;  /* 0x0000000403bc7825 */ /* 0x040fe200078e0204 */
[C---:B------:R-:W-:Y:S01]  /*7a510*/  IADD3 R0, R3.reuse, c[0x0][0x198], RZ ;  /* 0x0000660003007a10 */ /* 0x040fe20007ffe0ff */
[----:B------:R1:W-:Y:S01]  /*7a520*/  @P1 STG.E [R186.64], R192 ;  /* 0x000000c0ba001986 */ /* 0x0003e2000c101906 */
[----:B------:R-:W-:Y:S01]  /*7a530*/  ISETP.LT.AND P1, PT, R230, c[0x0][0x178], !P3 ;  /* 0x00005e00e6007a0c */ /* 0x000fe20005f21270 */
[----:B-1----:R-:W-:-:S04]  /*7a540*/  IMAD.WIDE R184, R3, 0x4, R6 ;  /* 0x0000000403b87825 */ /* 0x002fc800078e0206 */
[----:B------:R-:W-:Y:S01]  /*7a550*/  IMAD.WIDE R186, R0, 0x4, R182 ;  /* 0x0000000400ba7825 */ /* 0x000fe200078e02b6 */
[----:B------:R1:W-:Y:S04]  /*7a560*/  @P6 STG.E [R184.64], R240 ;  /* 0x000000f0b8006986 */ /* 0x0003e8000c101906 */
[----:B------:R1:W-:Y:S01]  /*7a570*/  @P5 STG.E [R188.64], R241 ;  /* 0x000000f1bc005986 */ /* 0x0003e2000c101906 */
[----:B------:R-:W-:Y:S02]  /*7a580*/  ISETP.LT.AND P5, PT, R229, c[0x0][0x178], !P3 ;  /* 0x00005e00e5007a0c */ /* 0x000fe40005fa1270 */
[----:B------:R-:W-:Y:S01]  /*7a590*/  ISETP.LT.AND P3, PT, R228, c[0x0][0x178], !P3 ;  /* 0x00005e00e4007a0c */ /* 0x000fe20005f61270 */
[----:B------:R1:W-:Y:S01]  /*7a5a0*/  @P4 STG.E [R186.64], R242 ;  /* 0x000000f2ba004986 */ /* 0x0003e2000c101906 */
[----:B------:R-:W-:-:S02]  /*7a5b0*/  ISETP.LT.AND P6, PT, R231, c[0x0][0x178], !P2 ;  /* 0x00005e00e7007a0c */ /* 0x000fc400057c1270 */
[C---:B------:R-:W-:Y:S01]  /*7a5c0*/  IADD3 R3, R0.reuse, c[0x0][0x198], RZ ;  /* 0x0000660000037a10 */ /* 0x040fe20007ffe0ff */
[----:B-1----:R-:W-:Y:S01]  /*7a5d0*/  IMAD.WIDE R184, R0, 0x4, R6 ;  /* 0x0000000400b87825 */ /* 0x002fe200078e0206 */
[----:B------:R-:W-:-:S03]  /*7a5e0*/  ISETP.LT.AND P4, PT, R230, c[0x0][0x178], !P2 ;  /* 0x00005e00e6007a0c */ /* 0x000fc60005781270 */
[----:B------:R-:W-:-:S04]  /*7a5f0*/  IMAD.WIDE R188, R0, 0x4, R4 ;  /* 0x0000000400bc7825 */ /* 0x000fc800078e0204 */
[----:B------:R-:W-:-:S05]  /*7a600*/  IMAD.WIDE R186, R0, 0x4, R180 ;  /* 0x0000000400ba7825 */ /* 0x000fca00078e02b4 */
[----:B----4-:R1:W-:Y:S04]  /*7a610*/  @P1 STG.E [R186.64], R243 ;  /* 0x000000f3ba001986 */ /* 0x0103e8000c101906 */
[----:B--2---:R2:W-:Y:S01]  /*7a620*/  @P5 STG.E [R184.64], R193 ;  /* 0x000000c1b8005986 */ /* 0x0045e2000c101906 */
[----:B-1----:R-:W-:-:S03]  /*7a630*/  IMAD.WIDE R186, R3, 0x4, R182 ;  /* 0x0000000403ba7825 */ /* 0x002fc600078e02b6 */
[----:B------:R-:W4:Y:S04]  /*7a640*/  LDL.LU R243, [R1] ;  /* 0x0000000001f37983 */ /* 0x000f280000300800 */
[----:B------:R1:W-:Y:S01]  /*7a650*/  @P3 STG.E [R188.64], R194 ;  /* 0x000000c2bc003986 */ /* 0x0003e2000c101906 */
[----:B------:R-:W-:Y:S02]  /*7a660*/  ISETP.LT.AND P3, PT, R229, c[0x0][0x178], !P2 ;  /* 0x00005e00e5007a0c */ /* 0x000fe40005761270 */
[----:B------:R-:W-:Y:S01]  /*7a670*/  ISETP.LT.AND P2, PT, R228, c[0x0][0x178], !P2 ;  /* 0x00005e00e4007a0c */ /* 0x000fe20005741270 */
[C---:B--2---:R-:W-:Y:S01]  /*7a680*/  IMAD.WIDE R184, R3.reuse, 0x4, R180 ;  /* 0x0000000403b87825 */ /* 0x044fe200078e02b4 */
[----:B------:R-:W-:Y:S01]  /*7a690*/  IADD3 R193, R3, c[0x0][0x198], RZ ;  /* 0x0000660003c17a10 */ /* 0x000fe20007ffe0ff */
[----:B------:R2:W-:Y:S01]  /*7a6a0*/  @P6 STG.E [R186.64], R195 ;  /* 0x000000c3ba006986 */ /* 0x0005e2000c101906 */
[----:B------:R-:W-:-:S03]  /*7a6b0*/  ISETP.LT.AND P6, PT, R231, c[0x0][0x178], !P0 ;  /* 0x00005e00e7007a0c */ /* 0x000fc600047c1270 */
[----:B------:R3:W-:Y:S01]  /*7a6c0*/  @P4 STG.E [R184.64], R48 ;  /* 0x00000030b8004986 */ /* 0x0007e2000c101906 */
[----:B-1----:R-:W-:-:S04]  /*7a6d0*/  IMAD.WIDE R188, R193, 0x4, R182 ;  /* 0x00000004c1bc7825 */ /* 0x002fc800078e02b6 */
[----:B--2---:R-:W-:-:S04]  /*7a6e0*/  IMAD.WIDE R186, R3, 0x4, R4 ;  /* 0x0000000403ba7825 */ /* 0x004fc800078e0204 */
[----:B---3--:R-:W-:-:S05]  /*7a6f0*/  IMAD.WIDE R184, R3, 0x4, R6 ;  /* 0x0000000403b87825 */ /* 0x008fca00078e0206 */
[----:B------:R-:W-:Y:S04]  /*7a700*/  @P3 STG.E [R184.64], R80 ;  /* 0x00000050b8003986 */ /* 0x000fe8000c101906 */
[----:B------:R-:W-:Y:S04]  /*7a710*/  @P2 STG.E [R186.64], R120 ;  /* 0x00000078ba002986 */ /* 0x000fe8000c101906 */
[----:B------:R1:W-:Y:S04]  /*7a720*/  @P6 STG.E [R188.64], R247 ;  /* 0x000000f7bc006986 */ /* 0x0003e8000c101906 */
[----:B-1----:R-:W2:Y:S01]  /*7a730*/  LDL.LU R247, [R1+0x4] ;  /* 0x0000040001f77983 */ /* 0x002ea20000300800 */
[----:B------:R-:W-:-:S02]  /*7a740*/  ISETP.LT.AND P5, PT, R230, c[0x0][0x178], !P0 ;  /* 0x00005e00e6007a0c */ /* 0x000fc400047a1270 */
[----:B------:R-:W-:Y:S02]  /*7a750*/  IADD3 R190, R244, 0xc2, RZ ;  /* 0x000000c2f4be7810 */ /* 0x000fe40007ffe0ff */
[----:B------:R-:W-:Y:S02]  /*7a760*/  ISETP.LT.AND P4, PT, R229, c[0x0][0x178], !P0 ;  /* 0x00005e00e5007a0c */ /* 0x000fe40004781270 */
[----:B------:R-:W-:Y:S01]  /*7a770*/  ISETP.GE.AND P1, PT, R190, c[0x0][0x17c], PT ;  /* 0x00005f00be007a0c */ /* 0x000fe20003f26270 */
[----:B------:R-:W-:Y:S01]  /*7a780*/  IMAD.WIDE R190, R193, 0x4, R180 ;  /* 0x00000004c1be7825 */ /* 0x000fe200078e02b4 */
[----:B------:R-:W-:Y:S02]  /*7a790*/  ISETP.LT.AND P0, PT, R228, c[0x0][0x178], !P0 ;  /* 0x00005e00e4007a0c */ /* 0x000fe40004701270 */
[----:B------:R-:W-:Y:S01]  /*7a7a0*/  ISETP.LT.AND P6, PT, R231, c[0x0][0x178], !P1 ;  /* 0x00005e00e7007a0c */ /* 0x000fe20004fc1270 */
[----:B------:R-:W-:Y:S02]  /*7a7b0*/  IMAD.WIDE R194, R193, 0x4, R6 ;  /* 0x00000004c1c27825 */ /* 0x000fe400078e0206 */
[----:B------:R1:W-:Y:S01]  /*7a7c0*/  @P5 STG.E [R190.64], R49 ;  /* 0x00000031be005986 */ /* 0x0003e2000c101906 */
[----:B------:R-:W-:-:S02]  /*7a7d0*/  ISETP.LT.AND P5, PT, R230, c[0x0][0x178], !P1 ;  /* 0x00005e00e6007a0c */ /* 0x000fc40004fa1270 */
[----:B------:R-:W-:Y:S01]  /*7a7e0*/  IADD3 R3, R193, c[0x0][0x198], RZ ;  /* 0x00006600c1037a10 */ /* 0x000fe20007ffe0ff */
[----:B------:R3:W-:Y:S01]  /*7a7f0*/  @P4 STG.E [R194.64], R81 ;  /* 0x00000051c2004986 */ /* 0x0007e2000c101906 */
[----:B------:R-:W-:Y:S02]  /*7a800*/  ISETP.LT.AND P2, PT, R229, c[0x0][0x178], !P1 ;  /* 0x00005e00e5007a0c */ /* 0x000fe40004f41270 */
[----:B------:R-:W-:Y:S02]  /*7a810*/  ISETP.LT.AND P4, PT, R228, c[0x0][0x178], !P1 ;  /* 0x00005e00e4007a0c */ /* 0x000fe40004f81270 */
[----:B------:R-:W-:Y:S01]  /*7a820*/  IADD3 R0, R244, 0xc3, RZ ;  /* 0x000000c3f4007810 */ /* 0x000fe20007ffe0ff */
[----:B------:R-:W-:-:S04]  /*7a830*/  IMAD.WIDE R184, R3, 0x4, R180 ;  /* 0x0000000403b87825 */ /* 0x000fc800078e02b4 */
[----:B-1----:R-:W-:Y:S01]  /*7a840*/  IMAD.WIDE R48, R193, 0x4, R4 ;  /* 0x00000004c1307825 */ /* 0x002fe200078e0204 */
[----:B------:R-:W-:-:S03]  /*7a850*/  ISETP.GE.AND P3, PT, R0, c[0x0][0x17c], PT ;  /* 0x00005f0000007a0c */ /* 0x000fc60003f66270 */
[C---:B---3--:R-:W-:Y:S01]  /*7a860*/  IMAD.WIDE R80, R3.reuse, 0x4, R182 ;  /* 0x0000000403507825 */ /* 0x048fe200078e02b6 */
[----:B------:R-:W-:Y:S01]  /*7a870*/  IADD3 R0, R244, 0xc4, RZ ;  /* 0x000000c4f4007810 */ /* 0x000fe20007ffe0ff */
[----:B------:R-:W-:Y:S02]  /*7a880*/  @P0 STG.E [R48.64], R121 ;  /* 0x0000007930000986 */ /* 0x000fe4000c101906 */
[C---:B------:R-:W-:Y:S02]  /*7a890*/  IMAD.WIDE R186, R3.reuse, 0x4, R6 ;  /* 0x0000000403ba7825 */ /* 0x040fe400078e0206 */
[----:B------:R-:W-:Y:S02]  /*7a8a0*/  @P6 STG.E [R80.64], R248 ;  /* 0x000000f850006986 */ /* 0x000fe4000c101906 */
[----:B------:R-:W-:Y:S01]  /*7a8b0*/  IMAD.WIDE R188, R3, 0x4, R4 ;  /* 0x0000000403bc7825 */ /* 0x000fe200078e0204 */
[----:B------:R-:W-:Y:S01]  /*7a8c0*/  ISETP.GE.AND P1, PT, R0, c[0x0][0x17c], PT ;  /* 0x00005f0000007a0c */ /* 0x000fe20003f26270 */
[----:B------:R1:W-:Y:S01]  /*7a8d0*/  @P5 STG.E [R184.64], R44 ;  /* 0x0000002cb8005986 */ /* 0x0003e2000c101906 */
[----:B------:R-:W-:-:S02]  /*7a8e0*/  ISETP.LT.AND P5, PT, R231, c[0x0][0x178], !P3 ;  /* 0x00005e00e7007a0c */ /* 0x000fc40005fa1270 */
[----:B------:R-:W-:Y:S01]  /*7a8f0*/  ISETP.LT.AND P0, PT, R230, c[0x0][0x178], !P3 ;  /* 0x00005e00e6007a0c */ /* 0x000fe20005f01270 */
[----:B------:R3:W-:Y:S01]  /*7a900*/  @P2 STG.E [R186.64], R76 ;  /* 0x0000004cba002986 */ /* 0x0007e2000c101906 */
[----:B------:R-:W-:Y:S02]  /*7a910*/  ISETP.LT.AND P6, PT, R229, c[0x0][0x178], !P3 ;  /* 0x00005e00e5007a0c */ /* 0x000fe40005fc1270 */
[----:B------:R-:W-:Y:S01]  /*7a920*/  IADD3 R3, R3, c[0x0][0x198], RZ ;  /* 0x0000660003037a10 */ /* 0x000fe20007ffe0ff */
[----:B------:R-:W-:Y:S01]  /*7a930*/  @P4 STG.E [R188.64], R116 ;  /* 0x00000074bc004986 */ /* 0x000fe2000c101906 */
[----:B------:R-:W-:Y:S02]  /*7a940*/  ISETP.LT.AND P3, PT, R228, c[0x0][0x178], !P3 ;  /* 0x00005e00e4007a0c */ /* 0x000fe40005f61270 */
[----:B------:R-:W-:Y:S01]  /*7a950*/  ISETP.LT.AND P4, PT, R231, c[0x0][0x178], !P1 ;  /* 0x00005e00e7007a0c */ /* 0x000fe20004f81270 */
[C---:B-1----:R-:W-:Y:S01]  /*7a960*/  IMAD.WIDE R184, R3.reuse, 0x4, R182 ;  /* 0x0000000403b87825 */ /* 0x042fe200078e02b6 */
[----:B------:R-:W-:-:S03]  /*7a970*/  IADD3 R191, R3, c[0x0][0x198], RZ ;  /* 0x0000660003bf7a10 */ /* 0x000fc60007ffe0ff */
[----:B------:R-:W-:Y:S01]  /*7a980*/  IMAD.WIDE R120, R3, 0x4, R180 ;  /* 0x0000000403787825 */ /* 0x000fe200078e02b4 */
[----:B------:R-:W-:-:S03]  /*7a990*/  IADD3 R0, R244, 0xc5, RZ ;  /* 0x000000c5f4007810 */ /* 0x000fc60007ffe0ff */
[C---:B------:R-:W-:Y:S01]  /*7a9a0*/  IMAD.WIDE R80, R3.reuse, 0x4, R6 ;  /* 0x0000000403507825 */ /* 0x040fe200078e0206 */
[----:B------:R1:W-:Y:S03]  /*7a9b0*/  @P5 STG.E [R184.64], R249 ;  /* 0x000000f9b8005986 */ /* 0x0003e6000c101906 */
[----:B------:R-:W-:Y:S01]  /*7a9c0*/  IMAD.WIDE R48, R3, 0x4, R4 ;  /* 0x0000000403307825 */ /* 0x000fe200078e0204 */
[----:B------:R1:W-:Y:S03]  /*7a9d0*/  @P0 STG.E [R120.64], R45 ;  /* 0x0000002d78000986 */ /* 0x0003e6000c101906 */
[----:B---3--:R-:W-:Y:S01]  /*7a9e0*/  IMAD.WIDE R186, R191, 0x4, R182 ;  /* 0x00000004bfba7825 */ /* 0x008fe200078e02b6 */
[----:B------:R-:W-:Y:S01]  /*7a9f0*/  @P6 STG.E [R80.64], R77 ;  /* 0x0000004d50006986 */ /* 0x000fe2000c101906 */
[----:B------:R-:W-:-:S03]  /*7aa00*/  ISETP.GE.AND P2, PT, R0, c[0x0][0x17c], PT ;  /* 0x00005f0000007a0c */ /* 0x000fc60003f46270 */
[----:B------:R3:W-:Y:S01]  /*7aa10*/  @P3 STG.E [R48.64], R117 ;  /* 0x0000007530003986 */ /* 0x0007e2000c101906 */
[----:B------:R-:W-:-:S03]  /*7aa20*/  ISETP.LT.AND P3, PT, R230, c[0x0][0x178], !P1 ;  /* 0x00005e00e6007a0c */ /* 0x000fc60004f61270 */
[----:B------:R-:W-:Y:S01]  /*7aa30*/  @P4 STG.E [R186.64], R232 ;  /* 0x000000e8ba004986 */ /* 0x000fe2000c101906 */
[----:B------:R-:W-:Y:S02]  /*7aa40*/  ISETP.LT.AND P4, PT, R229, c[0x0][0x178], !P1 ;  /* 0x00005e00e5007a0c */ /* 0x000fe40004f81270 */
[----:B------:R-:W-:Y:S02]  /*7aa50*/  ISETP.LT.AND P0, PT, R228, c[0x0][0x178], !P1 ;  /* 0x00005e00e4007a0c */ /* 0x000fe40004f01270 */
[----:B------:R-:W-:Y:S02]  /*7aa60*/  ISETP.LT.AND P6, PT, R231, c[0x0][0x178], !P2 ;  /* 0x00005e00e7007a0c */ /* 0x000fe400057c1270 */
[----:B------:R-:W-:Y:S02]  /*7aa70*/  ISETP.LT.AND P5, PT, R230, c[0x0][0x178], !P2 ;  /* 0x00005e00e6007a0c */ /* 0x000fe400057a1270 */
[C---:B-1----:R-:W-:Y:S01]  /*7aa80*/  IADD3 R185, R191.reuse, c[0x0][0x198], RZ ;  /* 0x00006600bfb97a10 */ /* 0x042fe20007ffe0ff */
[----:B------:R-:W-:Y:S01]  /*7aa90*/  IMAD.WIDE R44, R191, 0x4, R180 ;  /* 0x00000004bf2c7825 */ /* 0x000fe200078e02b4 */
[----:B------:R-:W-:-:S03]  /*7aaa0*/  IADD3 R0, R244, 0xc6, RZ ;  /* 0x000000c6f4007810 */ /* 0x000fc60007ffe0ff */
[C---:B---3--:R-:W-:Y:S01]  /*7aab0*/  IMAD.WIDE R48, R191.reuse, 0x4, R6 ;  /* 0x00000004bf307825 */ /* 0x048fe200078e0206 */
[----:B------:R1:W-:Y:S03]  /*7aac0*/  @P3 STG.E [R44.64], R40 ;  /* 0x000000282c003986 */ /* 0x0003e6000c101906 */
[----:B------:R-:W-:Y:S01]  /*7aad0*/  IMAD.WIDE R76, R191, 0x4, R4 ;  /* 0x00000004bf4c7825 */ /* 0x000fe200078e0204 */
[----:B------:R-:W-:-:S03]  /*7aae0*/  ISETP.GE.AND P1, PT, R0, c[0x0][0x17c], PT ;  /* 0x00005f0000007a0c */ /* 0x000fc60003f26270 */
[C---:B------:R-:W-:Y:S01]  /*7aaf0*/  IMAD.WIDE R80, R185.reuse, 0x4, R182 ;  /* 0x00000004b9507825 */ /* 0x040fe200078e02b6 */
[----:B------:R3:W-:Y:S03]  /*7ab00*/  @P4 STG.E [R48.64], R72 ;  /* 0x0000004830004986 */ /* 0x0007e6000c101906 */
[----:B------:R-:W-:Y:S01]  /*7ab10*/  IMAD.WIDE R116, R185, 0x4, R180 ;  /* 0x00000004b9747825 */ /* 0x000fe200078e02b4 */
[----:B------:R1:W-:Y:S01]  /*7ab20*/  @P0 STG.E [R76.64], R112 ;  /* 0x000000704c000986 */ /* 0x0003e2000c101906 */
[----:B------:R-:W-:Y:S02]  /*7ab30*/  ISETP.LT.AND P3, PT, R229, c[0x0][0x178], !P2 ;  /* 0x00005e00e5007a0c */ /* 0x000fe40005761270 */
[----:B------:R-:W-:Y:S01]  /*7ab40*/  ISETP.LT.AND P2, PT, R228, c[0x0][0x178], !P2 ;  /* 0x00005e00e4007a0c */ /* 0x000fe20005741270 */
[----:B------:R-:W-:Y:S04]  /*7ab50*/  @P6 STG.E [R80.64], R233 ;  /* 0x000000e950006986 */ /* 0x000fe8000c101906 */
[----:B------:R3:W-:Y:S01]  /*7ab60*/  @P5 STG.E [R116.64], R41 ;  /* 0x0000002974005986 */ /* 0x0007e2000c101906 */
[----:B------:R-:W-:-:S02]  /*7ab70*/  ISETP.LT.AND P5, PT, R231, c[0x0][0x178], !P1 ;  /* 0x00005e00e7007a0c */ /* 0x000fc40004fa1270 */
[C---:B------:R-:W-:Y:S01]  /*7ab80*/  IADD3 R121, R185.reuse, c[0x0][0x198], RZ ;  /* 0x00006600b9797a10 */ /* 0x040fe20007ffe0ff */
[----:B-1----:R-:W-:Y:S01]  /*7ab90*/  IMAD.WIDE R44, R185, 0x4, R6 ;  /* 0x00000004b92c7825 */ /* 0x002fe200078e0206 */
[----:B------:R-:W-:-:S03]  /*7aba0*/  IADD3 R3, R244, 0xc7, RZ ;  /* 0x000000c7f4037810 */ /* 0x000fc60007ffe0ff */
[----:B---3--:R-:W-:Y:S01]  /*7abb0*/  IMAD.WIDE R48, R185, 0x4, R4 ;  /* 0x00000004b9307825 */ /* 0x008fe200078e0204 */
[----:B------:R-:W-:-:S03]  /*7abc0*/  ISETP.GE.AND P6, PT, R3, c[0x0][0x17c], PT ;  /* 0x00005f0003007a0c */ /* 0x000fc60003fc6270 */
[----:B------:R-:W-:Y:S01]  /*7abd0*/  IMAD.WIDE R76, R121, 0x4, R182 ;  /* 0x00000004794c7825 */ /* 0x000fe200078e02b6 */
[----:B------:R-:W-:Y:S01]  /*7abe0*/  ISETP.LT.AND P0, PT, R230, c[0x0][0x178], !P1 ;  /* 0x00005e00e6007a0c */ /* 0x000fe20004f01270 */
[----:B------:R1:W-:Y:S01]  /*7abf0*/  @P3 STG.E [R44.64], R73 ;  /* 0x000000492c003986 */ /* 0x0003e2000c101906 */
[----:B------:R-:W-:Y:S02]  /*7ac00*/  ISETP.LT.AND P4, PT, R229, c[0x0][0x178], !P1 ;  /* 0x00005e00e5007a0c */ /* 0x000fe40004f81270 */
[----:B------:R-:W-:Y:S01]  /*7ac10*/  ISETP.LT.AND P1, PT, R228, c[0x0][0x178], !P1 ;  /* 0x00005e00e4007a0c */ /* 0x000fe20004f21270 */
[----:B------:R3:W-:Y:S01]  /*7ac20*/  @P2 STG.E [R48.64], R113 ;  /* 0x0000007130002986 */ /* 0x0007e2000c101906 */
[----:B------:R-:W-:-:S03]  /*7ac30*/  ISETP.LT.AND P2, PT, R231, c[0x0][0x178], !P6 ;  /* 0x00005e00e7007a0c */ /* 0x000fc60007741270 */
[----:B------:R-:W-:Y:S01]  /*7ac40*/  @P5 STG.E [R76.64], R16 ;  /* 0x000000104c005986 */ /* 0x000fe2000c101906 */
[----:B------:R-:W-:Y:S02]  /*7ac50*/  ISETP.LT.AND P5, PT, R230, c[0x0][0x178], !P6 ;  /* 0x00005e00e6007a0c */ /* 0x000fe400077a1270 */
[C---:B------:R-:W-:Y:S01]  /*7ac60*/  IADD3 R3, R121.reuse, c[0x0][0x198], RZ ;  /* 0x0000660079037a10 */ /* 0x040fe20007ffe0ff */
[----:B------:R-:W-:Y:S01]  /*7ac70*/  IMAD.WIDE R40, R121, 0x4, R180 ;  /* 0x0000000479287825 */ /* 0x000fe200078e02b4 */
[----:B------:R-:W-:-:S03]  /*7ac80*/  IADD3 R0, R244, 0xc8, RZ ;  /* 0x000000c8f4007810 */ /* 0x000fc60007ffe0ff */
[C---:B------:R-:W-:Y:S01]  /*7ac90*/  IMAD.WIDE R80, R121.reuse, 0x4, R6 ;  /* 0x0000000479507825 */ /* 0x040fe200078e0206 */
[----:B------:R3:W-:Y:S03]  /*7aca0*/  @P0 STG.E [R40.64], R36 ;  /* 0x0000002428000986 */ /* 0x0007e6000c101906 */
[----:B-1----:R-:W-:Y:S01]  /*7acb0*/  IMAD.WIDE R44, R121, 0x4, R4 ;  /* 0x00000004792c7825 */ /* 0x002fe200078e0204 */
[----:B------:R-:W-:-:S03]  /*7acc0*/  ISETP.GE.AND P3, PT, R0, c[0x0][0x17c], PT ;  /* 0x00005f0000007a0c */ /* 0x000fc60003f66270 */
[C---:B---3--:R-:W-:Y:S01]  /*7acd0*/  IMAD.WIDE R48, R3.reuse, 0x4, R182 ;  /* 0x0000000403307825 */ /* 0x048fe200078e02b6 */
[----:B------:R-:W-:Y:S03]  /*7ace0*/  @P4 STG.E [R80.64], R68 ;  /* 0x0000004450004986 */ /* 0x000fe6000c101906 */
[----:B------:R-:W-:Y:S01]  /*7acf0*/  IMAD.WIDE R72, R3, 0x4, R180 ;  /* 0x0000000403487825 */ /* 0x000fe200078e02b4 */
[----:B------:R-:W-:Y:S01]  /*7ad00*/  @P1 STG.E [R44.64], R108 ;  /* 0x0000006c2c001986 */ /* 0x000fe2000c101906 */
[----:B------:R-:W-:Y:S02]  /*7ad10*/  ISETP.LT.AND P4, PT, R229, c[0x0][0x178], !P6 ;  /* 0x00005e00e5007a0c */ /* 0x000fe40007781270 */
[----:B------:R-:W-:Y:S01]  /*7ad20*/  ISETP.LT.AND P6, PT, R228, c[0x0][0x178], !P6 ;  /* 0x00005e00e4007a0c */ /* 0x000fe200077c1270 */
[----:B------:R1:W-:Y:S01]  /*7ad30*/  @P2 STG.E [R48.64], R17 ;  /* 0x0000001130002986 */ /* 0x0003e2000c101906 */
[----:B------:R-:W-:-:S03]  /*7ad40*/  IMAD.WIDE R40, R3, 0x4, R6 ;  /* 0x0000000403287825 */ /* 0x000fc600078e0206 */
[----:B------:R3:W-:Y:S01]  /*7ad50*/  @P5 STG.E [R72.64], R37 ;  /* 0x0000002548005986 */ /* 0x0007e2000c101906 */
[----:B------:R-:W-:Y:S01]  /*7ad60*/  ISETP.LT.AND P5, PT, R231, c[0x0][0x178], !P3 ;  /* 0x00005e00e7007a0c */ /* 0x000fe20005fa1270 */
[C---:B------:R-:W-:Y:S01]  /*7ad70*/  IMAD.WIDE R76, R3.reuse, 0x4, R4 ;  /* 0x00000004034c7825 */ /* 0x040fe200078e0204 */
[----:B------:R-:W-:Y:S02]  /*7ad80*/  IADD3 R3, R3, c[0x0][0x198], RZ ;  /* 0x0000660003037a10 */ /* 0x000fe40007ffe0ff */
[----:B------:R-:W-:-:S03]  /*7ad90*/  IADD3 R0, R244, 0xc9, RZ ;  /* 0x000000c9f4007810 */ /* 0x000fc60007ffe0ff */
[----:B-1----:R-:W-:Y:S01]  /*7ada0*/  IMAD.WIDE R16, R3, 0x4, R182 ;  /* 0x0000000403107825 */ /* 0x002fe200078e02b6 */
[----:B------:R-:W-:Y:S01]  /*7adb0*/  ISETP.GE.AND P0, PT, R0, c[0x0][0x17c], PT ;  /* 0x00005f0000007a0c */ /* 0x000fe20003f06270 */
[----:B------:R1:W-:Y:S01]  /*7adc0*/  @P4 STG.E [R40.64], R69 ;  /* 0x0000004528004986 */ /* 0x0003e2000c101906 */
[----:B------:R-:W-:Y:S02]  /*7add0*/  ISETP.LT.AND P1, PT, R230, c[0x0][0x178], !P3 ;  /* 0x00005e00e6007a0c */ /* 0x000fe40005f21270 */
[----:B------:R-:W-:Y:S01]  /*7ade0*/  ISETP.LT.AND P2, PT, R229, c[0x0][0x178], !P3 ;  /* 0x00005e00e5007a0c */ /* 0x000fe20005f41270 */
[----:B------:R-:W-:Y:S01]  /*7adf0*/  @P6 STG.E [R76.64], R109 ;  /* 0x0000006d4c006986 */ /* 0x000fe2000c101906 */
[----:B------:R-:W-:Y:S02]  /*7ae00*/  ISETP.LT.AND P3, PT, R228, c[0x0][0x178], !P3 ;  /* 0x00005e00e4007a0c */ /* 0x000fe40005f61270 */
[----:B------:R-:W-:Y:S02]  /*7ae10*/  ISETP.LT.AND P6, PT, R231, c[0x0][0x178], !P0 ;  /* 0x00005e00e7007a0c */ /* 0x000fe400047c1270 */
[C---:B---3--:R-:W-:Y:S01]  /*7ae20*/  IADD3 R73, R3.reuse, c[0x0][0x198], RZ ;  /* 0x0000660003497a10 */ /* 0x048fe20007ffe0ff */
[----:B------:R-:W-:-:S04]  /*7ae30*/  IMAD.WIDE R36, R3, 0x4, R180 ;  /* 0x0000000403247825 */ /* 0x000fc800078e02b4 */
[----:B------:R-:W-:-:S04]  /*7ae40*/  IMAD.WIDE R44, R3, 0x4, R6 ;  /* 0x00000004032c7825 */ /* 0x000fc800078e0206 */
[----:B-1----:R-:W-:-:S04]  /*7ae50*/  IMAD.WIDE R40, R3, 0x4, R4 ;  /* 0x0000000403287825 */ /* 0x002fc800078e0204 */
[----:B------:R-:W-:Y:S01]  /*7ae60*/  IMAD.WIDE R48, R73, 0x4, R182 ;  /* 0x0000000449307825 */ /* 0x000fe200078e02b6 */
[----:B----4-:R1:W-:Y:S04]  /*7ae70*/  @P5 STG.E [R16.64], R243 ;  /* 0x000000f310005986 */ /* 0x0103e8000c101906 */
[----:B-1----:R-:W3:Y:S04]  /*7ae80*/  LDL.LU R243, [R1+0xd8] ;  /* 0x0000d80001f37983 */ /* 0x002ee80000300800 */
[----:B------:R-:W-:Y:S04]  /*7ae90*/  @P1 STG.E [R36.64], R32 ;  /* 0x0000002024001986 */ /* 0x000fe8000c101906 */
[----:B------:R-:W-:Y:S04]  /*7aea0*/  @P2 STG.E [R44.64], R64 ;  /* 0x000000402c002986 */ /* 0x000fe8000c101906 */
[----:B------:R-:W-:Y:S04]  /*7aeb0*/  @P3 STG.E [R40.64], R104 ;  /* 0x0000006828003986 */ /* 0x000fe8000c101906 */
[----:B--2---:R1:W-:Y:S04]  /*7aec0*/  @P6 STG.E [R48.64], R247 ;  /* 0x000000f730006986 */ /* 0x0043e8000c101906 */
[----:B-1----:R-:W2:Y:S01]  /*7aed0*/  LDL.LU R247, [R1+0xdc] ;  /* 0x0000dc0001f77983 */ /* 0x002ea20000300800 */
[----:B------:R-:W-:-:S02]  /*7aee0*/  ISETP.LT.AND P5, PT, R230, c[0x0][0x178], !P0 ;  /* 0x00005e00e6007a0c */ /* 0x000fc400047a1270 */
[----:B------:R-:W-:Y:S01]  /*7aef0*/  IADD3 R0, R244, 0xca, RZ ;  /* 0x000000caf4007810 */ /* 0x000fe20007ffe0ff */
[----:B------:R-:W-:Y:S01]  /*7af00*/  IMAD.WIDE R68, R73, 0x4, R180 ;  /* 0x0000000449447825 */ /* 0x000fe200078e02b4 */
[----:B------:R-:W-:Y:S02]  /*7af10*/  ISETP.LT.AND P2, PT, R229, c[0x0][0x178], !P0 ;  /* 0x00005e00e5007a0c */ /* 0x000fe40004741270 */
[----:B------:R-:W-:Y:S02]  /*7af20*/  ISETP.GE.AND P4, PT, R0, c[0x0][0x17c], PT ;  /* 0x00005f0000007a0c */ /* 0x000fe40003f86270 */
[----:B------:R-:W-:Y:S02]  /*7af30*/  ISETP.LT.AND P0, PT, R228, c[0x0][0x178], !P0 ;  /* 0x00005e00e4007a0c */ /* 0x000fe40004701270 */
[----:B------:R-:W-:Y:S02]  /*7af40*/  ISETP.LT.AND P6, PT, R231, c[0x0][0x178], !P4 ;  /* 0x00005e00e7007a0c */ /* 0x000fe400067c1270 */
[----:B------:R-:W-:Y:S01]  /*7af50*/  ISETP.LT.AND P3, PT, R230, c[0x0][0x178], !P4 ;  /* 0x00005e00e6007a0c */ /* 0x000fe20006761270 */
[----:B------:R1:W-:Y:S01]  /*7af60*/  @P5 STG.E [R68.64], R33 ;  /* 0x0000002144005986 */ /* 0x0003e2000c101906 */
[----:B------:R-:W-:-:S02]  /*7af70*/  IADD3 R3, R73, c[0x0][0x198], RZ ;  /* 0x0000660049037a10 */ /* 0x000fc40007ffe0ff */
[----:B------:R-:W-:Y:S02]  /*7af80*/  ISETP.LT.AND P5, PT, R229, c[0x0][0x178], !P4 ;  /* 0x00005e00e5007a0c */ /* 0x000fe400067a1270 */
[----:B------:R-:W-:Y:S01]  /*7af90*/  ISETP.LT.AND P4, PT, R228, c[0x0][0x178], !P4 ;  /* 0x00005e00e4007a0c */ /* 0x000fe20006781270 */
[----:B------:R-:W-:Y:S01]  /*7afa0*/  IMAD.WIDE R16, R73, 0x4, R6 ;  /* 0x0000000449107825 */ /* 0x000fe200078e0206 */
[----:B------:R-:W-:-:S03]  /*7afb0*/  IADD3 R0, R244, 0xcb, RZ ;  /* 0x000000cbf4007810 */ /* 0x000fc60007ffe0ff */
[----:B------:R-:W-:Y:S01]  /*7afc0*/  IMAD.WIDE R36, R73, 0x4, R4 ;  /* 0x0000000449247825 */ /* 0x000fe200078e0204 */
[----:B------:R-:W-:-:S03]  /*7afd0*/  ISETP.GE.AND P1, PT, R0, c[0x0][0x17c], PT ;  /* 0x00005f0000007a0c */ /* 0x000fc60003f26270 */
[C---:B------:R-:W-:Y:S01]  /*7afe0*/  IMAD.WIDE R40, R3.reuse, 0x4, R182 ;  /* 0x0000000403287825 */ /* 0x040fe200078e02b6 */
[----:B------:R-:W-:Y:S01]  /*7aff0*/  IADD3 R0, R244, 0xcc, RZ ;  /* 0x000000ccf4007810 */ /* 0x000fe20007ffe0ff */
[----:B------:R4:W-:Y:S02]  /*7b000*/  @P2 STG.E [R16.64], R65 ;  /* 0x0000004110002986 */ /* 0x0009e4000c101906 */
[C---:B-1----:R-:W-:Y:S02]  /*7b010*/  IMAD.WIDE R32, R3.reuse, 0x4, R180 ;  /* 0x0000000403207825 */ /* 0x042fe400078e02b4 */
[----:B------:R-:W-:Y:S02]  /*7b020*/  @P0 STG.E [R36.64], R105 ;  /* 0x0000006924000986 */ /* 0x000fe4000c101906 */
[----:B------:R-:W-:Y:S01]  /*7b030*/  IMAD.WIDE R44, R3, 0x4, R6 ;  /* 0x00000004032c7825 */ /* 0x000fe200078e0206 */
[----:B------:R-:W-:Y:S01]  /*7b040*/  ISETP.LT.AND P0, PT, R231, c[0x0][0x178], !P1 ;  /* 0x00005e00e7007a0c */ /* 0x000fe20004f01270 */
[----:B------:R-:W-:Y:S02]  /*7b050*/  @P6 STG.E [R40.64], R236 ;  /* 0x000000ec28006986 */ /* 0x000fe4000c101906 */
[----:B------:R-:W-:Y:S01]  /*7b060*/  IMAD.WIDE R48, R3, 0x4, R4 ;  /* 0x0000000403307825 */ /* 0x000fe200078e0204 */
[----:B------:R-:W-:Y:S01]  /*7b070*/  ISETP.GE.AND P2, PT, R0, c[0x0][0x17c], PT ;  /* 0x00005f0000007a0c */ /* 0x000fe20003f46270 */
[----:B------:R1:W-:Y:S01]  /*7b080*/  @P3 STG.E [R32.64], R28 ;  /* 0x0000001c20003986 */ /* 0x0003e2000c101906 */
[----:B------:R-:W-:-:S02]  /*7b090*/  ISETP.LT.AND P3, PT, R230, c[0x0][0x178], !P1 ;  /* 0x00005e00e6007a0c */ /* 0x000fc40004f61270 */
[----:B------:R-:W-:Y:S01]  /*7b0a0*/  IADD3 R3, R3, c[0x0][0x198], RZ ;  /* 0x0000660003037a10 */ /* 0x000fe20007ffe0ff */
[----:B------:R1:W-:Y:S01]  /*7b0b0*/  @P5 STG.E [R44.64], R60 ;  /* 0x0000003c2c005986 */ /* 0x0003e2000c101906 */
[----:B------:R-:W-:Y:S02]  /*7b0c0*/  ISETP.LT.AND P6, PT, R229, c[0x0][0x178], !P1 ;  /* 0x00005e00e5007a0c */ /* 0x000fe40004fc1270 */
[----:B------:R-:W-:Y:S01]  /*7b0d0*/  ISETP.LT.AND P1, PT, R228, c[0x0][0x178], !P1 ;  /* 0x00005e00e4007a0c */ /* 0x000fe20004f21270 */
[----:B------:R1:W-:Y:S01]  /*7b0e0*/  @P4 STG.E [R48.64], R100 ;  /* 0x0000006430004986 */ /* 0x0003e2000c101906 */
[----:B------:R-:W-:Y:S02]  /*7b0f0*/  ISETP.LT.AND P4, PT, R231, c[0x0][0x178], !P2 ;  /* 0x00005e00e7007a0c */ /* 0x000fe40005781270 */
[----:B------:R-:W-:Y:S01]  /*7b100*/  ISETP.LT.AND P5, PT, R230, c[0x0][0x178], !P2 ;  /* 0x00005e00e6007a0c */ /* 0x000fe200057a1270 */
[C---:B----4-:R-:W-:Y:S01]  /*7b110*/  IMAD.WIDE R16, R3.reuse, 0x4, R182 ;  /* 0x0000000403107825 */ /* 0x050fe200078e02b6 */
[----:B------:R-:W-:-:S02]  /*7b120*/  IADD3 R65, R3, c[0x0][0x198], RZ ;  /* 0x0000660003417a10 */ /* 0x000fc40007ffe0ff */
[----:B------:R-:W-:Y:S01]  /*7b130*/  IADD3 R0, R244, 0xcd, RZ ;  /* 0x000000cdf4007810 */ /* 0x000fe20007ffe0ff */
[C---:B-1----:R-:W-:Y:S01]  /*7b140*/  IMAD.WIDE R32, R3.reuse, 0x4, R180 ;  /* 0x0000000403207825 */ /* 0x042fe200078e02b4 */
[----:B------:R1:W-:Y:S03]  /*7b150*/  @P0 STG.E [R16.64], R237 ;  /* 0x000000ed10000986 */ /* 0x0003e6000c101906 */
[----:B------:R-:W-:Y:S01]  /*7b160*/  IMAD.WIDE R36, R3, 0x4, R6 ;  /* 0x0000000403247825 */ /* 0x000fe200078e0206 */
[----:B------:R-:W-:-:S03]  /*7b170*/  ISETP.GE.AND P0, PT, R0, c[0x0][0x17c], PT ;  /* 0x00005f0000007a0c */ /* 0x000fc60003f06270 */
[----:B------:R-:W-:Y:S01]  /*7b180*/  IMAD.WIDE R40, R3, 0x4, R4 ;  /* 0x0000000403287825 */ /* 0x000fe200078e0204 */
[----:B------:R4:W-:Y:S03]  /*7b190*/  @P3 STG.E [R32.64], R29 ;  /* 0x0000001d20003986 */ /* 0x0009e6000c101906 */
[----:B------:R-:W-:Y:S01]  /*7b1a0*/  IMAD.WIDE R44, R65, 0x4, R182 ;  /* 0x00000004412c7825 */ /* 0x000fe200078e02b6 */
[----:B------:R1:W-:Y:S01]  /*7b1b0*/  @P6 STG.E [R36.64], R61 ;  /* 0x0000003d24006986 */ /* 0x0003e2000c101906 */
[----:B------:R-:W-:Y:S02]  /*7b1c0*/  ISETP.LT.AND P3, PT, R229, c[0x0][0x178], !P2 ;  /* 0x00005e00e5007a0c */ /* 0x000fe40005761270 */
[----:B------:R-:W-:Y:S01]  /*7b1d0*/  IMAD.WIDE R48, R65, 0x4, R180 ;  /* 0x0000000441307825 */ /* 0x000fe200078e02b4 */
[----:B------:R1:W-:Y:S01]  /*7b1e0*/  @P1 STG.E [R40.64], R101 ;  /* 0x0000006528001986 */ /* 0x0003e2000c101906 */
[----:B------:R-:W-:-:S02]  /*7b1f0*/  ISETP.LT.AND P2, PT, R228, c[0x0][0x178], !P2 ;  /* 0x00005e00e4007a0c */ /* 0x000fc40005741270 */
[----:B------:R-:W-:Y:S01]  /*7b200*/  ISETP.LT.AND P6, PT, R231, c[0x0][0x178], !P0 ;  /* 0x00005e00e7007a0c */ /* 0x000fe200047c1270 */
[----:B------:R4:W-:Y:S01]  /*7b210*/  @P4 STG.E [R44.64], R12 ;  /* 0x0000000c2c004986 */ /* 0x0009e2000c101906 */
[----:B------:R-:W-:-:S03]  /*7b220*/  ISETP.LT.AND P4, PT, R230, c[0x0][0x178], !P0 ;  /* 0x00005e00e6007a0c */ /* 0x000fc60004781270 */
[----:B------:R-:W-:Y:S01]  /*7b230*/  @P5 STG.E [R48.64], R24 ;  /* 0x0000001830005986 */ /* 0x000fe2000c101906 */
[----:B------:R-:W-:Y:S02]  /*7b240*/  ISETP.LT.AND P5, PT, R229, c[0x0][0x178], !P0 ;  /* 0x00005e00e5007a0c */ /* 0x000fe400047a1270 */
[C---:B------:R-:W-:Y:S01]  /*7b250*/  IADD3 R3, R65.reuse, c[0x0][0x198], RZ ;  /* 0x0000660041037a10 */ /* 0x040fe20007ffe0ff */
[----:B-1----:R-:W-:Y:S01]  /*7b260*/  IMAD.WIDE R16, R65, 0x4, R6 ;  /* 0x0000000441107825 */ /* 0x002fe200078e0206 */
[----:B------:R-:W-:-:S03]  /*7b270*/  IADD3 R0, R244, 0xce, RZ ;  /* 0x000000cef4007810 */ /* 0x000fc60007ffe0ff */
[----:B----4-:R-:W-:Y:S01]  /*7b280*/  IMAD.WIDE R28, R65, 0x4, R4 ;  /* 0x00000004411c7825 */ /* 0x010fe200078e0204 */
[----:B------:R-:W-:-:S03]  /*7b290*/  ISETP.GE.AND P1, PT, R0, c[0x0][0x17c], PT ;  /* 0x00005f0000007a0c */ /* 0x000fc60003f26270 */
[C---:B------:R-:W-:Y:S01]  /*7b2a0*/  IMAD.WIDE R32, R3.reuse, 0x4, R182 ;  /* 0x0000000403207825 */ /* 0x040fe200078e02b6 */
[----:B------:R-:W-:Y:S01]  /*7b2b0*/  IADD3 R0, R244, 0xcf, RZ ;  /* 0x000000cff4007810 */ /* 0x000fe20007ffe0ff */
[----:B------:R1:W-:Y:S02]  /*7b2c0*/  @P3 STG.E [R16.64], R56 ;  /* 0x0000003810003986 */ /* 0x0003e4000c101906 */
[C---:B------:R-:W-:Y:S02]  /*7b2d0*/  IMAD.WIDE R36, R3.reuse, 0x4, R180 ;  /* 0x0000000403247825 */ /* 0x040fe400078e02b4 */
[----:B------:R-:W-:Y:S02]  /*7b2e0*/  @P2 STG.E [R28.64], R88 ;  /* 0x000000581c002986 */ /* 0x000fe4000c101906 */
[----:B------:R-:W-:Y:S01]  /*7b2f0*/  IMAD.WIDE R40, R3, 0x4, R6 ;  /* 0x0000000403287825 */ /* 0x000fe200078e0206 */
[----:B------:R-:W-:Y:S01]  /*7b300*/  ISETP.LT.AND P0, PT, R228, c[0x0][0x178], !P0 ;  /* 0x00005e00e4007a0c */ /* 0x000fe20004701270 */
[----:B------:R4:W-:Y:S01]  /*7b310*/  @P6 STG.E [R32.64], R13 ;  /* 0x0000000d20006986 */ /* 0x0009e2000c101906 */
[----:B------:R-:W-:-:S03]  /*7b320*/  ISETP.GE.AND P3, PT, R0, c[0x0][0x17c], PT ;  /* 0x00005f0000007a0c */ /* 0x000fc60003f66270 */
[----:B------:R1:W-:Y:S01]  /*7b330*/  @P4 STG.E [R36.64], R25 ;  /* 0x0000001924004986 */ /* 0x0003e2000c101906 */
[----:B------:R-:W-:-:S03]  /*7b340*/  ISETP.LT.AND P4, PT, R231, c[0x0][0x178], !P1 ;  /* 0x00005e00e7007a0c */ /* 0x000fc60004f81270 */
[----:B------:R4:W-:Y:S01]  /*7b350*/  @P5 STG.E [R40.64], R57 ;  /* 0x0000003928005986 */ /* 0x0009e2000c101906 */
[----:B------:R-:W-:Y:S02]  /*7b360*/  ISETP.LT.AND P5, PT, R230, c[0x0][0x178], !P1 ;  /* 0x00005e00e6007a0c */ /* 0x000fe40004fa1270 */
[----:B------:R-:W-:Y:S02]  /*7b370*/  ISETP.LT.AND P2, PT, R229, c[0x0][0x178], !P1 ;  /* 0x00005e00e5007a0c */ /* 0x000fe40004f41270 */
[----:B------:R-:W-:Y:S02]  /*7b380*/  IADD3 R45, R3, c[0x0][0x198], RZ ;  /* 0x00006600032d7a10 */ /* 0x000fe40007ffe0ff */
[----:B------:R-:W-:Y:S02]  /*7b390*/  ISETP.LT.AND P1, PT, R228, c[0x0][0x178], !P1 ;  /* 0x00005e00e4007a0c */ /* 0x000fe40004f21270 */
[----:B------:R-:W-:Y:S01]  /*7b3a0*/  ISETP.LT.AND P6, PT, R231, c[0x0][0x178], !P3 ;  /* 0x00005e00e7007a0c */ /* 0x000fe20005fc1270 */
[----:B-1----:R-:W-:Y:S01]  /*7b3b0*/  IMAD.WIDE R16, R3, 0x4, R4 ;  /* 0x0000000403107825 */ /* 0x002fe200078e0204 */
[----:B------:R-:W-:-:S03]  /*7b3c0*/  IADD3 R3, R45, c[0x0][0x198], RZ ;  /* 0x000066002d037a10 */ /* 0x000fc60007ffe0ff */
[----:B----4-:R-:W-:Y:S01]  /*7b3d0*/  IMAD.WIDE R12, R45, 0x4, R182 ;  /* 0x000000042d0c7825 */ /* 0x010fe200078e02b6 */
[----:B------:R-:W-:-:S03]  /*7b3e0*/  IADD3 R0, R244, 0xd0, RZ ;  /* 0x000000d0f4007810 */ /* 0x000fc60007ffe0ff */
[C---:B------:R-:W-:Y:S01]  /*7b3f0*/  IMAD.WIDE R24, R45.reuse, 0x4, R180 ;  /* 0x000000042d187825 */ /* 0x040fe200078e02b4 */
[----:B------:R-:W-:Y:S03]  /*7b400*/  @P0 STG.E [R16.64], R89 ;  /* 0x0000005910000986 */ /* 0x000fe6000c101906 */
[C---:B------:R-:W-:Y:S01]  /*7b410*/  IMAD.WIDE R28, R45.reuse, 0x4, R6 ;  /* 0x000000042d1c7825 */ /* 0x040fe200078e0206 */
[----:B------:R1:W-:Y:S03]  /*7b420*/  @P4 STG.E [R12.64], R8 ;  /* 0x000000080c004986 */ /* 0x0003e6000c101906 */
[----:B------:R-:W-:Y:S01]  /*7b430*/  IMAD.WIDE R32, R45, 0x4, R4 ;  /* 0x000000042d207825 */ /* 0x000fe200078e0204 */
[----:B------:R-:W-:Y:S01]  /*7b440*/  ISETP.GE.AND P0, PT, R0, c[0x0][0x17c], PT ;  /* 0x00005f0000007a0c */ /* 0x000fe20003f06270 */
[----:B------:R-:W-:Y:S02]  /*7b450*/  @P5 STG.E [R24.64], R20 ;  /* 0x0000001418005986 */ /* 0x000fe4000c101906 */
[----:B------:R-:W-:Y:S01]  /*7b460*/  IMAD.WIDE R36, R3, 0x4, R182 ;  /* 0x0000000403247825 */ /* 0x000fe200078e02b6 */
[----:B------:R-:W-:Y:S01]  /*7b470*/  ISETP.LT.AND P5, PT, R230, c[0x0][0x178], !P3 ;  /* 0x00005e00e6007a0c */ /* 0x000fe20005fa1270 */
[----:B------:R-:W-:Y:S01]  /*7b480*/  @P2 STG.E [R28.64], R52 ;  /* 0x000000341c002986 */ /* 0x000fe2000c101906 */
[----:B------:R-:W-:-:S02]  /*7b490*/  ISETP.LT.AND P4, PT, R229, c[0x0][0x178], !P3 ;  /* 0x00005e00e5007a0c */ /* 0x000fc40005f81270 */
[----:B------:R-:W-:Y:S01]  /*7b4a0*/  ISETP.LT.AND P3, PT, R228, c[0x0][0x178], !P3 ;  /* 0x00005e00e4007a0c */ /* 0x000fe20005f61270 */
[----:B------:R-:W-:Y:S04]  /*7b4b0*/  @P1 STG.E [R32.64], R84 ;  /* 0x0000005420001986 */ /* 0x000fe8000c101906 */
[----:B------:R4:W-:Y:S01]  /*7b4c0*/  @P6 STG.E [R36.64], R9 ;  /* 0x0000000924006986 */ /* 0x0009e2000c101906 */
[----:B------:R-:W-:Y:S02]  /*7b4d0*/  ISETP.LT.AND P6, PT, R231, c[0x0][0x178], !P0 ;  /* 0x00005e00e7007a0c */ /* 0x000fe400047c1270 */
[C---:B------:R-:W-:Y:S01]  /*7b4e0*/  IADD3 R41, R3.reuse, c[0x0][0x198], RZ ;  /* 0x0000660003297a10 */ /* 0x040fe20007ffe0ff */
[----:B-1----:R-:W-:Y:S01]  /*7b4f0*/  IMAD.WIDE R12, R3, 0x4, R180 ;  /* 0x00000004030c7825 */ /* 0x002fe200078e02b4 */
[----:B------:R-:W-:-:S03]  /*7b500*/  IADD3 R0, R244, 0xd1, RZ ;  /* 0x000000d1f4007810 */ /* 0x000fc60007ffe0ff */
[----:B------:R-:W-:Y:S01]  /*7b510*/  IMAD.WIDE R16, R3, 0x4, R6 ;  /* 0x0000000403107825 */ /* 0x000fe200078e0206 */
[----:B------:R-:W-:-:S03]  /*7b520*/  ISETP.GE.AND P1, PT, R0, c[0x0][0x17c], PT ;  /* 0x00005f0000007a0c */ /* 0x000fc60003f26270 */
[----:B----4-:R-:W-:Y:S01]  /*7b530*/  IMAD.WIDE R8, R3, 0x4, R4 ;  /* 0x0000000403087825 */ /* 0x010fe200078e0204 */
[----:B------:R1:W-:Y:S03]  /*7b540*/  @P5 STG.E [R12.64], R21 ;  /* 0x000000150c005986 */ /* 0x0003e6000c101906 */
[----:B------:R-:W-:Y:S01]  /*7b550*/  IMAD.WIDE R24, R41, 0x4, R182 ;  /* 0x0000000429187825 */ /* 0x000fe200078e02b6 */
[----:B------:R-:W-:Y:S01]  /*7b560*/  ISETP.LT.AND P2, PT, R230, c[0x0][0x178], !P0 ;  /* 0x00005e00e6007a0c */ /* 0x000fe20004741270 */
[----:B------:R4:W-:Y:S01]  /*7b570*/  @P4 STG.E [R16.64], R53 ;  /* 0x0000003510004986 */ /* 0x0009e2000c101906 */
[----:B------:R-:W-:Y:S02]  /*7b580*/  ISETP.LT.AND P5, PT, R229, c[0x0][0x178], !P0 ;  /* 0x00005e00e5007a0c */ /* 0x000fe400047a1270 */
[----:B------:R-:W-:Y:S01]  /*7b590*/  ISETP.LT.AND P0, PT, R228, c[0x0][0x178], !P0 ;  /* 0x00005e00e4007a0c */ /* 0x000fe20004701270 */
[----:B------:R4:W-:Y:S01]  /*7b5a0*/  @P3 STG.E [R8.64], R85 ;  /* 0x0000005508003986 */ /* 0x0009e2000c101906 */
[C---:B------:R-:W-:Y:S01]  /*7b5b0*/  IADD3 R3, R41.reuse, c[0x0][0x198], RZ ;  /* 0x0000660029037a10 */ /* 0x040fe20007ffe0ff */
[----:B------:R-:W-:-:S04]  /*7b5c0*/  IMAD.WIDE R28, R41, 0x4, R180 ;  /* 0x00000004291c7825 */ /* 0x000fc800078e02b4 */
[----:B-1----:R-:W-:-:S04]  /*7b5d0*/  IMAD.WIDE R12, R41, 0x4, R6 ;  /* 0x00000004290c7825 */ /* 0x002fc800078e0206 */
[----:B----4-:R-:W-:-:S04]  /*7b5e0*/  IMAD.WIDE R16, R3, 0x4, R182 ;  /* 0x0000000403107825 */ /* 0x010fc800078e02b6 */
[----:B------:R-:W-:Y:S01]  /*7b5f0*/  IMAD.WIDE R8, R41, 0x4, R4 ;  /* 0x0000000429087825 */ /* 0x000fe200078e0204 */
[----:B---3--:R1:W-:Y:S01]  /*7b600*/  @P6 STG.E [R24.64], R243 ;  /* 0x000000f318006986 */ /* 0x0083e2000c101906 */
[----:B------:R-:W-:-:S03]  /*7b610*/  ISETP.LT.AND P6, PT, R231, c[0x0][0x178], !P1 ;  /* 0x00005e00e7007a0c */ /* 0x000fc60004fc1270 */
[----:B------:R-:W-:Y:S04]  /*7b620*/  @P2 STG.E [R28.64], R50 ;  /* 0x000000321c002986 */ /* 0x000fe8000c101906 */
[----:B------:R-:W-:Y:S04]  /*7b630*/  @P5 STG.E [R12.64], R82 ;  /* 0x000000520c005986 */ /* 0x000fe8000c101906 */
[----:B-1----:R-:W3:Y:S04]  /*7b640*/  LDL.LU R243, [R1+0x8] ;  /* 0x0000080001f37983 */ /* 0x002ee80000300800 */
[----:B------:R-:W-:Y:S04]  /*7b650*/  @P0 STG.E [R8.64], R122 ;  /* 0x0000007a08000986 */ /* 0x000fe8000c101906 */
[----:B--2---:R1:W-:Y:S04]  /*7b660*/  @P6 STG.E [R16.64], R247 ;  /* 0x000000f710006986 */ /* 0x0043e8000c101906 */
[----:B-1----:R-:W2:Y:S01]  /*7b670*/  LDL.LU R247, [R1+0xc] ;  /* 0x00000c0001f77983 */ /* 0x002ea20000300800 */
[----:B------:R-:W-:-:S02]  /*7b680*/  ISETP.LT.AND P3, PT, R230, c[0x0][0x178], !P1 ;  /* 0x00005e00e6007a0c */ /* 0x000fc40004f61270 */
[----:B------:R-:W-:Y:S02]  /*7b690*/  ISETP.LT.AND P2, PT, R229, c[0x0][0x178], !P1 ;  /* 0x00005e00e5007a0c */ /* 0x000fe40004f41270 */
[----:B------:R-:W-:Y:S01]  /*7b6a0*/  ISETP.LT.AND P1, PT, R228, c[0x0][0x178], !P1 ;  /* 0x00005e00e4007a0c */ /* 0x000fe20004f21270 */
[----:B------:R-:W-:Y:S01]  /*7b6b0*/  IMAD.WIDE R20, R3, 0x4, R180 ;  /* 0x0000000403147825 */ /* 0x000fe200078e02b4 */
[----:B------:R-:W-:-:S03]  /*7b6c0*/  IADD3 R0, R244, 0xd2, RZ ;  /* 0x000000d2f4007810 */ /* 0x000fc60007ffe0ff */
[----:B------:R-:W-:Y:S01]  /*7b6d0*/  IMAD.WIDE R24, R3, 0x4, R6 ;  /* 0x0000000403187825 */ /* 0x000fe200078e0206 */
[----:B------:R-:W-:-:S03]  /*7b6e0*/  ISETP.GE.AND P4, PT, R0, c[0x0][0x17c], PT ;  /* 0x00005f0000007a0c */ /* 0x000fc60003f86270 */
[----:B------:R-:W-:Y:S01]  /*7b6f0*/  IMAD.WIDE R28, R3, 0x4, R4 ;  /* 0x00000004031c7825 */ /* 0x000fe200078e0204 */
[----:B------:R1:W-:Y:S01]  /*7b700*/  @P3 STG.E [R20.64], R51 ;  /* 0x0000003314003986 */ /* 0x0003e2000c101906 */
[----:B------:R-:W-:-:S03]  /*7b710*/  IADD3 R0, R244, 0xd3, RZ ;  /* 0x000000d3f4007810 */ /* 0x000fc60007ffe0ff */
[----:B------:R4:W-:Y:S01]  /*7b720*/  @P2 STG.E [R24.64], R83 ;  /* 0x0000005318002986 */ /* 0x0009e2000c101906 */
[----:B------:R-:W-:Y:S02]  /*7b730*/  ISETP.LT.AND P2, PT, R231, c[0x0][0x178], !P4 ;  /* 0x00005e00e7007a0c */ /* 0x000fe40006741270 */
[----:B------:R-:W-:Y:S01]  /*7b740*/  ISETP.LT.AND P3, PT, R230, c[0x0][0x178], !P4 ;  /* 0x00005e00e6007a0c */ /* 0x000fe20006761270 */
[----:B------:R-:W-:Y:S01]  /*7b750*/  @P1 STG.E [R28.64], R123 ;  /* 0x0000007b1c001986 */ /* 0x000fe2000c101906 */
[----:B------:R-:W-:Y:S02]  /*7b760*/  ISETP.LT.AND P1, PT, R229, c[0x0][0x178], !P4 ;  /* 0x00005e00e5007a0c */ /* 0x000fe40006721270 */
[----:B------:R-:W-:Y:S02]  /*7b770*/  IADD3 R3, R3, c[0x0][0x198], RZ ;  /* 0x0000660003037a10 */ /* 0x000fe40007ffe0ff */
[----:B------:R-:W-:Y:S02]  /*7b780*/  ISETP.GE.AND P5, PT, R0, c[0x0][0x17c], PT ;  /* 0x00005f0000007a0c */ /* 0x000fe40003fa6270 */
[----:B------:R-:W-:Y:S01]  /*7b790*/  ISETP.LT.AND P4, PT, R228, c[0x0][0x178], !P4 ;  /* 0x00005e00e4007a0c */ /* 0x000fe20006781270 */
[----:B------:R-:W-:Y:S01]  /*7b7a0*/  IMAD.WIDE R8, R3, 0x4, R182 ;  /* 0x0000000403087825 */ /* 0x000fe200078e02b6 */
[----:B------:R-:W-:-:S03]  /*7b7b0*/  ISETP.LT.AND P6, PT, R231, c[0x0][0x178], !P5 ;  /* 0x00005e00e7007a0c */ /* 0x000fc60006fc1270 */
[C---:B------:R-:W-:Y:S01]  /*7b7c0*/  IMAD.WIDE R12, R3.reuse, 0x4, R180 ;  /* 0x00000004030c7825 */ /* 0x040fe200078e02b4 */
[----:B------:R-:W-:-:S03]  /*7b7d0*/  IADD3 R33, R3, c[0x0][0x198], RZ ;  /* 0x0000660003217a10 */ /* 0x000fc60007ffe0ff */
[C---:B------:R-:W-:Y:S01]  /*7b7e0*/  IMAD.WIDE R16, R3.reuse, 0x4, R6 ;  /* 0x0000000403107825 */ /* 0x040fe200078e0206 */
[----:B------:R4:W-:Y:S01]  /*7b7f0*/  @P2 STG.E [R8.64], R250 ;  /* 0x000000fa08002986 */ /* 0x0009e2000c101906 */
[----:B------:R-:W-:Y:S02]  /*7b800*/  IADD3 R0, R244, 0xd4, RZ ;  /* 0x000000d4f4007810 */ /* 0x000fe40007ffe0ff */
[----:B-1----:R-:W-:Y:S01]  /*7b810*/  IMAD.WIDE R20, R3, 0x4, R4 ;  /* 0x0000000403147825 */ /* 0x002fe200078e0204 */
[----:B------:R1:W-:Y:S01]  /*7b820*/  @P3 STG.E [R12.64], R46 ;  /* 0x0000002e0c003986 */ /* 0x0003e2000c101906 */
[----:B------:R-:W-:Y:S02]  /*7b830*/  ISETP.LT.AND P3, PT, R229, c[0x0][0x178], !P5 ;  /* 0x00005e00e5007a0c */ /* 0x000fe40006f61270 */
[----:B----4-:R-:W-:Y:S01]  /*7b840*/  IMAD.WIDE R24, R33, 0x4, R182 ;  /* 0x0000000421187825 */ /* 0x010fe200078e02b6 */
[----:B------:R4:W-:Y:S01]  /*7b850*/  @P1 STG.E [R16.64], R78 ;  /* 0x0000004e10001986 */ /* 0x0009e2000c101906 */
[----:B------:R-:W-:-:S02]  /*7b860*/  ISETP.LT.AND P1, PT, R230, c[0x0][0x178], !P5 ;  /* 0x00005e00e6007a0c */ /* 0x000fc40006f21270 */
[----:B------:R-:W-:Y:S02]  /*7b870*/  ISETP.GE.AND P0, PT, R0, c[0x0][0x17c], PT ;  /* 0x00005f0000007a0c */ /* 0x000fe40003f06270 */
[----:B------:R-:W-:Y:S01]  /*7b880*/  ISETP.LT.AND P5, PT, R228, c[0x0][0x178], !P5 ;  /* 0x00005e00e4007a0c */ /* 0x000fe20006fa1270 */
[----:B------:R4:W-:Y:S01]  /*7b890*/  @P4 STG.E [R20.64], R118 ;  /* 0x0000007614004986 */ /* 0x0009e2000c101906 */
[----:B------:R-:W-:-:S03]  /*7b8a0*/  IMAD.WIDE R8, R33, 0x4, R180 ;  /* 0x0000000421087825 */ /* 0x000fc600078e02b4 */
[----:B------:R4:W-:Y:S01]  /*7b8b0*/  @P6 STG.E [R24.64], R251 ;  /* 0x000000fb18006986 */ /* 0x0009e2000c101906 */
[----:B------:R-:W-:Y:S01]  /*7b8c0*/  ISETP.LT.AND P6, PT, R231, c[0x0][0x178], !P0 ;  /* 0x00005e00e7007a0c */ /* 0x000fe200047c1270 */
[C---:B-1----:R-:W-:Y:S01]  /*7b8d0*/  IMAD.WIDE R12, R33.reuse, 0x4, R6 ;  /* 0x00000004210c7825 */ /* 0x042fe200078e0206 */
[C---:B------:R-:W-:Y:S02]  /*7b8e0*/  IADD3 R29, R33.reuse, c[0x0][0x198], RZ ;  /* 0x00006600211d7a10 */ /* 0x040fe40007ffe0ff */
[----:B------:R-:W-:Y:S01]  /*7b8f0*/  IADD3 R0, R244, 0xd5, RZ ;  /* 0x000000d5f4007810 */ /* 0x000fe20007ffe0ff */
[----:B----4-:R-:W-:Y:S01]  /*7b900*/  IMAD.WIDE R16, R33, 0x4, R4 ;  /* 0x0000000421107825 */ /* 0x010fe200078e0204 */
[----:B------:R1:W-:Y:S01]  /*7b910*/  @P1 STG.E [R8.64], R47 ;  /* 0x0000002f08001986 */ /* 0x0003e2000c101906 */
[----:B------:R-:W-:Y:S02]  /*7b920*/  ISETP.LT.AND P4, PT, R230, c[0x0][0x178], !P0 ;  /* 0x00005e00e6007a0c */ /* 0x000fe40004781270 */
[----:B------:R-:W-:Y:S01]  /*7b930*/  ISETP.GE.AND P2, PT, R0, c[0x0][0x17c], PT ;  /* 0x00005f0000007a0c */ /* 0x000fe20003f46270 */
[----:B------:R-:W-:Y:S01]  /*7b940*/  IMAD.WIDE R20, R29, 0x4, R182 ;  /* 0x000000041d147825 */ /* 0x000fe200078e02b6 */
[----:B------:R4:W-:Y:S04]  /*7b950*/  @P3 STG.E [R12.64], R79 ;  /* 0x0000004f0c003986 */ /* 0x0009e8000c101906 */
[----:B------:R4:W-:Y:S01]  /*7b960*/  @P5 STG.E [R16.64], R119 ;  /* 0x0000007710005986 */ /* 0x0009e2000c101906 */
[----:B------:R-:W-:-:S02]  /*7b970*/  ISETP.LT.AND P5, PT, R229, c[0x0][0x178], !P0 ;  /* 0x00005e00e5007a0c */ /* 0x000fc400047a1270 */
[----:B------:R-:W-:Y:S01]  /*7b980*/  ISETP.LT.AND P0, PT, R228, c[0x0][0x178], !P0 ;  /* 0x00005e00e4007a0c */ /* 0x000fe20004701270 */
[----:B------:R4:W-:Y:S01]  /*7b990*/  @P6 STG.E [R20.64], R234 ;  /* 0x000000ea14006986 */ /* 0x0009e2000c101906 */
[----:B------:R-:W-:Y:S01]  /*7b9a0*/  ISETP.LT.AND P1, PT, R231, c[0x0][0x178], !P2 ;  /* 0x00005e00e7007a0c */ /* 0x000fe20005721270 */
[----:B------:R-:W-:Y:S01]  /*7b9b0*/  IMAD.WIDE R24, R29, 0x4, R180 ;  /* 0x000000041d187825 */ /* 0x000fe200078e02b4 */
[----:B------:R-:W-:Y:S02]  /*7b9c0*/  ISETP.LT.AND P3, PT, R230, c[0x0][0x178], !P2 ;  /* 0x00005e00e6007a0c */ /* 0x000fe40005761270 */
[----:B------:R-:W-:Y:S01]  /*7b9d0*/  ISETP.LT.AND P6, PT, R229, c[0x0][0x178], !P2 ;  /* 0x00005e00e5007a0c */ /* 0x000fe200057c1270 */
[----:B-1----:R-:W-:-:S04]  /*7b9e0*/  IMAD.WIDE R8, R29, 0x4, R6 ;  /* 0x000000041d087825 */ /* 0x002fc800078e0206 */
[C---:B----4-:R-:W-:Y:S01]  /*7b9f0*/  IMAD.WIDE R12, R29.reuse, 0x4, R4 ;  /* 0x000000041d0c7825 */ /* 0x050fe200078e0204 */
[----:B------:R-:W-:Y:S02]  /*7ba00*/  IADD3 R29, R29, c[0x0][0x198], RZ ;  /* 0x000066001d1d7a10 */ /* 0x000fe40007ffe0ff */
[----:B------:R-:W-:Y:S01]  /*7ba10*/  IADD3 R3, R244, 0xd6, RZ ;  /* 0x000000d6f4037810 */ /* 0x000fe20007ffe0ff */
[----:B------:R1:W-:Y:S02]  /*7ba20*/  @P4 STG.E [R24.64], R42 ;  /* 0x0000002a18004986 */ /* 0x0003e4000c101906 */
[----:B------:R-:W-:Y:S01]  /*7ba30*/  IMAD.WIDE R16, R29, 0x4, R182 ;  /* 0x000000041d107825 */ /* 0x000fe200078e02b6 */
[----:B------:R-:W-:Y:S01]  /*7ba40*/  ISETP.GE.AND P4, PT, R3, c[0x0][0x17c], PT ;  /* 0x00005f0003007a0c */ /* 0x000fe20003f86270 */
[----:B------:R4:W-:Y:S02]  /*7ba50*/  @P5 STG.E [R8.64], R74 ;  /* 0x0000004a08005986 */ /* 0x0009e4000c101906 */
[C---:B------:R-:W-:Y:S01]  /*7ba60*/  IMAD.WIDE R20, R29.reuse, 0x4, R180 ;  /* 0x000000041d147825 */ /* 0x040fe200078e02b4 */
[----:B------:R-:W-:Y:S01]  /*7ba70*/  ISETP.LT.AND P2, PT, R228, c[0x0][0x178], !P2 ;  /* 0x00005e00e4007a0c */ /* 0x000fe20005741270 */
[----:B------:R4:W-:Y:S02]  /*7ba80*/  @P0 STG.E [R12.64], R114 ;  /* 0x000000720c000986 */ /* 0x0009e4000c101906 */
[----:B-1----:R-:W-:-:S02]  /*7ba90*/  IMAD.WIDE R24, R29, 0x4, R6 ;  /* 0x000000041d187825 */ /* 0x002fc400078e0206 */
[----:B------:R1:W-:Y:S01]  /*7baa0*/  @P1 STG.E [R16.64], R235 ;  /* 0x000000eb10001986 */ /* 0x0003e2000c101906 */
[----:B------:R-:W-:Y:S02]  /*7bab0*/  ISETP.LT.AND P0, PT, R231, c[0x0][0x178], !P4 ;  /* 0x00005e00e7007a0c */ /* 0x000fe40006701270 */
[----:B------:R-:W-:Y:S01]  /*7bac0*/  ISETP.LT.AND P1, PT, R230, c[0x0][0x178], !P4 ;  /* 0x00005e00e6007a0c */ /* 0x000fe20006721270 */
[----:B------:R1:W-:Y:S01]  /*7bad0*/  @P3 STG.E [R20.64], R43 ;  /* 0x0000002b14003986 */ /* 0x0003e2000c101906 */
[----:B------:R-:W-:-:S03]  /*7bae0*/  IADD3 R3, R29, c[0x0][0x198], RZ ;  /* 0x000066001d037a10 */ /* 0x000fc60007ffe0ff */
[----:B------:R1:W-:Y:S01]  /*7baf0*/  @P6 STG.E [R24.64], R75 ;  /* 0x0000004b18006986 */ /* 0x0003e2000c101906 */
[----:B------:R-:W-:Y:S01]  /*7bb00*/  ISETP.LT.AND P6, PT, R229, c[0x0][0x178], !P4 ;  /* 0x00005e00e5007a0c */ /* 0x000fe200067c1270 */
[----:B----4-:R-:W-:Y:S01]  /*7bb10*/  IMAD.WIDE R8, R29, 0x4, R4 ;  /* 0x000000041d087825 */ /* 0x010fe200078e0204 */
[----:B------:R-:W-:-:S03]  /*7bb20*/  IADD3 R0, R244, 0xd7, RZ ;  /* 0x000000d7f4007810 */ /* 0x000fc60007ffe0ff */
[----:B------:R-:W-:Y:S01]  /*7bb30*/  IMAD.WIDE R12, R3, 0x4, R182 ;  /* 0x00000004030c7825 */ /* 0x000fe200078e02b6 */
[----:B------:R-:W-:-:S03]  /*7bb40*/  ISETP.GE.AND P5, PT, R0, c[0x0][0x17c], PT ;  /* 0x00005f0000007a0c */ /* 0x000fc60003fa6270 */
[C---:B-1----:R-:W-:Y:S01]  /*7bb50*/  IMAD.WIDE R16, R3.reuse, 0x4, R180 ;  /* 0x0000000403107825 */ /* 0x042fe200078e02b4 */
[----:B------:R1:W-:Y:S03]  /*7bb60*/  @P2 STG.E [R8.64], R115 ;  /* 0x0000007308002986 */ /* 0x0003e6000c101906 */
[----:B------:R-:W-:Y:S01]  /*7bb70*/  IMAD.WIDE R20, R3, 0x4, R6 ;  /* 0x0000000403147825 */ /* 0x000fe200078e0206 */
[----:B------:R-:W-:Y:S01]  /*7bb80*/  ISETP.LT.AND P4, PT, R228, c[0x0][0x178], !P4 ;  /* 0x00005e00e4007a0c */ /* 0x000fe20006781270 */
[----:B------:R4:W-:Y:S01]  /*7bb90*/  @P0 STG.E [R12.64], R18 ;  /* 0x000000120c000986 */ /* 0x0009e2000c101906 */
[----:B------:R-:W-:-:S03]  /*7bba0*/  ISETP.LT.AND P0, PT, R231, c[0x0][0x178], !P5 ;  /* 0x00005e00e7007a0c */ /* 0x000fc60006f01270 */
[----:B------:R1:W-:Y:S01]  /*7bbb0*/  @P1 STG.E [R16.64], R38 ;  /* 0x0000002610001986 */ /* 0x0003e2000c101906 */
[----:B------:R-:W-:-:S03]  /*7bbc0*/  ISETP.LT.AND P1, PT, R230, c[0x0][0x178], !P5 ;  /* 0x00005e00e6007a0c */ /* 0x000fc60006f21270 */
[----:B------:R4:W-:Y:S01]  /*7bbd0*/  @P6 STG.E [R20.64], R70 ;  /* 0x0000004614006986 */ /* 0x0009e2000c101906 */
[----:B------:R-:W-:Y:S02]  /*7bbe0*/  ISETP.LT.AND P6, PT, R229, c[0x0][0x178], !P5 ;  /* 0x00005e00e5007a0c */ /* 0x000fe40006fc1270 */
[C---:B------:R-:W-:Y:S02]  /*7bbf0*/  IADD3 R29, R3.reuse, c[0x0][0x198], RZ ;  /* 0x00006600031d7a10 */ /* 0x040fe40007ffe0ff */
[----:B------:R-:W-:Y:S01]  /*7bc00*/  ISETP.LT.AND P5, PT, R228, c[0x0][0x178], !P5 ;  /* 0x00005e00e4007a0c */ /* 0x000fe20006fa1270 */
[----:B------:R-:W-:Y:S01]  /*7bc10*/  IMAD.WIDE R24, R3, 0x4, R4 ;  /* 0x0000000403187825 */ /* 0x000fe200078e0204 */
[----:B------:R-:W-:-:S03]  /*7bc20*/  IADD3 R0, R244, 0xd8, RZ ;  /* 0x000000d8f4007810 */ /* 0x000fc60007ffe0ff */
[----:B-1----:R-:W-:Y:S01]  /*7bc30*/  IMAD.WIDE R8, R29, 0x4, R182 ;  /* 0x000000041d087825 */ /* 0x002fe200078e02b6 */
[----:B------:R-:W-:-:S03]  /*7bc40*/  ISETP.GE.AND P3, PT, R0, c[0x0][0x17c], PT ;  /* 0x00005f0000007a0c */ /* 0x000fc60003f66270 */
[C---:B----4-:R-:W-:Y:S01]  /*7bc50*/  IMAD.WIDE R12, R29.reuse, 0x4, R180 ;  /* 0x000000041d0c7825 */ /* 0x050fe200078e02b4 */
[----:B------:R-:W-:Y:S01]  /*7bc60*/  IADD3 R0, R244, 0xd9, RZ ;  /* 0x000000d9f4007810 */ /* 0x000fe20007ffe0ff */
[----:B------:R1:W-:Y:S02]  /*7bc70*/  @P4 STG.E [R24.64], R110 ;  /* 0x0000006e18004986 */ /* 0x0003e4000c101906 */
[C---:B------:R-:W-:Y:S02]  /*7bc80*/  IMAD.WIDE R16, R29.reuse, 0x4, R6 ;  /* 0x000000041d107825 */ /* 0x040fe400078e0206 */
[----:B------:R4:W-:Y:S02]  /*7bc90*/  @P0 STG.E [R8.64], R19 ;  /* 0x0000001308000986 */ /* 0x0009e4000c101906 */
[----:B------:R-:W-:Y:S01]  /*7bca0*/  IMAD.WIDE R20, R29, 0x4, R4 ;  /* 0x000000041d147825 */ /* 0x000fe200078e0204 */
[----:B------:R-:W-:Y:S01]  /*7bcb0*/  ISETP.LT.AND P4, PT, R231, c[0x0][0x178], !P3 ;  /* 0x00005e00e7007a0c */ /* 0x000fe20005f81270 */
[----:B------:R1:W-:Y:S01]  /*7bcc0*/  @P1 STG.E [R12.64], R39 ;  /* 0x000000270c001986 */ /* 0x0003e2000c101906 */
[----:B------:R-:W-:-:S02]  /*7bcd0*/  ISETP.GE.AND P2, PT, R0, c[0x0][0x17c], PT ;  /* 0x00005f0000007a0c */ /* 0x000fc40003f46270 */
[----:B------:R-:W-:Y:S01]  /*7bce0*/  ISETP.LT.AND P1, PT, R230, c[0x0][0x178], !P3 ;  /* 0x00005e00e6007a0c */ /* 0x000fe20005f21270 */
[----:B------:R4:W-:Y:S01]  /*7bcf0*/  @P6 STG.E [R16.64], R71 ;  /* 0x0000004710006986 */ /* 0x0009e2000c101906 */
[----:B------:R-:W-:-:S03]  /*7bd00*/  IADD3 R3, R29, c[0x0][0x198], RZ ;  /* 0x000066001d037a10 */ /* 0x000fc60007ffe0ff */
[----:B------:R4:W-:Y:S01]  /*7bd10*/  @P5 STG.E [R20.64], R111 ;  /* 0x0000006f14005986 */ /* 0x0009e2000c101906 */
[----:B------:R-:W-:Y:S02]  /*7bd20*/  ISETP.LT.AND P5, PT, R229, c[0x0][0x178], !P3 ;  /* 0x00005e00e5007a0c */ /* 0x000fe40005fa1270 */
[----:B------:R-:W-:Y:S02]  /*7bd30*/  ISETP.LT.AND P3, PT, R228, c[0x0][0x178], !P3 ;  /* 0x00005e00e4007a0c */ /* 0x000fe40005f61270 */
[----:B------:R-:W-:Y:S01]  /*7bd40*/  ISETP.LT.AND P6, PT, R231, c[0x0][0x178], !P2 ;  /* 0x00005e00e7007a0c */ /* 0x000fe200057c1270 */
[C---:B-1----:R-:W-:Y:S01]  /*7bd50*/  IMAD.WIDE R24, R3.reuse, 0x4, R182 ;  /* 0x0000000403187825 */ /* 0x042fe200078e02b6 */
[----:B------:R-:W-:-:S03]  /*7bd60*/  IADD3 R29, R3, c[0x0][0x198], RZ ;  /* 0x00006600031d7a10 */ /* 0x000fc60007ffe0ff */
[----:B----4-:R-:W-:Y:S01]  /*7bd70*/  IMAD.WIDE R8, R3, 0x4, R180 ;  /* 0x0000000403087825 */ /* 0x010fe200078e02b4 */
[----:B------:R-:W-:-:S03]  /*7bd80*/  IADD3 R0, R244, 0xda, RZ ;  /* 0x000000daf4007810 */ /* 0x000fc60007ffe0ff */
[----:B------:R-:W-:-:S04]  /*7bd90*/  IMAD.WIDE R12, R3, 0x4, R6 ;  /* 0x00000004030c7825 */ /* 0x000fc800078e0206 */
[----:B------:R-:W-:Y:S01]  /*7bda0*/  IMAD.WIDE R16, R3, 0x4, R4 ;  /* 0x0000000403107825 */ /* 0x000fe200078e0204 */
[----:B------:R-:W-:-:S03]  /*7bdb0*/  ISETP.GE.AND P0, PT, R0, c[0x0][0x17c], PT ;  /* 0x00005f0000007a0c */ /* 0x000fc60003f06270 */
[C---:B------:R-:W-:Y:S01]  /*7bdc0*/  IMAD.WIDE R18, R29.reuse, 0x4, R182 ;  /* 0x000000041d127825 */ /* 0x040fe200078e02b6 */
[----:B------:R-:W-:-:S03]  /*7bdd0*/  IADD3 R3, R29, c[0x0][0x198], RZ ;  /* 0x000066001d037a10 */ /* 0x000fc60007ffe0ff */
[----:B------:R-:W-:Y:S01]  /*7bde0*/  IMAD.WIDE R20, R29, 0x4, R180 ;  /* 0x000000041d147825 */ /* 0x000fe200078e02b4 */
[----:B------:R-:W-:Y:S01]  /*7bdf0*/  IADD3 R0, R244, 0xdb, RZ ;  /* 0x000000dbf4007810 */ /* 0x000fe20007ffe0ff */
[----:B---3--:R-:W-:Y:S01]  /*7be00*/  @P4 STG.E [R24.64], R243 ;  /* 0x000000f318004986 */ /* 0x008fe2000c101906 */
[----:B------:R-:W-:-:S03]  /*7be10*/  ISETP.LT.AND P4, PT, R230, c[0x0][0x178], !P2 ;  /* 0x00005e00e6007a0c */ /* 0x000fc60005781270 */
[----:B------:R1:W-:Y:S04]  /*7be20*/  @P1 STG.E [R8.64], R34 ;  /* 0x0000002208001986 */ /* 0x0003e8000c101906 */
[----:B------:R3:W-:Y:S04]  /*7be30*/  @P5 STG.E [R12.64], R66 ;  /* 0x000000420c005986 */ /* 0x0007e8000c101906 */
[----:B------:R4:W-:Y:S01]  /*7be40*/  @P3 STG.E [R16.64], R106 ;  /* 0x0000006a10003986 */ /* 0x0009e2000c101906 */
[----:B------:R-:W-:Y:S02]  /*7be50*/  ISETP.LT.AND P3, PT, R229, c[0x0][0x178], !P2 ;  /* 0x00005e00e5007a0c */ /* 0x000fe40005761270 */
[----:B------:R-:W-:-:S02]  /*7be60*/  ISETP.LT.AND P2, PT, R228, c[0x0][0x178], !P2 ;  /* 0x00005e00e4007a0c */ /* 0x000fc40005741270 */
[----:B------:R-:W-:Y:S01]  /*7be70*/  ISETP.LT.AND P5, PT, R230, c[0x0][0x178], !P0 ;  /* 0x00005e00e6007a0c */ /* 0x000fe200047a1270 */
[----:B-1----:R-:W-:Y:S01]  /*7be80*/  IMAD.WIDE R8, R29, 0x4, R6 ;  /* 0x000000041d087825 */ /* 0x002fe200078e0206 */
[----:B------:R-:W-:-:S03]  /*7be90*/  ISETP.GE.AND P1, PT, R0, c[0x0][0x17c], PT ;  /* 0x00005f0000007a0c */ /* 0x000fc60003f26270 */
[----:B---3--:R-:W-:-:S04]  /*7bea0*/  IMAD.WIDE R12, R29, 0x4, R4 ;  /* 0x000000041d0c7825 */ /* 0x008fc800078e0204 */
[C---:B----4-:R-:W-:Y:S01]  /*7beb0*/  IMAD.WIDE R16, R3.reuse, 0x4, R182 ;  /* 0x0000000403107825 */ /* 0x050fe200078e02b6 */
[----:B------:R-:W-:Y:S02]  /*7bec0*/  IADD3 R25, R3, c[0x0][0x198], RZ ;  /* 0x0000660003197a10 */ /* 0x000fe40007ffe0ff */
[----:B------:R-:W-:Y:S01]  /*7bed0*/  IADD3 R0, R244, 0xdc, RZ ;  /* 0x000000dcf4007810 */ /* 0x000fe20007ffe0ff */
[----:B--2---:R1:W-:Y:S01]  /*7bee0*/  @P6 STG.E [R18.64], R247 ;  /* 0x000000f712006986 */ /* 0x0043e2000c101906 */
[----:B------:R-:W-:-:S03]  /*7bef0*/  ISETP.LT.AND P6, PT, R231, c[0x0][0x178], !P0 ;  /* 0x00005e00e7007a0c */ /* 0x000fc600047c1270 */
[----:B------:R2:W-:Y:S01]  /*7bf00*/  @P4 STG.E [R20.64], R35 ;  /* 0x0000002314004986 */ /* 0x0005e2000c101906 */
[----:B------:R-:W-:-:S03]  /*7bf10*/  ISETP.LT.AND P4, PT, R229, c[0x0][0x178], !P0 ;  /* 0x00005e00e5007a0c */ /* 0x000fc60004781270 */
[----:B------:R3:W-:Y:S01]  /*7bf20*/  @P3 STG.E [R8.64], R67 ;  /* 0x0000004308003986 */ /* 0x0007e2000c101906 */
[----:B-1----:R-:W-:-:S03]  /*7bf30*/  IMAD.WIDE R18, R3, 0x4, R180 ;  /* 0x0000000403127825 */ /* 0x002fc600078e02b4 */
[----:B------:R1:W-:Y:S01]  /*7bf40*/  @P2 STG.E [R12.64], R107 ;  /* 0x0000006b0c002986 */ /* 0x0003e2000c101906 */
[----:B------:R-:W-:-:S03]  /*7bf50*/  ISETP.LT.AND P0, PT, R228, c[0x0][0x178], !P0 ;  /* 0x00005e00e4007a0c */ /* 0x000fc60004701270 */
[----:B------:R4:W-:Y:S01]  /*7bf60*/  @P6 STG.E [R16.64], R238 ;  /* 0x000000ee10006986 */ /* 0x0009e2000c101906 */
[----:B------:R-:W-:-:S03]  /*7bf70*/  ISETP.LT.AND P6, PT, R231, c[0x0][0x178], !P1 ;  /* 0x00005e00e7007a0c */ /* 0x000fc60004fc1270 */
[----:B------:R4:W-:Y:S01]  /*7bf80*/  @P5 STG.E [R18.64], R30 ;  /* 0x0000001e12005986 */ /* 0x0009e2000c101906 */
[----:B------:R-:W-:Y:S01]  /*7bf90*/  ISETP.LT.AND P5, PT, R230, c[0x0][0x178], !P1 ;  /* 0x00005e00e6007a0c */ /* 0x000fe20004fa1270 */
[----:B--2---:R-:W-:Y:S01]  /*7bfa0*/  IMAD.WIDE R20, R3, 0x4, R6 ;  /* 0x0000000403147825 */ /* 0x004fe200078e0206 */
[----:B------:R-:W-:-:S03]  /*7bfb0*/  ISETP.LT.AND P2, PT, R229, c[0x0][0x178], !P1 ;  /* 0x00005e00e5007a0c */ /* 0x000fc60004f41270 */
[----:B---3--:R-:W-:Y:S01]  /*7bfc0*/  IMAD.WIDE R8, R3, 0x4, R4 ;  /* 0x0000000403087825 */ /* 0x008fe200078e0204 */
[----:B------:R2:W-:Y:S01]  /*7bfd0*/  @P4 STG.E [R20.64], R62 ;  /* 0x0000003e14004986 */ /* 0x0005e2000c101906 */
[----:B------:R-:W-:Y:S02]  /*7bfe0*/  ISETP.LT.AND P4, PT, R228, c[0x0][0x178], !P1 ;  /* 0x00005e00e4007a0c */ /* 0x000fe40004f81270 */
[----:B-1----:R-:W-:Y:S01]  /*7bff0*/  IMAD.WIDE R12, R25, 0x4, R182 ;  /* 0x00000004190c7825 */ /* 0x002fe200078e02b6 */
[----:B------:R-:W-:-:S03]  /*7c000*/  ISETP.GE.AND P3, PT, R0, c[0x0][0x17c], PT ;  /* 0x00005f0000007a0c */ /* 0x000fc60003f66270 */
[C---:B----4-:R-:W-:Y:S01]  /*7c010*/  IMAD.WIDE R16, R25.reuse, 0x4, R180 ;  /* 0x0000000419107825 */ /* 0x050fe200078e02b4 */
[----:B------:R1:W-:Y:S03]  /*7c020*/  @P0 STG.E [R8.64], R102 ;  /* 0x0000006608000986 */ /* 0x0003e6000c101906 */
[----:B------:R-:W-:Y:S01]  /*7c030*/  IMAD.WIDE R18, R25, 0x4, R6 ;  /* 0x0000000419127825 */ /* 0x000fe200078e0206 */
[----:B------:R3:W-:Y:S01]  /*7c040*/  @P6 STG.E [R12.64], R239 ;  /* 0x000000ef0c006986 */ /* 0x0007e2000c101906 */
[----:B------:R-:W-:-:S03]  /*7c050*/  IADD3 R0, R244, 0xdd, RZ ;  /* 0x000000ddf4007810 */ /* 0x000fc60007ffe0ff */
[----:B------:R4:W-:Y:S01]  /*7c060*/  @P5 STG.E [R16.64], R31 ;  /* 0x0000001f10005986 */ /* 0x0009e2000c101906 */
[----:B--2---:R-:W-:Y:S01]  /*7c070*/  IMAD.WIDE R20, R25, 0x4, R4 ;  /* 0x0000000419147825 */ /* 0x004fe200078e0204 */
[----:B------:R-:W-:Y:S02]  /*7c080*/  ISETP.LT.AND P0, PT, R230, c[0x0][0x178], !P3 ;  /* 0x00005e00e6007a0c */ /* 0x000fe40005f01270 */
[----:B------:R2:W-:Y:S01]  /*7c090*/  @P2 STG.E [R18.64], R63 ;  /* 0x0000003f12002986 */ /* 0x0005e2000c101906 */
[----:B------:R-:W-:Y:S02]  /*7c0a0*/  ISETP.LT.AND P2, PT, R231, c[0x0][0x178], !P3 ;  /* 0x00005e00e7007a0c */ /* 0x000fe40005f41270 */
[----:B------:R-:W-:Y:S02]  /*7c0b0*/  ISETP.LT.AND P5, PT, R229, c[0x0][0x178], !P3 ;  /* 0x00005e00e5007a0c */ /* 0x000fe40005fa1270 */
[----:B------:R-:W-:Y:S02]  /*7c0c0*/  ISETP.GE.AND P1, PT, R0, c[0x0][0x17c], PT ;  /* 0x00005f0000007a0c */ /* 0x000fe40003f26270 */
[----:B------:R-:W-:-:S02]  /*7c0d0*/  IADD3 R25, R25, c[0x0][0x198], RZ ;  /* 0x0000660019197a10 */ /* 0x000fc40007ffe0ff */
[----:B------:R-:W-:Y:S01]  /*7c0e0*/  ISETP.LT.AND P3, PT, R228, c[0x0][0x178], !P3 ;  /* 0x00005e00e4007a0c */ /* 0x000fe20005f61270 */
[----:B------:R-:W-:Y:S01]  /*7c0f0*/  @P4 STG.E [R20.64], R103 ;  /* 0x0000006714004986 */ /* 0x000fe2000c101906 */
[----:B------:R-:W-:Y:S01]  /*7c100*/  ISETP.LT.AND P4, PT, R231, c[0x0][0x178], !P1 ;  /* 0x00005e00e7007a0c */ /* 0x000fe20004f81270 */
[C---:B-1----:R-:W-:Y:S01]  /*7c110*/  IMAD.WIDE R8, R25.reuse, 0x4, R182 ;  /* 0x0000000419087825 */ /* 0x042fe200078e02b6 */
[----:B------:R-:W-:-:S03]  /*7c120*/  IADD3 R3, R25, c[0x0][0x198], RZ ;  /* 0x0000660019037a10 */ /* 0x000fc60007ffe0ff */
[----:B---3--:R-:W-:Y:S01]  /*7c130*/  IMAD.WIDE R12, R25, 0x4, R180 ;  /* 0x00000004190c7825 */ /* 0x008fe200078e02b4 */
[----:B------:R-:W-:-:S03]  /*7c140*/  IADD3 R0, R244, 0xde, RZ ;  /* 0x000000def4007810 */ /* 0x000fc60007ffe0ff */
[C---:B----4-:R-:W-:Y:S01]  /*7c150*/  IMAD.WIDE R16, R25.reuse, 0x4, R6 ;  /* 0x0000000419107825 */ /* 0x050fe200078e0206 */
[----:B------:R1:W-:Y:S03]  /*7c160*/  @P2 STG.E [R8.64], R14 ;  /* 0x0000000e08002986 */ /* 0x0003e6000c101906 */
[----:B--2---:R-:W-:Y:S01]  /*7c170*/  IMAD.WIDE R18, R25, 0x4, R4 ;  /* 0x0000000419127825 */ /* 0x004fe200078e0204 */
[----:B------:R-:W-:Y:S01]  /*7c180*/  @P0 STG.E [R12.64], R26 ;  /* 0x0000001a0c000986 */ /* 0x000fe2000c101906 */
[----:B------:R-:W-:Y:S02]  /*7c190*/  ISETP.GE.AND P6, PT, R0, c[0x0][0x17c], PT ;  /* 0x00005f0000007a0c */ /* 0x000fe40003fc6270 */
[----:B------:R-:W-:Y:S01]  /*7c1a0*/  IMAD.WIDE R24, R3, 0x4, R182 ;  /* 0x0000000403187825 */ /* 0x000fe200078e02b6 */
[----:B------:R2:W-:Y:S01]  /*7c1b0*/  @P5 STG.E [R16.64], R58 ;  /* 0x0000003a10005986 */ /* 0x0005e2000c101906 */
[----:B------:R-:W-:-:S03]  /*7c1c0*/  ISETP.LT.AND P2, PT, R230, c[0x0][0x178], !P1 ;  /* 0x00005e00e6007a0c */ /* 0x000fc60004f41270 */
[----:B------:R3:W-:Y:S01]  /*7c1d0*/  @P3 STG.E [R18.64], R90 ;  /* 0x0000005a12003986 */ /* 0x0007e2000c101906 */
[----:B------:R-:W-:Y:S02]  /*7c1e0*/  ISETP.LT.AND P3, PT, R229, c[0x0][0x178], !P1 ;  /* 0x00005e00e5007a0c */ /* 0x000fe40004f61270 */
[----:B------:R-:W-:Y:S01]  /*7c1f0*/  ISETP.LT.AND P1, PT, R228, c[0x0][0x178], !P1 ;  /* 0x00005e00e4007a0c */ /* 0x000fe20004f21270 */
[----:B------:R4:W-:Y:S01]  /*7c200*/  @P4 STG.E [R24.64], R15 ;  /* 0x0000000f18004986 */ /* 0x0009e2000c101906 */
[----:B------:R-:W-:Y:S02]  /*7c210*/  ISETP.LT.AND P5, PT, R231, c[0x0][0x178], !P6 ;  /* 0x00005e00e7007a0c */ /* 0x000fe400077a1270 */
[----:B------:R-:W-:Y:S01]  /*7c220*/  ISETP.LT.AND P4, PT, R230, c[0x0][0x178], !P6 ;  /* 0x00005e00e6007a0c */ /* 0x000fe20007781270 */
[C---:B-1----:R-:W-:Y:S01]  /*7c230*/  IMAD.WIDE R8, R3.reuse, 0x4, R180 ;  /* 0x0000000403087825 */ /* 0x042fe200078e02b4 */
[C---:B------:R-:W-:Y:S01]  /*7c240*/  IADD3 R29, R3.reuse, c[0x0][0x198], RZ ;  /* 0x00006600031d7a10 */ /* 0x040fe20007ffe0ff */
[----:B------:R-:W1:Y:S01]  /*7c250*/  LDS.128 R12, [R2] ;  /* 0x00000000020c7984 */ /* 0x000e620000000c00 */
[----:B------:R-:W-:Y:S01]  /*7c260*/  IADD3 R0, R244, 0xdf, RZ ;  /* 0x000000dff4007810 */ /* 0x000fe20007ffe0ff */
[----:B--2---:R-:W-:-:S04]  /*7c270*/  IMAD.WIDE R16, R3, 0x4, R6 ;  /* 0x0000000403107825 */ /* 0x004fc800078e0206 */
[----:B---3--:R-:W-:Y:S01]  /*7c280*/  IMAD.WIDE R18, R3, 0x4, R4 ;  /* 0x0000000403127825 */ /* 0x008fe200078e0204 */
[----:B------:R2:W-:Y:S01]  /*7c290*/  @P2 STG.E [R8.64], R27 ;  /* 0x0000001b08002986 */ /* 0x0005e2000c101906 */
[----:B------:R-:W-:Y:S02]  /*7c2a0*/  ISETP.GE.AND P0, PT, R0, c[0x0][0x17c], PT ;  /* 0x00005f0000007a0c */ /* 0x000fe40003f06270 */
[C---:B------:R-:W-:Y:S01]  /*7c2b0*/  IMAD.WIDE R20, R29.reuse, 0x4, R182 ;  /* 0x000000041d147825 */ /* 0x040fe200078e02b6 */
[----:B------:R3:W-:Y:S03]  /*7c2c0*/  @P3 STG.E [R16.64], R59 ;  /* 0x0000003b10003986 */ /* 0x0007e6000c101906 */
[----:B----4-:R-:W-:Y:S01]  /*7c2d0*/  IMAD.WIDE R24, R29, 0x4, R180 ;  /* 0x000000041d187825 */ /* 0x010fe200078e02b4 */
[----:B------:R4:W-:Y:S01]  /*7c2e0*/  @P1 STG.E [R18.64], R91 ;  /* 0x0000005b12001986 */ /* 0x0009e2000c101906 */
[----:B------:R-:W-:-:S02]  /*7c2f0*/  ISETP.LT.AND P1, PT, R229, c[0x0][0x178], !P6 ;  /* 0x00005e00e5007a0c */ /* 0x000fc40007721270 */
[----:B------:R-:W-:Y:S01]  /*7c300*/  ISETP.LT.AND P6, PT, R228, c[0x0][0x178], !P6 ;  /* 0x00005e00e4007a0c */ /* 0x000fe200077c1270 */
[----:B------:R3:W-:Y:S01]  /*7c310*/  @P5 STG.E [R20.64], R10 ;  /* 0x0000000a14005986 */ /* 0x0007e2000c101906 */
[----:B------:R-:W-:-:S03]  /*7c320*/  ISETP.LT.AND P3, PT, R231, c[0x0][0x178], !P0 ;  /* 0x00005e00e7007a0c */ /* 0x000fc60004761270 */
[----:B------:R1:W-:Y:S01]  /*7c330*/  @P4 STG.E [R24.64], R22 ;  /* 0x0000001618004986 */ /* 0x0003e2000c101906 */
[----:B------:R-:W-:Y:S02]  /*7c340*/  ISETP.LT.AND P4, PT, R230, c[0x0][0x178], !P0 ;  /* 0x00005e00e6007a0c */ /* 0x000fe40004781270 */
[C---:B--2---:R-:W-:Y:S01]  /*7c350*/  IADD3 R27, R29.reuse, c[0x0][0x198], RZ ;  /* 0x000066001d1b7a10 */ /* 0x044fe20007ffe0ff */
[----:B------:R-:W-:Y:S01]  /*7c360*/  IMAD.WIDE R8, R29, 0x4, R6 ;  /* 0x000000041d087825 */ /* 0x000fe200078e0206 */
[----:B------:R-:W-:-:S03]  /*7c370*/  IADD3 R3, R244, 0xe0, RZ ;  /* 0x000000e0f4037810 */ /* 0x000fc60007ffe0ff */
[----:B---3--:R-:W-:Y:S01]  /*7c380*/  IMAD.WIDE R16, R29, 0x4, R4 ;  /* 0x000000041d107825 */ /* 0x008fe200078e0204 */
[----:B------:R-:W-:-:S03]  /*7c390*/  ISETP.GE.AND P5, PT, R3, c[0x0][0x17c], PT ;  /* 0x00005f0003007a0c */ /* 0x000fc60003fa6270 */
[C---:B----4-:R-:W-:Y:S01]  /*7c3a0*/  IMAD.WIDE R18, R27.reuse, 0x4, R182 ;  /* 0x000000041b127825 */ /* 0x050fe200078e02b6 */
[----:B------:R-:W-:Y:S03]  /*7c3b0*/  @P1 STG.E [R8.64], R54 ;  /* 0x0000003608001986 */ /* 0x000fe6000c101906 */
        /* <DEDUP_REMOVED lines=8> */
[----:B------:R-:W-:Y:S01]  /*7c440*/  ISETP.LT.AND P6, PT, R229, c[0x0][0x178], !P5 ;  /* 0x00005e00e5007a0c */ /* 0x000fe20006fc1270 */
[C---:B-1----:R-:W-:Y:S01]  /*7c450*/  IMAD.WIDE R24, R27.reuse, 0x4, R6 ;  /* 0x000000041b187825 */ /* 0x042fe200078e0206 */
[C---:B------:R-:W-:Y:S01]  /*7c460*/  IADD3 R29, R27.reuse, c[0x0][0x198], RZ ;  /* 0x000066001b1d7a10 */ /* 0x040fe20007ffe0ff */
[----:B------:R-:W1:Y:S01]  /*7c470*/  LDS.128 R8, [R246] ;  /* 0x00000000f6087984 */ /* 0x000e620000000c00 */
[----:B------:R-:W-:Y:S01]  /*7c480*/  ISETP.LT.AND P5, PT, R228, c[0x0][0x178], !P5 ;  /* 0x00005e00e4007a0c */ /* 0x000fe20006fa1270 */
[----:B------:R-:W-:Y:S01]  /*7c490*/  IMAD.WIDE R26, R27, 0x4, R4 ;  /* 0x000000041b1a7825 */ /* 0x000fe200078e0204 */
[----:B------:R-:W-:-:S03]  /*7c4a0*/  IADD3 R0, R244, 0xe1, RZ ;  /* 0x000000e1f4007810 */ /* 0x000fc60007ffe0ff */
[C---:B--2---:R-:W-:Y:S01]  /*7c4b0*/  IMAD.WIDE R16, R29.reuse, 0x4, R182 ;  /* 0x000000041d107825 */ /* 0x044fe200078e02b6 */
[----:B------:R-:W-:Y:S01]  /*7c4c0*/  ISETP.GE.AND P1, PT, R0, c[0x0][0x17c], PT ;  /* 0x00005f0000007a0c */ /* 0x000fe20003f26270 */
[----:B------:R2:W-:Y:S02]  /*7c4d0*/  @P2 STG.E [R24.64], R55 ;  /* 0x0000003718002986 */ /* 0x0005e4000c101906 */
[C---:B---3--:R-:W-:Y:S01]  /*7c4e0*/  IMAD.WIDE R18, R29.reuse, 0x4, R180 ;  /* 0x000000041d127825 */ /* 0x048fe200078e02b4 */
[----:B------:R-:W-:Y:S01]  /*7c4f0*/  IADD3 R3, R244, 0xe2, RZ ;  /* 0x000000e2f4037810 */ /* 0x000fe20007ffe0ff */
[----:B------:R3:W-:Y:S02]  /*7c500*/  @P0 STG.E [R26.64], R87 ;  /* 0x000000571a000986 */ /* 0x0007e4000c101906 */
[C---:B----4-:R-:W-:Y:S02]  /*7c510*/  IMAD.WIDE R20, R29.reuse, 0x4, R6 ;  /* 0x000000041d147825 */ /* 0x050fe400078e0206 */
[----:B------:R-:W-:Y:S02]  /*7c520*/  @P3 STG.E [R16.64], R152 ;  /* 0x0000009810003986 */ /* 0x000fe4000c101906 */
[----:B------:R-:W-:Y:S01]  /*7c530*/  IMAD.WIDE R22, R29, 0x4, R4 ;  /* 0x000000041d167825 */ /* 0x000fe200078e0204 */
[----:B------:R-:W-:Y:S01]  /*7c540*/  ISETP.LT.AND P3, PT, R231, c[0x0][0x178], !P1 ;  /* 0x00005e00e7007a0c */ /* 0x000fe20004f61270 */
[----:B------:R-:W-:Y:S01]  /*7c550*/  @P4 STG.E [R18.64], R176 ;  /* 0x000000b012004986 */ /* 0x000fe2000c101906 */
[----:B------:R-:W-:-:S03]  /*7c560*/  ISETP.LT.AND P4, PT, R230, c[0x0][0x178], !P1 ;  /* 0x00005e00e6007a0c */ /* 0x000fc60004f81270 */
[----:B------:R4:W-:Y:S01]  /*7c570*/  @P6 STG.E [R20.64], R196 ;  /* 0x000000c414006986 */ /* 0x0009e2000c101906 */
[----:B------:R-:W-:-:S03]  /*7c580*/  ISETP.GE.AND P2, PT, R3, c[0x0][0x17c], PT ;  /* 0x00005f0003007a0c */ /* 0x000fc60003f46270 */
[----:B------:R1:W-:Y:S01]  /*7c590*/  @P5 STG.E [R22.64], R12 ;  /* 0x0000000c16005986 */ /* 0x0003e2000c101906 */
[----:B------:R-:W-:Y:S02]  /*7c5a0*/  ISETP.LT.AND P5, PT, R229, c[0x0][0x178], !P1 ;  /* 0x00005e00e5007a0c */ /* 0x000fe40004fa1270 */
[----:B------:R-:W-:Y:S01]  /*7c5b0*/  IADD3 R3, R29, c[0x0][0x198], RZ ;  /* 0x000066001d037a10 */ /* 0x000fe20007ffe0ff */
[----:B------:R-:W1:Y:S01]  /*7c5c0*/  LDS.128 R16, [R245] ;  /* 0x00000000f5107984 */ /* 0x000e620000000c00 */
[----:B------:R-:W-:Y:S02]  /*7c5d0*/  ISETP.LT.AND P1, PT, R228, c[0x0][0x178], !P1 ;  /* 0x00005e00e4007a0c */ /* 0x000fe40004f21270 */
[----:B------:R-:W-:Y:S01]  /*7c5e0*/  ISETP.LT.AND P6, PT, R231, c[0x0][0x178], !P2 ;  /* 0x00005e00e7007a0c */ /* 0x000fe200057c1270 */
[C---:B--2---:R-:W-:Y:S01]  /*7c5f0*/  IMAD.WIDE R24, R3.reuse, 0x4, R182 ;  /* 0x0000000403187825 */ /* 0x044fe200078e02b6 */
[----:B------:R-:W-:-:S03]  /*7c600*/  IADD3 R31, R3, c[0x0][0x198], RZ ;  /* 0x00006600031f7a10 */ /* 0x000fc60007ffe0ff */
[----:B---3--:R-:W-:Y:S01]  /*7c610*/  IMAD.WIDE R26, R3, 0x4, R180 ;  /* 0x00000004031a7825 */ /* 0x008fe200078e02b4 */
[----:B------:R-:W-:-:S03]  /*7c620*/  IADD3 R0, R244, 0xe3, RZ ;  /* 0x000000e3f4007810 */ /* 0x000fc60007ffe0ff */
[C---:B----4-:R-:W-:Y:S01]  /*7c630*/  IMAD.WIDE R20, R3.reuse, 0x4, R6 ;  /* 0x0000000403147825 */ /* 0x050fe200078e0206 */
[----:B------:R2:W-:Y:S03]  /*7c640*/  @P3 STG.E [R24.64], R153 ;  /* 0x0000009918003986 */ /* 0x0005e6000c101906 */
[----:B------:R-:W-:Y:S01]  /*7c650*/  IMAD.WIDE R28, R3, 0x4, R4 ;  /* 0x00000004031c7825 */ /* 0x000fe200078e0204 */
[----:B------:R-:W-:Y:S01]  /*7c660*/  @P4 STG.E [R26.64], R177 ;  /* 0x000000b11a004986 */ /* 0x000fe2000c101906 */
[----:B------:R-:W-:Y:S02]  /*7c670*/  ISETP.GE.AND P0, PT, R0, c[0x0][0x17c], PT ;  /* 0x00005f0000007a0c */ /* 0x000fe40003f06270 */
[----:B-1----:R-:W-:Y:S01]  /*7c680*/  IMAD.WIDE R22, R31, 0x4, R182 ;  /* 0x000000041f167825 */ /* 0x002fe200078e02b6 */
[----:B------:R-:W-:Y:S01]  /*7c690*/  @P5 STG.E [R20.64], R197 ;  /* 0x000000c514005986 */ /* 0x000fe2000c101906 */
[----:B------:R-:W-:-:S03]  /*7c6a0*/  ISETP.LT.AND P3, PT, R230, c[0x0][0x178], !P2 ;  /* 0x00005e00e6007a0c */ /* 0x000fc60005761270 */
[----:B------:R1:W-:Y:S01]  /*7c6b0*/  @P1 STG.E [R28.64], R13 ;  /* 0x0000000d1c001986 */ /* 0x0003e2000c101906 */
[----:B------:R-:W-:Y:S02]  /*7c6c0*/  ISETP.LT.AND P1, PT, R229, c[0x0][0x178], !P2 ;  /* 0x00005e00e5007a0c */ /* 0x000fe40005721270 */
[----:B------:R-:W-:Y:S01]  /*7c6d0*/  ISETP.LT.AND P2, PT, R228, c[0x0][0x178], !P2 ;  /* 0x00005e00e4007a0c */ /* 0x000fe20005741270 */
[----:B------:R3:W-:Y:S01]  /*7c6e0*/  @P6 STG.E [R22.64], R148 ;  /* 0x0000009416006986 */ /* 0x0007e2000c101906 */
[----:B------:R-:W-:Y:S02]  /*7c6f0*/  ISETP.LT.AND P5, PT, R231, c[0x0][0x178], !P0 ;  /* 0x00005e00e7007a0c */ /* 0x000fe400047a1270 */
[----:B------:R-:W-:Y:S02]  /*7c700*/  ISETP.LT.AND P6, PT, R230, c[0x0][0x178], !P0 ;  /* 0x00005e00e6007a0c */ /* 0x000fe400047c1270 */
[C---:B------:R-:W-:Y:S01]  /*7c710*/  IADD3 R3, R31.reuse, c[0x0][0x198], RZ ;  /* 0x000066001f037a10 */ /* 0x040fe20007ffe0ff */
[----:B--2---:R-:W-:Y:S01]  /*7c720*/  IMAD.WIDE R24, R31, 0x4, R180 ;  /* 0x000000041f187825 */ /* 0x004fe200078e02b4 */
[----:B------:R-:W-:-:S03]  /*7c730*/  IADD3 R0, R244, 0xe4, RZ ;  /* 0x000000e4f4007810 */ /* 0x000fc60007ffe0ff */
[----:B-1----:R-:W-:Y:S01]  /*7c740*/  IMAD.WIDE R12, R31, 0x4, R6 ;  /* 0x000000041f0c7825 */ /* 0x002fe200078e0206 */
[----:B------:R-:W-:-:S03]  /*7c750*/  ISETP.GE.AND P4, PT, R0, c[0x0][0x17c], PT ;  /* 0x00005f0000007a0c */ /* 0x000fc60003f86270 */
[----:B------:R-:W-:Y:S01]  /*7c760*/  IMAD.WIDE R20, R31, 0x4, R4 ;  /* 0x000000041f147825 */ /* 0x000fe200078e0204 */
[----:B------:R1:W-:Y:S03]  /*7c770*/  @P3 STG.E [R24.64], R172 ;  /* 0x000000ac18003986 */ /* 0x0003e6000c101906 */
[----:B---3--:R-:W-:Y:S01]  /*7c780*/  IMAD.WIDE R22, R3, 0x4, R182 ;  /* 0x0000000403167825 */ /* 0x008fe200078e02b6 */
[----:B------:R-:W-:Y:S01]  /*7c790*/  ISETP.LT.AND P3, PT, R229, c[0x0][0x178], !P0 ;  /* 0x00005e00e5007a0c */ /* 0x000fe20004761270 */
[----:B------:R2:W-:Y:S02]  /*7c7a0*/  @P1 STG.E [R12.64], R204 ;  /* 0x000000cc0c001986 */ /* 0x0005e4000c101906 */
[----:B------:R-:W-:Y:S01]  /*7c7b0*/  IMAD.WIDE R26, R3, 0x4, R180 ;  /* 0x00000004031a7825 */ /* 0x000fe200078e02b4 */
[----:B------:R-:W-:Y:S01]  /*7c7c0*/  ISETP.LT.AND P0, PT, R228, c[0x0][0x178], !P0 ;  /* 0x00005e00e4007a0c */ /* 0x000fe20004701270 */
[----:B------:R-:W-:Y:S01]  /*7c7d0*/  @P2 STG.E [R20.64], R8 ;  /* 0x0000000814002986 */ /* 0x000fe2000c101906 */
[----:B------:R-:W-:-:S03]  /*7c7e0*/  ISETP.LT.AND P2, PT, R231, c[0x0][0x178], !P4 ;  /* 0x00005e00e7007a0c */ /* 0x000fc60006741270 */
[----:B------:R-:W-:Y:S01]  /*7c7f0*/  @P5 STG.E [R22.64], R149 ;  /* 0x0000009516005986 */ /* 0x000fe2000c101906 */
[----:B------:R-:W-:-:S03]  /*7c800*/  ISETP.LT.AND P5, PT, R230, c[0x0][0x178], !P4 ;  /* 0x00005e00e6007a0c */ /* 0x000fc600067a1270 */
[----:B------:R3:W-:Y:S01]  /*7c810*/  @P6 STG.E [R26.64], R173 ;  /* 0x000000ad1a006986 */ /* 0x0007e2000c101906 */
[----:B------:R-:W-:Y:S02]  /*7c820*/  ISETP.LT.AND P6, PT, R229, c[0x0][0x178], !P4 ;  /* 0x00005e00e5007a0c */ /* 0x000fe400067c1270 */
[C---:B------:R-:W-:Y:S01]  /*7c830*/  IADD3 R33, R3.reuse, c[0x0][0x198], RZ ;  /* 0x0000660003217a10 */ /* 0x040fe20007ffe0ff */
[----:B------:R-:W4:Y:S01]  /*7c840*/  LDS.128 R20, [R252] ;  /* 0x00000000fc147984 */ /* 0x000f220000000c00 */
[----:B------:R-:W-:Y:S01]  /*7c850*/  IADD3 R0, R244, 0xe5, RZ ;  /* 0x000000e5f4007810 */ /* 0x000fe20007ffe0ff */
[----:B-1----:R-:W-:-:S04]  /*7c860*/  IMAD.WIDE R24, R3, 0x4, R6 ;  /* 0x0000000403187825 */ /* 0x002fc800078e0206 */
[----:B--2---:R-:W-:Y:S01]  /*7c870*/  IMAD.WIDE R12, R3, 0x4, R4 ;  /* 0x00000004030c7825 */ /* 0x004fe200078e0204 */
[----:B------:R-:W-:-:S03]  /*7c880*/  ISETP.GE.AND P1, PT, R0, c[0x0][0x17c], PT ;  /* 0x00005f0000007a0c */ /* 0x000fc60003f26270 */
[C---:B---3--:R-:W-:Y:S01]  /*7c890*/  IMAD.WIDE R26, R33.reuse, 0x4, R182 ;  /* 0x00000004211a7825 */ /* 0x048fe200078e02b6 */
[----:B------:R1:W-:Y:S03]  /*7c8a0*/  @P3 STG.E [R24.64], R205 ;  /* 0x000000cd18003986 */ /* 0x0003e6000c101906 */
[C---:B------:R-:W-:Y:S01]  /*7c8b0*/  IMAD.WIDE R28, R33.reuse, 0x4, R180 ;  /* 0x00000004211c7825 */ /* 0x040fe200078e02b4 */
[----:B------:R2:W-:Y:S03]  /*7c8c0*/  @P0 STG.E [R12.64], R9 ;  /* 0x000000090c000986 */ /* 0x0005e6000c101906 */
[----:B------:R-:W-:Y:S01]  /*7c8d0*/  IMAD.WIDE R30, R33, 0x4, R6 ;  /* 0x00000004211e7825 */ /* 0x000fe200078e0206 */
[----:B------:R-:W-:Y:S01]  /*7c8e0*/  ISETP.LT.AND P4, PT, R228, c[0x0][0x178], !P4 ;  /* 0x00005e00e4007a0c */ /* 0x000fe20006781270 */
[----:B------:R-:W-:Y:S01]  /*7c8f0*/  @P2 STG.E [R26.64], R140 ;  /* 0x0000008c1a002986 */ /* 0x000fe2000c101906 */
[----:B------:R-:W-:-:S03]  /*7c900*/  ISETP.LT.AND P0, PT, R231, c[0x0][0x178], !P1 ;  /* 0x00005e00e7007a0c */ /* 0x000fc60004f01270 */
[----:B------:R3:W-:Y:S01]  /*7c910*/  @P5 STG.E [R28.64], R92 ;  /* 0x0000005c1c005986 */ /* 0x0007e2000c101906 */
[----:B------:R-:W-:Y:S01]  /*7c920*/  ISETP.LT.AND P5, PT, R230, c[0x0][0x178], !P1 ;  /* 0x00005e00e6007a0c */ /* 0x000fe20004fa1270 */
[----:B-1----:R-:W-:Y:S02]  /*7c930*/  IMAD.WIDE R24, R33, 0x4, R4 ;  /* 0x0000000421187825 */ /* 0x002fe400078e0204 */
[----:B------:R1:W-:Y:S01]  /*7c940*/  @P6 STG.E [R30.64], R212 ;  /* 0x000000d41e006986 */ /* 0x0003e2000c101906 */
[----:B------:R-:W-:Y:S02]  /*7c950*/  ISETP.LT.AND P6, PT, R229, c[0x0][0x178], !P1 ;  /* 0x00005e00e5007a0c */ /* 0x000fe40004fc1270 */
[----:B------:R-:W-:Y:S02]  /*7c960*/  IADD3 R33, R33, c[0x0][0x198], RZ ;  /* 0x0000660021217a10 */ /* 0x000fe40007ffe0ff */
[----:B------:R-:W-:-:S03]  /*7c970*/  IADD3 R0, R244, 0xe6, RZ ;  /* 0x000000e6f4007810 */ /* 0x000fc60007ffe0ff */
[----:B--2---:R-:W-:Y:S01]  /*7c980*/  IMAD.WIDE R8, R33, 0x4, R182 ;  /* 0x0000000421087825 */ /* 0x004fe200078e02b6 */
[----:B------:R-:W-:-:S03]  /*7c990*/  ISETP.GE.AND P3, PT, R0, c[0x0][0x17c], PT ;  /* 0x00005f0000007a0c */ /* 0x000fc60003f66270 */
[C---:B------:R-:W-:Y:S01]  /*7c9a0*/  IMAD.WIDE R12, R33.reuse, 0x4, R180 ;  /* 0x00000004210c7825 */ /* 0x040fe200078e02b4 */
[----:B------:R-:W-:Y:S03]  /*7c9b0*/  @P4 STG.E [R24.64], R16 ;  /* 0x0000001018004986 */ /* 0x000fe6000c101906 */
[----:B---3--:R-:W-:Y:S01]  /*7c9c0*/  IMAD.WIDE R28, R33, 0x4, R6 ;  /* 0x00000004211c7825 */ /* 0x008fe200078e0206 */
[----:B------:R-:W-:Y:S01]  /*7c9d0*/  ISETP.LT.AND P1, PT, R228, c[0x0][0x178], !P1 ;  /* 0x00005e00e4007a0c */ /* 0x000fe20004f21270 */
[----:B------:R2:W-:Y:S01]  /*7c9e0*/  @P0 STG.E [R8.64], R141 ;  /* 0x0000008d08000986 */ /* 0x0005e2000c101906 */
[----:B------:R-:W-:-:S03]  /*7c9f0*/  ISETP.LT.AND P4, PT, R231, c[0x0][0x178], !P3 ;  /* 0x00005e00e7007a0c */ /* 0x000fc60005f81270 */
[----:B------:R3:W-:Y:S01]  /*7ca00*/  @P5 STG.E [R12.64], R93 ;  /* 0x0000005d0c005986 */ /* 0x0007e2000c101906 */
[----:B------:R-:W-:-:S03]  /*7ca10*/  ISETP.LT.AND P5, PT, R230, c[0x0][0x178], !P3 ;  /* 0x00005e00e6007a0c */ /* 0x000fc60005fa1270 */
[----:B------:R2:W-:Y:S01]  /*7ca20*/  @P6 STG.E [R28.64], R213 ;  /* 0x000000d51c006986 */ /* 0x0005e2000c101906 */
[----:B------:R-:W-:Y:S02]  /*7ca30*/  ISETP.LT.AND P6, PT, R229, c[0x0][0x178], !P3 ;  /* 0x00005e00e5007a0c */ /* 0x000fe40005fc1270 */
[C---:B------:R-:W-:Y:S01]  /*7ca40*/  IADD3 R3, R33.reuse, c[0x0][0x198], RZ ;  /* 0x0000660021037a10 */ /* 0x040fe20007ffe0ff */
[----:B-1----:R-:W-:Y:S01]  /*7ca50*/  IMAD.WIDE R30, R33, 0x4, R4 ;  /* 0x00000004211e7825 */ /* 0x002fe200078e0204 */
[----:B------:R-:W-:Y:S01]  /*7ca60*/  ISETP.LT.AND P3, PT, R228, c[0x0][0x178], !P3 ;  /* 0x00005e00e4007a0c */ /* 0x000fe20005f61270 */
[----:B------:R-:W1:Y:S01]  /*7ca70*/  LDS.128 R24, [R2+0x800] ;  /* 0x0008000002187984 */ /* 0x000e620000000c00 */
[----:B------:R-:W-:Y:S01]  /*7ca80*/  IADD3 R0, R244, 0xe7, RZ ;  /* 0x000000e7f4007810 */ /* 0x000fe20007ffe0ff */
[----:B------:R-:W-:-:S04]  /*7ca90*/  IMAD.WIDE R32, R3, 0x4, R182 ;  /* 0x0000000403207825 */ /* 0x000fc800078e02b6 */
[C---:B--2---:R-:W-:Y:S01]  /*7caa0*/  IMAD.WIDE R8, R3.reuse, 0x4, R180 ;  /* 0x0000000403087825 */ /* 0x044fe200078e02b4 */
[----:B------:R-:W-:Y:S01]  /*7cab0*/  ISETP.GE.AND P2, PT, R0, c[0x0][0x17c], PT ;  /* 0x00005f0000007a0c */ /* 0x000fe20003f46270 */
[----:B------:R2:W-:Y:S02]  /*7cac0*/  @P1 STG.E [R30.64], R17 ;  /* 0x000000111e001986 */ /* 0x0005e4000c101906 */
[C---:B---3--:R-:W-:Y:S02]  /*7cad0*/  IMAD.WIDE R12, R3.reuse, 0x4, R6 ;  /* 0x00000004030c7825 */ /* 0x048fe400078e0206 */
[----:B------:R-:W-:Y:S02]  /*7cae0*/  @P4 STG.E [R32.64], R144 ;  /* 0x0000009020004986 */ /* 0x000fe4000c101906 */
[----:B------:R-:W-:Y:S02]  /*7caf0*/  IMAD.WIDE R28, R3, 0x4, R4 ;  /* 0x00000004031c7825 */ /* 0x000fe400078e0204 */
[----:B------:R3:W-:Y:S01]  /*7cb00*/  @P5 STG.E [R8.64], R164 ;  /* 0x000000a408005986 */ /* 0x0007e2000c101906 */
[----:B------:R-:W-:-:S03]  /*7cb10*/  ISETP.LT.AND P4, PT, R231, c[0x0][0x178], !P2 ;  /* 0x00005e00e7007a0c */ /* 0x000fc60005781270 */
[----:B------:R1:W-:Y:S01]  /*7cb20*/  @P6 STG.E [R12.64], R220 ;  /* 0x000000dc0c006986 */ /* 0x0003e2000c101906 */
[----:B------:R-:W-:-:S03]  /*7cb30*/  ISETP.LT.AND P5, PT, R229, c[0x0][0x178], !P2 ;  /* 0x00005e00e5007a0c */ /* 0x000fc600057a1270 */
[----:B----4-:R-:W-:Y:S01]  /*7cb40*/  @P3 STG.E [R28.64], R20 ;  /* 0x000000141c003986 */ /* 0x010fe2000c101906 */
[----:B------:R-:W-:Y:S02]  /*7cb50*/  ISETP.LT.AND P3, PT, R230, c[0x0][0x178], !P2 ;  /* 0x00005e00e6007a0c */ /* 0x000fe40005761270 */
[----:B------:R-:W-:Y:S01]  /*7cb60*/  IADD3 R35, R3, c[0x0][0x198], RZ ;  /* 0x0000660003237a10 */ /* 0x000fe20007ffe0ff */
[----:B------:R-:W4:Y:S01]  /*7cb70*/  LDS.128 R28, [R246+0x800] ;  /* 0x00080000f61c7984 */ /* 0x000f220000000c00 */
[----:B------:R-:W-:-:S03]  /*7cb80*/  IADD3 R0, R244, 0xe8, RZ ;  /* 0x000000e8f4007810 */ /* 0x000fc60007ffe0ff */
[----:B--2---:R-:W-:Y:S01]  /*7cb90*/  IMAD.WIDE R16, R35, 0x4, R182 ;  /* 0x0000000423107825 */ /* 0x004fe200078e02b6 */
[----:B------:R-:W-:-:S03]  /*7cba0*/  ISETP.GE.AND P0, PT, R0, c[0x0][0x17c], PT ;  /* 0x00005f0000007a0c */ /* 0x000fc60003f06270 */
[----:B------:R-:W-:Y:S01]  /*7cbb0*/  IMAD.WIDE R2, R35, 0x4, R180 ;  /* 0x0000000423027825 */ /* 0x000fe200078e02b4 */
[----:B------:R-:W-:-:S03]  /*7cbc0*/  ISETP.LT.AND P2, PT, R228, c[0x0][0x178], !P2 ;  /* 0x00005e00e4007a0c */ /* 0x000fc60005741270 */
[----:B---3--:R-:W-:Y:S01]  /*7cbd0*/  IMAD.WIDE R8, R35, 0x4, R6 ;  /* 0x0000000423087825 */ /* 0x008fe200078e0206 */
        /* <DEDUP_REMOVED lines=8> */
[----:B------:R-:W-:-:S03]  /*7cc60*/  IADD3 R0, R244, 0xe9, RZ ;  /* 0x000000e9f4007810 */ /* 0x000fc60007ffe0ff */
[----:B------:R-:W-:Y:S01]  /*7cc70*/  IMAD.WIDE R32, R37, 0x4, R182 ;  /* 0x0000000425207825 */ /* 0x000fe200078e02b6 */
[----:B------:R-:W-:-:S03]  /*7cc80*/  ISETP.GE.AND P1, PT, R0, c[0x0][0x17c], PT ;  /* 0x00005f0000007a0c */ /* 0x000fc60003f26270 */
[C---:B--2---:R-:W-:Y:S01]  /*7cc90*/  IMAD.WIDE R16, R37.reuse, 0x4, R180 ;  /* 0x0000000425107825 */ /* 0x044fe200078e02b4 */
[----:B------:R1:W-:Y:S03]  /*7cca0*/  @P2 STG.E [R12.64], R21 ;  /* 0x000000150c002986 */ /* 0x0003e6000c101906 */
[----:B---3--:R-:W-:Y:S01]  /*7ccb0*/  IMAD.WIDE R2, R37, 0x4, R6 ;  /* 0x0000000425027825 */ /* 0x008fe200078e0206 */
[----:B------:R-:W-:Y:S01]  /*7ccc0*/  @P6 STG.E [R32.64], R136 ;  /* 0x0000008820006986 */ /* 0x000fe2000c101906 */
[----:B------:R-:W-:Y:S02]  /*7ccd0*/  ISETP.LT.AND P0, PT, R228, c[0x0][0x178], !P0 ;  /* 0x00005e00e4007a0c */ /* 0x000fe40004701270 */
[----:B------:R-:W-:Y:S01]  /*7cce0*/  ISETP.LT.AND P6, PT, R231, c[0x0][0x178], !P1 ;  /* 0x00005e00e7007a0c */ /* 0x000fe20004fc1270 */
        /* <DEDUP_REMOVED lines=10> */
[C---:B--2---:R-:W-:Y:S01]  /*7cd90*/  IMAD.WIDE R16, R35.reuse, 0x4, R180 ;  /* 0x0000000423107825 */ /* 0x044fe200078e02b4 */
[----:B------:R-:W-:Y:S01]  /*7cda0*/  IADD3 R0, R244, 0xeb, RZ ;  /* 0x000000ebf4007810 */ /* 0x000fe20007ffe0ff */
[----:B------:R1:W-:Y:S02]  /*7cdb0*/  @P0 STG.E [R8.64], R24 ;  /* 0x0000001808000986 */ /* 0x0003e4000c101906 */
[C---:B------:R-:W-:Y:S02]  /*7cdc0*/  IMAD.WIDE R20, R35.reuse, 0x4, R6 ;  /* 0x0000000423147825 */ /* 0x040fe400078e0206 */
[----:B------:R2:W-:Y:S02]  /*7cdd0*/  @P6 STG.E [R12.64], R137 ;  /* 0x000000890c006986 */ /* 0x0005e4000c101906 */
[----:B---3--:R-:W-:Y:S01]  /*7cde0*/  IMAD.WIDE R2, R35, 0x4, R4 ;  /* 0x0000000423027825 */ /* 0x008fe200078e0204 */
[----:B------:R-:W-:Y:S01]  /*7cdf0*/  ISETP.GE.AND P2, PT, R0, c[0x0][0x17c], PT ;  /* 0x00005f0000007a0c */ /* 0x000fe20003f46270 */
[----:B------:R3:W-:Y:S01]  /*7ce00*/  @P3 STG.E [R16.64], R161 ;  /* 0x000000a110003986 */ /* 0x0007e2000c101906 */
[----:B------:R-:W-:-:S02]  /*7ce10*/  ISETP.LT.AND P0, PT, R231, c[0x0][0x178], !P4 ;  /* 0x00005e00e7007a0c */ /* 0x000fc40006701270 */
[----:B------:R-:W-:Y:S01]  /*7ce20*/  ISETP.LT.AND P6, PT, R230, c[0x0][0x178], !P4 ;  /* 0x00005e00e6007a0c */ /* 0x000fe200067c1270 */
[----:B------:R-:W-:Y:S01]  /*7ce30*/  @P5 STG.E [R20.64], R201 ;  /* 0x000000c914005986 */ /* 0x000fe2000c101906 */
[----:B------:R-:W-:-:S03]  /*7ce40*/  IADD3 R37, R35, c[0x0][0x198], RZ ;  /* 0x0000660023257a10 */ /* 0x000fc60007ffe0ff */
[----:B------:R3:W-:Y:S01]  /*7ce50*/  @P1 STG.E [R2.64], R25 ;  /* 0x0000001902001986 */ /* 0x0007e2000c101906 */
[----:B------:R-:W-:Y:S02]  /*7ce60*/  ISETP.LT.AND P1, PT, R229, c[0x0][0x178], !P4 ;  /* 0x00005e00e5007a0c */ /* 0x000fe40006721270 */
[----:B------:R-:W-:Y:S01]  /*7ce70*/  ISETP.LT.AND P4, PT, R228, c[0x0][0x178], !P4 ;  /* 0x00005e00e4007a0c */ /* 0x000fe20006781270 */
[----:B------:R-:W4:Y:S01]  /*7ce80*/  LDS.128 R32, [R245+0x800] ;  /* 0x00080000f5207984 */ /* 0x000f220000000c00 */
[----:B------:R-:W-:Y:S01]  /*7ce90*/  ISETP.LT.AND P5, PT, R231, c[0x0][0x178], !P2 ;  /* 0x00005e00e7007a0c */ /* 0x000fe200057a1270 */
[C---:B-1----:R-:W-:Y:S01]  /*7cea0*/  IMAD.WIDE R8, R37.reuse, 0x4, R182 ;  /* 0x0000000425087825 */ /* 0x042fe200078e02b6 */
[C---:B------:R-:W-:Y:S02]  /*7ceb0*/  IADD3 R39, R37.reuse, c[0x0][0x198], RZ ;  /* 0x0000660025277a10 */ /* 0x040fe40007ffe0ff */
[----:B------:R-:W-:Y:S01]  /*7cec0*/  IADD3 R0, R244, 0xec, RZ ;  /* 0x000000ecf4007810 */ /* 0x000fe20007ffe0ff */
[C---:B--2---:R-:W-:Y:S01]  /*7ced0*/  IMAD.WIDE R12, R37.reuse, 0x4, R180 ;  /* 0x00000004250c7825 */ /* 0x044fe200078e02b4 */
[----:B------:R1:W-:Y:S03]  /*7cee0*/  @P0 STG.E [R8.64], R132 ;  /* 0x0000008408000986 */ /* 0x0003e6000c101906 */
[----:B---3--:R-:W-:Y:S01]  /*7cef0*/  IMAD.WIDE R16, R37, 0x4, R6 ;  /* 0x0000000425107825 */ /* 0x008fe200078e0206 */
[----:B------:R-:W-:-:S03]  /*7cf00*/  ISETP.GE.AND P3, PT, R0, c[0x0][0x17c], PT ;  /* 0x00005f0000007a0c */ /* 0x000fc60003f66270 */
[----:B------:R-:W-:Y:S01]  /*7cf10*/  IMAD.WIDE R2, R37, 0x4, R4 ;  /* 0x0000000425027825 */ /* 0x000fe200078e0204 */
[----:B------:R2:W-:Y:S03]  /*7cf20*/  @P6 STG.E [R12.64], R168 ;  /* 0x000000a80c006986 */ /* 0x0005e6000c101906 */
[----:B------:R-:W-:Y:S01]  /*7cf30*/  IMAD.WIDE R20, R39, 0x4, R182 ;  /* 0x0000000427147825 */ /* 0x000fe200078e02b6 */
[----:B------:R-:W-:Y:S01]  /*7cf40*/  ISETP.LT.AND P6, PT, R230, c[0x0][0x178], !P2 ;  /* 0x00005e00e6007a0c */ /* 0x000fe200057c1270 */
[----:B------:R-:W-:Y:S01]  /*7cf50*/  @P1 STG.E [R16.64], R208 ;  /* 0x000000d010001986 */ /* 0x000fe2000c101906 */
[----:B------:R-:W-:Y:S02]  /*7cf60*/  ISETP.LT.AND P1, PT, R229, c[0x0][0x178], !P2 ;  /* 0x00005e00e5007a0c */ /* 0x000fe40005721270 */
[----:B------:R-:W-:Y:S01]  /*7cf70*/  ISETP.LT.AND P2, PT, R228, c[0x0][0x178], !P2 ;  /* 0x00005e00e4007a0c */ /* 0x000fe20005741270 */
[----:B----4-:R3:W-:Y:S01]  /*7cf80*/  @P4 STG.E [R2.64], R28 ;  /* 0x0000001c02004986 */ /* 0x0107e2000c101906 */
[----:B------:R-:W-:-:S03]  /*7cf90*/  ISETP.LT.AND P4, PT, R230, c[0x0][0x178], !P3 ;  /* 0x00005e00e6007a0c */ /* 0x000fc60005f81270 */
[----:B------:R4:W-:Y:S01]  /*7cfa0*/  @P5 STG.E [R20.64], R133 ;  /* 0x0000008514005986 */ /* 0x0009e2000c101906 */
[----:B------:R-:W-:Y:S02]  /*7cfb0*/  ISETP.LT.AND P5, PT, R231, c[0x0][0x178], !P3 ;  /* 0x00005e00e7007a0c */ /* 0x000fe40005fa1270 */
[C---:B------:R-:W-:Y:S01]  /*7cfc0*/  IADD3 R25, R39.reuse, c[0x0][0x198], RZ ;  /* 0x0000660027197a10 */ /* 0x040fe20007ffe0ff */
[----:B-1----:R-:W-:Y:S01]  /*7cfd0*/  IMAD.WIDE R8, R39, 0x4, R180 ;  /* 0x0000000427087825 */ /* 0x002fe200078e02b4 */
[----:B------:R-:W-:-:S03]  /*7cfe0*/  IADD3 R0, R244, 0xed, RZ ;  /* 0x000000edf4007810 */ /* 0x000fc60007ffe0ff */
[----:B--2---:R-:W-:-:S04]  /*7cff0*/  IMAD.WIDE R12, R39, 0x4, R6 ;  /* 0x00000004270c7825 */ /* 0x004fc800078e0206 */
[----:B---3--:R-:W-:Y:S02]  /*7d000*/  IMAD.WIDE R2, R39, 0x4, R4 ;  /* 0x0000000427027825 */ /* 0x008fe400078e0204 */
[----:B------:R-:W1:Y:S02]  /*7d010*/  LDS.128 R36, [R252+0x800] ;  /* 0x00080000fc247984 */ /* 0x000e640000000c00 */
[C---:B------:R-:W-:Y:S01]  /*7d020*/  IMAD.WIDE R16, R25.reuse, 0x4, R182 ;  /* 0x0000000419107825 */ /* 0x040fe200078e02b6 */
[----:B------:R-:W-:Y:S01]  /*7d030*/  ISETP.GE.AND P0, PT, R0, c[0x0][0x17c], PT ;  /* 0x00005f0000007a0c */ /* 0x000fe20003f06270 */
[----:B------:R2:W-:Y:S02]  /*7d040*/  @P6 STG.E [R8.64], R169 ;  /* 0x000000a908006986 */ /* 0x0005e4000c101906 */
[----:B----4-:R-:W-:Y:S02]  /*7d050*/  IMAD.WIDE R20, R25, 0x4, R180 ;  /* 0x0000000419147825 */ /* 0x010fe400078e02b4 */
[----:B------:R-:W-:Y:S01]  /*7d060*/  @P1 STG.E [R12.64], R209 ;  /* 0x000000d10c001986 */ /* 0x000fe2000c101906 */
[----:B------:R-:W-:-:S02]  /*7d070*/  ISETP.LT.AND P1, PT, R229, c[0x0][0x178], !P3 ;  /* 0x00005e00e5007a0c */ /* 0x000fc40005f21270 */
        /* <DEDUP_REMOVED lines=8> */
[----:B--2---:R-:W-:Y:S01]  /*7d100*/  IMAD.WIDE R8, R25, 0x4, R6 ;  /* 0x0000000419087825 */ /* 0x004fe200078e0206 */
[----:B------:R-:W-:-:S03]  /*7d110*/  IADD3 R0, R244, 0xee, RZ ;  /* 0x000000eef4007810 */ /* 0x000fc60007ffe0ff */
[----:B---3--:R-:W-:Y:S01]  /*7d120*/  IMAD.WIDE R2, R25, 0x4, R4 ;  /* 0x0000000419027825 */ /* 0x008fe200078e0204 */
[----:B------:R-:W-:-:S03]  /*7d130*/  ISETP.GE.AND P6, PT, R0, c[0x0][0x17c], PT ;  /* 0x00005f0000007a0c */ /* 0x000fc60003fc6270 */
[C---:B------:R-:W-:Y:S01]  /*7d140*/  IMAD.WIDE R12, R41.reuse, 0x4, R182 ;  /* 0x00000004290c7825 */ /* 0x040fe200078e02b6 */
[----:B------:R-:W-:Y:S03]  /*7d150*/  @P1 STG.E [R8.64], R216 ;  /* 0x000000d808001986 */ /* 0x000fe6000c101906 */
[C---:B----4-:R-:W-:Y:S01]  /*7d160*/  IMAD.WIDE R16, R41.reuse, 0x4, R180 ;  /* 0x0000000429107825 */ /* 0x050fe200078e02b4 */
[----:B------:R-:W-:Y:S01]  /*7d170*/  IADD3 R0, R244, 0xef, RZ ;  /* 0x000000eff4007810 */ /* 0x000fe20007ffe0ff */
[----:B------:R2:W-:Y:S02]  /*7d180*/  @P3 STG.E [R2.64], R32 ;  /* 0x0000002002003986 */ /* 0x0005e4000c101906 */
[----:B-1----:R-:W-:Y:S02]  /*7d190*/  IMAD.WIDE R20, R41, 0x4, R6 ;  /* 0x0000000429147825 */ /* 0x002fe400078e0206 */
[----:B------:R1:W-:Y:S01]  /*7d1a0*/  @P5 STG.E [R12.64], R129 ;  /* 0x000000810c005986 */ /* 0x0003e2000c101906 */
[----:B------:R-:W-:-:S03]  /*7d1b0*/  ISETP.LT.AND P0, PT, R228, c[0x0][0x178], !P0 ;  /* 0x00005e00e4007a0c */ /* 0x000fc60004701270 */
[----:B------:R3:W-:Y:S01]  /*7d1c0*/  @P4 STG.E [R16.64], R97 ;  /* 0x0000006110004986 */ /* 0x0007e2000c101906 */
[----:B------:R-:W-:-:S03]  /*7d1d0*/  ISETP.GE.AND P1, PT, R0, c[0x0][0x17c], PT ;  /* 0x00005f0000007a0c */ /* 0x000fc60003f26270 */
[----:B------:R4:W-:Y:S01]  /*7d1e0*/  @P2 STG.E [R20.64], R217 ;  /* 0x000000d914002986 */ /* 0x0009e2000c101906 */
[----:B------:R-:W-:Y:S01]  /*7d1f0*/  ISETP.LT.AND P2, PT, R231, c[0x0][0x178], !P6 ;  /* 0x00005e00e7007a0c */ /* 0x000fe20007741270 */
[----:B------:R-:W-:Y:S01]  /*7d200*/  IMAD.WIDE R24, R41, 0x4, R4 ;  /* 0x0000000429187825 */ /* 0x000fe200078e0204 */
[----:B------:R-:W-:Y:S02]  /*7d210*/  ISETP.LT.AND P4, PT, R230, c[0x0][0x178], !P6 ;  /* 0x00005e00e6007a0c */ /* 0x000fe40007781270 */
[----:B------:R-:W-:Y:S02]  /*7d220*/  ISETP.LT.AND P3, PT, R229, c[0x0][0x178], !P6 ;  /* 0x00005e00e5007a0c */ /* 0x000fe40007761270 */
[----:B------:R-:W-:Y:S02]  /*7d230*/  IADD3 R41, R41, c[0x0][0x198], RZ ;  /* 0x0000660029297a10 */ /* 0x000fe40007ffe0ff */
[----:B------:R-:W-:Y:S02]  /*7d240*/  ISETP.LT.AND P6, PT, R228, c[0x0][0x178], !P6 ;  /* 0x00005e00e4007a0c */ /* 0x000fe400077c1270 */
[----:B------:R-:W-:Y:S01]  /*7d250*/  ISETP.LT.AND P5, PT, R231, c[0x0][0x178], !P1 ;  /* 0x00005e00e7007a0c */ /* 0x000fe20004fa1270 */
[C---:B--2---:R-:W-:Y:S01]  /*7d260*/  IMAD.WIDE R2, R41.reuse, 0x4, R182 ;  /* 0x0000000429027825 */ /* 0x044fe200078e02b6 */
[----:B------:R-:W-:-:S03]  /*7d270*/  IADD3 R29, R41, c[0x0][0x198], RZ ;  /* 0x00006600291d7a10 */ /* 0x000fc60007ffe0ff */
[C---:B------:R-:W-:Y:S01]  /*7d280*/  IMAD.WIDE R8, R41.reuse, 0x4, R180 ;  /* 0x0000000429087825 */ /* 0x040fe200078e02b4 */
[----:B------:R-:W-:Y:S01]  /*7d290*/  IADD3 R0, R244, 0xf0, RZ ;  /* 0x000000f0f4007810 */ /* 0x000fe20007ffe0ff */
[----:B------:R2:W-:Y:S02]  /*7d2a0*/  @P0 STG.E [R24.64], R33 ;  /* 0x0000002118000986 */ /* 0x0005e4000c101906 */
[C---:B-1----:R-:W-:Y:S02]  /*7d2b0*/  IMAD.WIDE R12, R41.reuse, 0x4, R6 ;  /* 0x00000004290c7825 */ /* 0x042fe400078e0206 */
[----:B------:R1:W-:Y:S02]  /*7d2c0*/  @P2 STG.E [R2.64], R124 ;  /* 0x0000007c02002986 */ /* 0x0003e4000c101906 */
[----:B---3--:R-:W-:Y:S01]  /*7d2d0*/  IMAD.WIDE R16, R41, 0x4, R4 ;  /* 0x0000000429107825 */ /* 0x008fe200078e0204 */
[----:B------:R-:W-:Y:S01]  /*7d2e0*/  ISETP.GE.AND P0, PT, R0, c[0x0][0x17c], PT ;  /* 0x00005f0000007a0c */ /* 0x000fe20003f06270 */
[----:B------:R3:W-:Y:S02]  /*7d2f0*/  @P4 STG.E [R8.64], R156 ;  /* 0x0000009c08004986 */ /* 0x0007e4000c101906 */
[----:B----4-:R-:W-:-:S02]  /*7d300*/  IMAD.WIDE R20, R29, 0x4, R182 ;  /* 0x000000041d147825 */ /* 0x010fc400078e02b6 */
[----:B------:R4:W-:Y:S01]  /*7d310*/  @P3 STG.E [R12.64], R224 ;  /* 0x000000e00c003986 */ /* 0x0009e2000c101906 */
[----:B------:R-:W-:Y:S02]  /*7d320*/  ISETP.LT.AND P3, PT, R230, c[0x0][0x178], !P1 ;  /* 0x00005e00e6007a0c */ /* 0x000fe40004f61270 */
[----:B------:R-:W-:Y:S01]  /*7d330*/  ISETP.LT.AND P4, PT, R229, c[0x0][0x178], !P1 ;  /* 0x00005e00e5007a0c */ /* 0x000fe20004f81270 */
[----:B------:R3:W-:Y:S01]  /*7d340*/  @P6 STG.E [R16.64], R36 ;  /* 0x0000002410006986 */ /* 0x0007e2000c101906 */
[----:B------:R-:W-:-:S03]  /*7d350*/  ISETP.LT.AND P6, PT, R231, c[0x0][0x178], !P0 ;  /* 0x00005e00e7007a0c */ /* 0x000fc600047c1270 */
[----:B------:R4:W-:Y:S01]  /*7d360*/  @P5 STG.E [R20.64], R125 ;  /* 0x0000007d14005986 */ /* 0x0009e2000c101906 */
[----:B------:R-:W-:Y:S02]  /*7d370*/  ISETP.LT.AND P5, PT, R228, c[0x0][0x178], !P1 ;  /* 0x00005e00e4007a0c */ /* 0x000fe40004fa1270 */
[----:B------:R-:W-:Y:S02]  /*7d380*/  ISETP.LT.AND P1, PT, R230, c[0x0][0x178], !P0 ;  /* 0x00005e00e6007a0c */ /* 0x000fe40004721270 */
[C---:B--2---:R-:W-:Y:S01]  /*7d390*/  IADD3 R25, R29.reuse, c[0x0][0x198], RZ ;  /* 0x000066001d197a10 */ /* 0x044fe20007ffe0ff */
[----:B-1----:R-:W-:Y:S01]  /*7d3a0*/  IMAD.WIDE R2, R29, 0x4, R180 ;  /* 0x000000041d027825 */ /* 0x002fe200078e02b4 */
[----:B------:R-:W-:-:S03]  /*7d3b0*/  IADD3 R0, R244, 0xf1, RZ ;  /* 0x000000f1f4007810 */ /* 0x000fc60007ffe0ff */
[C---:B---3--:R-:W-:Y:S01]  /*7d3c0*/  IMAD.WIDE R8, R29.reuse, 0x4, R6 ;  /* 0x000000041d087825 */ /* 0x048fe200078e0206 */
[----:B------:R1:W-:Y:S03]  /*7d3d0*/  @P3 STG.E [R2.64], R157 ;  /* 0x0000009d02003986 */ /* 0x0003e6000c101906 */
[----:B----4-:R-:W-:Y:S01]  /*7d3e0*/  IMAD.WIDE R12, R29, 0x4, R4 ;  /* 0x000000041d0c7825 */ /* 0x010fe200078e0204 */
[----:B------:R-:W-:-:S03]  /*7d3f0*/  ISETP.GE.AND P2, PT, R0, c[0x0][0x17c], PT ;  /* 0x00005f0000007a0c */ /* 0x000fc60003f46270 */
[C---:B------:R-:W-:Y:S01]  /*7d400*/  IMAD.WIDE R16, R25.reuse, 0x4, R182 ;  /* 0x0000000419107825 */ /* 0x040fe200078e02b6 */
[----:B------:R2:W-:Y:S03]  /*7d410*/  @P4 STG.E [R8.64], R225 ;  /* 0x000000e108004986 */ /* 0x0005e6000c101906 */
[----:B------:R-:W-:Y:S01]  /*7d420*/  IMAD.WIDE R20, R25, 0x4, R180 ;  /* 0x0000000419147825 */ /* 0x000fe200078e02b4 */
[----:B------:R3:W-:Y:S01]  /*7d430*/  @P5 STG.E [R12.64], R37 ;  /* 0x000000250c005986 */ /* 0x0007e2000c101906 */
[----:B------:R-:W-:Y:S02]  /*7d440*/  ISETP.LT.AND P5, PT, R229, c[0x0][0x178], !P0 ;  /* 0x00005e00e5007a0c */ /* 0x000fe400047a1270 */
[----:B------:R-:W-:Y:S01]  /*7d450*/  ISETP.LT.AND P0, PT, R228, c[0x0][0x178], !P0 ;  /* 0x00005e00e4007a0c */ /* 0x000fe20004701270 */
[----:B------:R4:W-:Y:S01]  /*7d460*/  @P6 STG.E [R16.64], R154 ;  /* 0x0000009a10006986 */ /* 0x0009e2000c101906 */
[----:B------:R-:W-:-:S03]  /*7d470*/  ISETP.LT.AND P3, PT, R230, c[0x0][0x178], !P2 ;  /* 0x00005e00e6007a0c */ /* 0x000fc60005761270 */
[----:B------:R3:W-:Y:S01]  /*7d480*/  @P1 STG.E [R20.64], R178 ;  /* 0x000000b214001986 */ /* 0x0007e2000c101906 */
[----:B------:R-:W-:Y:S01]  /*7d490*/  ISETP.LT.AND P1, PT, R231, c[0x0][0x178], !P2 ;  /* 0x00005e00e7007a0c */ /* 0x000fe20005721270 */
[----:B-1----:R-:W-:Y:S01]  /*7d4a0*/  IMAD.WIDE R2, R25, 0x4, R6 ;  /* 0x0000000419027825 */ /* 0x002fe200078e0206 */
[----:B------:R-:W-:-:S03]  /*7d4b0*/  ISETP.LT.AND P6, PT, R229, c[0x0][0x178], !P2 ;  /* 0x00005e00e5007a0c */ /* 0x000fc600057c1270 */
[C---:B--2---:R-:W-:Y:S01]  /*7d4c0*/  IMAD.WIDE R8, R25.reuse, 0x4, R4 ;  /* 0x0000000419087825 */ /* 0x044fe200078e0204 */
[----:B------:R-:W-:Y:S02]  /*7d4d0*/  IADD3 R25, R25, c[0x0][0x198], RZ ;  /* 0x0000660019197a10 */ /* 0x000fe40007ffe0ff */
[----:B------:R-:W-:-:S03]  /*7d4e0*/  IADD3 R24, R244, 0xf2, RZ ;  /* 0x000000f2f4187810 */ /* 0x000fc60007ffe0ff */
[C---:B---3--:R-:W-:Y:S01]  /*7d4f0*/  IMAD.WIDE R12, R25.reuse, 0x4, R182 ;  /* 0x00000004190c7825 */ /* 0x048fe200078e02b6 */
[----:B------:R-:W-:Y:S01]  /*7d500*/  ISETP.GE.AND P4, PT, R24, c[0x0][0x17c], PT ;  /* 0x00005f0018007a0c */ /* 0x000fe20003f86270 */
[----:B------:R1:W-:Y:S02]  /*7d510*/  @P5 STG.E [R2.64], R198 ;  /* 0x000000c602005986 */ /* 0x0003e4000c101906 */
[C---:B----4-:R-:W-:Y:S01]  /*7d520*/  IMAD.WIDE R16, R25.reuse, 0x4, R180 ;  /* 0x0000000419107825 */ /* 0x050fe200078e02b4 */
[----:B------:R-:W-:Y:S01]  /*7d530*/  ISETP.LT.AND P2, PT, R228, c[0x0][0x178], !P2 ;  /* 0x00005e00e4007a0c */ /* 0x000fe20005741270 */
[----:B------:R2:W-:Y:S02]  /*7d540*/  @P0 STG.E [R8.64], R14 ;  /* 0x0000000e08000986 */ /* 0x0005e4000c101906 */
[----:B------:R-:W-:Y:S01]  /*7d550*/  IMAD.WIDE R20, R25, 0x4, R6 ;  /* 0x0000000419147825 */ /* 0x000fe200078e0206 */
[----:B------:R-:W-:Y:S01]  /*7d560*/  ISETP.LT.AND P0, PT, R231, c[0x0][0x178], !P4 ;  /* 0x00005e00e7007a0c */ /* 0x000fe20006701270 */
[----:B------:R3:W-:Y:S01]  /*7d570*/  @P1 STG.E [R12.64], R155 ;  /* 0x0000009b0c001986 */ /* 0x0007e2000c101906 */
[----:B------:R-:W-:-:S03]  /*7d580*/  ISETP.LT.AND P1, PT, R230, c[0x0][0x178], !P4 ;  /* 0x00005e00e6007a0c */ /* 0x000fc60006721270 */
[----:B------:R4:W-:Y:S01]  /*7d590*/  @P3 STG.E [R16.64], R179 ;  /* 0x000000b310003986 */ /* 0x0009e2000c101906 */
[----:B------:R-:W-:-:S03]  /*7d5a0*/  IADD3 R29, R25, c[0x0][0x198], RZ ;  /* 0x00006600191d7a10 */ /* 0x000fc60007ffe0ff */
[----:B------:R4:W-:Y:S01]  /*7d5b0*/  @P6 STG.E [R20.64], R199 ;  /* 0x000000c714006986 */ /* 0x0009e2000c101906 */
[----:B------:R-:W-:Y:S01]  /*7d5c0*/  ISETP.LT.AND P6, PT, R229, c[0x0][0x178], !P4 ;  /* 0x00005e00e5007a0c */ /* 0x000fe200067c1270 */
[----:B-1----:R-:W-:Y:S01]  /*7d5d0*/  IMAD.WIDE R2, R25, 0x4, R4 ;  /* 0x0000000419027825 */ /* 0x002fe200078e0204 */
[----:B------:R-:W-:-:S03]  /*7d5e0*/  IADD3 R0, R244, 0xf3, RZ ;  /* 0x000000f3f4007810 */ /* 0x000fc60007ffe0ff */
[----:B--2---:R-:W-:Y:S01]  /*7d5f0*/  IMAD.WIDE R8, R29, 0x4, R182 ;  /* 0x000000041d087825 */ /* 0x004fe200078e02b6 */
[----:B------:R-:W-:-:S03]  /*7d600*/  ISETP.GE.AND P5, PT, R0, c[0x0][0x17c], PT ;  /* 0x00005f0000007a0c */ /* 0x000fc60003fa6270 */
[C---:B---3--:R-:W-:Y:S01]  /*7d610*/  IMAD.WIDE R12, R29.reuse, 0x4, R180 ;  /* 0x000000041d0c7825 */ /* 0x048fe200078e02b4 */
[----:B------:R1:W-:Y:S03]  /*7d620*/  @P2 STG.E [R2.64], R15 ;  /* 0x0000000f02002986 */ /* 0x0003e6000c101906 */
[----:B----4-:R-:W-:Y:S01]  /*7d630*/  IMAD.WIDE R16, R29, 0x4, R6 ;  /* 0x000000041d107825 */ /* 0x010fe200078e0206 */
        /* <DEDUP_REMOVED lines=16> */
[C---:B---3--:R-:W-:Y:S02]  /*7d740*/  IMAD.WIDE R12, R25.reuse, 0x4, R6 ;  /* 0x00000004190c7825 */ /* 0x048fe400078e0206 */
        /* <DEDUP_REMOVED lines=12> */
[C---:B----4-:R-:W-:Y:S01]  /*7d810*/  IMAD.WIDE R16, R29.reuse, 0x4, R182 ;  /* 0x000000041d107825 */ /* 0x050fe200078e02b6 */
[----:B-1----:R-:W-:-:S03]  /*7d820*/  IADD3 R21, R29, c[0x0][0x198], RZ ;  /* 0x000066001d157a10 */ /* 0x002fc60007ffe0ff */
[----:B--2---:R-:W-:Y:S01]  /*7d830*/  IMAD.WIDE R2, R29, 0x4, R180 ;  /* 0x000000041d027825 */ /* 0x004fe200078e02b4 */
[----:B------:R-:W-:-:S03]  /*7d840*/  IADD3 R0, R244, 0xf6, RZ ;  /* 0x000000f6f4007810 */ /* 0x000fc60007ffe0ff */
[C---:B---3--:R-:W-:Y:S01]  /*7d850*/  IMAD.WIDE R8, R29.reuse, 0x4, R6 ;  /* 0x000000041d087825 */ /* 0x048fe200078e0206 */
[----:B------:R1:W-:Y:S03]  /*7d860*/  @P4 STG.E [R16.64], R142 ;  /* 0x0000008e10004986 */ /* 0x0003e6000c101906 */
[----:B------:R-:W-:Y:S01]  /*7d870*/  IMAD.WIDE R12, R29, 0x4, R4 ;  /* 0x000000041d0c7825 */ /* 0x000fe200078e0204 */
[----:B------:R2:W-:Y:S01]  /*7d880*/  @P1 STG.E [R2.64], R94 ;  /* 0x0000005e02001986 */ /* 0x0005e2000c101906 */
[----:B------:R-:W-:Y:S02]  /*7d890*/  ISETP.GE.AND P0, PT, R0, c[0x0][0x17c], PT ;  /* 0x00005f0000007a0c */ /* 0x000fe40003f06270 */
[----:B------:R-:W-:Y:S01]  /*7d8a0*/  IMAD.WIDE R10, R21, 0x4, R182 ;  /* 0x00000004150a7825 */ /* 0x000fe200078e02b6 */
[----:B------:R-:W-:Y:S01]  /*7d8b0*/  ISETP.LT.AND P4, PT, R230, c[0x0][0x178], !P2 ;  /* 0x00005e00e6007a0c */ /* 0x000fe20005781270 */
[----:B------:R3:W-:Y:S04]  /*7d8c0*/  @P5 STG.E [R8.64], R214 ;  /* 0x000000d608005986 */ /* 0x0007e8000c101906 */
[----:B------:R4:W-:Y:S01]  /*7d8d0*/  @P3 STG.E [R12.64], R18 ;  /* 0x000000120c003986 */ /* 0x0009e2000c101906 */
[----:B------:R-:W-:-:S02]  /*7d8e0*/  ISETP.LT.AND P3, PT, R229, c[0x0][0x178], !P2 ;  /* 0x00005e00e5007a0c */ /* 0x000fc40005761270 */
[----:B------:R-:W-:Y:S01]  /*7d8f0*/  ISETP.LT.AND P2, PT, R228, c[0x0][0x178], !P2 ;  /* 0x00005e00e4007a0c */ /* 0x000fe20005741270 */
[----:B------:R3:W-:Y:S01]  /*7d900*/  @P6 STG.E [R10.64], R143 ;  /* 0x0000008f0a006986 */ /* 0x0007e2000c101906 */
[----:B------:R-:W-:Y:S02]  /*7d910*/  ISETP.LT.AND P6, PT, R231, c[0x0][0x178], !P0 ;  /* 0x00005e00e7007a0c */ /* 0x000fe400047c1270 */
[----:B------:R-:W-:Y:S01]  /*7d920*/  ISETP.LT.AND P5, PT, R230, c[0x0][0x178], !P0 ;  /* 0x00005e00e6007a0c */ /* 0x000fe200047a1270 */
[C---:B------:R-:W-:Y:S01]  /*7d930*/  IMAD.WIDE R14, R21.reuse, 0x4, R180 ;  /* 0x00000004150e7825 */ /* 0x040fe200078e02b4 */
[C---:B-1----:R-:W-:Y:S02]  /*7d940*/  IADD3 R17, R21.reuse, c[0x0][0x198], RZ ;  /* 0x0000660015117a10 */ /* 0x042fe40007ffe0ff */
[----:B------:R-:W-:Y:S01]  /*7d950*/  IADD3 R0, R244, 0xf7, RZ ;  /* 0x000000f7f4007810 */ /* 0x000fe20007ffe0ff */
[C---:B--2---:R-:W-:Y:S01]  /*7d960*/  IMAD.WIDE R2, R21.reuse, 0x4, R6 ;  /* 0x0000000415027825 */ /* 0x044fe200078e0206 */
[----:B------:R1:W-:Y:S03]  /*7d970*/  @P4 STG.E [R14.64], R95 ;  /* 0x0000005f0e004986 */ /* 0x0003e6000c101906 */
[----:B---3--:R-:W-:Y:S01]  /*7d980*/  IMAD.WIDE R8, R21, 0x4, R4 ;  /* 0x0000000415087825 */ /* 0x008fe200078e0204 */
[----:B------:R-:W-:-:S03]  /*7d990*/  ISETP.GE.AND P1, PT, R0, c[0x0][0x17c], PT ;  /* 0x00005f0000007a0c */ /* 0x000fc60003f26270 */
[----:B----4-:R-:W-:Y:S01]  /*7d9a0*/  IMAD.WIDE R12, R17, 0x4, R182 ;  /* 0x00000004110c7825 */ /* 0x010fe200078e02b6 */
[----:B------:R-:W-:Y:S01]  /*7d9b0*/  ISETP.LT.AND P4, PT, R229, c[0x0][0x178], !P0 ;  /* 0x00005e00e5007a0c */ /* 0x000fe20004781270 */
[----:B------:R2:W-:Y:S02]  /*7d9c0*/  @P3 STG.E [R2.64], R215 ;  /* 0x000000d702003986 */ /* 0x0005e4000c101906 */
[----:B------:R-:W-:Y:S01]  /*7d9d0*/  IMAD.WIDE R10, R17, 0x4, R180 ;  /* 0x00000004110a7825 */ /* 0x000fe200078e02b4 */
[----:B------:R-:W-:Y:S01]  /*7d9e0*/  ISETP.LT.AND P0, PT, R228, c[0x0][0x178], !P0 ;  /* 0x00005e00e4007a0c */ /* 0x000fe20004701270 */
[----:B------:R3:W-:Y:S01]  /*7d9f0*/  @P2 STG.E [R8.64], R19 ;  /* 0x0000001308002986 */ /* 0x0007e2000c101906 */
[----:B------:R-:W-:-:S03]  /*7da00*/  ISETP.LT.AND P2, PT, R229, c[0x0][0x178], !P1 ;  /* 0x00005e00e5007a0c */ /* 0x000fc60004f41270 */
[----:B------:R-:W-:Y:S01]  /*7da10*/  @P6 STG.E [R12.64], R146 ;  /* 0x000000920c006986 */ /* 0x000fe2000c101906 */
[----:B------:R-:W-:-:S03]  /*7da20*/  ISETP.LT.AND P6, PT, R231, c[0x0][0x178], !P1 ;  /* 0x00005e00e7007a0c */ /* 0x000fc60004fc1270 */
[----:B------:R4:W-:Y:S01]  /*7da30*/  @P5 STG.E [R10.64], R166 ;  /* 0x000000a60a005986 */ /* 0x0009e2000c101906 */
[----:B------:R-:W-:Y:S01]  /*7da40*/  ISETP.LT.AND P5, PT, R230, c[0x0][0x178], !P1 ;  /* 0x00005e00e6007a0c */ /* 0x000fe20004fa1270 */
[C---:B-1----:R-:W-:Y:S01]  /*7da50*/  IMAD.WIDE R14, R17.reuse, 0x4, R6 ;  /* 0x00000004110e7825 */ /* 0x042fe200078e0206 */
[C---:B------:R-:W-:Y:S02]  /*7da60*/  IADD3 R21, R17.reuse, c[0x0][0x198], RZ ;  /* 0x0000660011157a10 */ /* 0x040fe40007ffe0ff */
[----:B------:R-:W-:Y:S01]  /*7da70*/  IADD3 R0, R244, 0xf8, RZ ;  /* 0x000000f8f4007810 */ /* 0x000fe20007ffe0ff */
[----:B--2---:R-:W-:Y:S01]  /*7da80*/  IMAD.WIDE R2, R17, 0x4, R4 ;  /* 0x0000000411027825 */ /* 0x004fe200078e0204 */
[----:B------:R1:W-:Y:S01]  /*7da90*/  @P4 STG.E [R14.64], R222 ;  /* 0x000000de0e004986 */ /* 0x0003e2000c101906 */
[----:B------:R-:W-:Y:S02]  /*7daa0*/  ISETP.LT.AND P4, PT, R228, c[0x0][0x178], !P1 ;  /* 0x00005e00e4007a0c */ /* 0x000fe40004f81270 */
[----:B---3--:R-:W-:Y:S01]  /*7dab0*/  IMAD.WIDE R8, R21, 0x4, R182 ;  /* 0x0000000415087825 */ /* 0x008fe200078e02b6 */
[----:B------:R-:W-:-:S03]  /*7dac0*/  ISETP.GE.AND P3, PT, R0, c[0x0][0x17c], PT ;  /* 0x00005f0000007a0c */ /* 0x000fc60003f66270 */
[C---:B----4-:R-:W-:Y:S01]  /*7dad0*/  IMAD.WIDE R10, R21.reuse, 0x4, R180 ;  /* 0x00000004150a7825 */ /* 0x050fe200078e02b4 */
[----:B------:R2:W-:Y:S03]  /*7dae0*/  @P0 STG.E [R2.64], R22 ;  /* 0x0000001602000986 */ /* 0x0005e6000c101906 */
[----:B------:R-:W-:Y:S01]  /*7daf0*/  IMAD.WIDE R12, R21, 0x4, R6 ;  /* 0x00000004150c7825 */ /* 0x000fe200078e0206 */
[----:B------:R3:W-:Y:S01]  /*7db00*/  @P6 STG.E [R8.64], R147 ;  /* 0x0000009308006986 */ /* 0x0007e2000c101906 */
[----:B------:R-:W-:-:S03]  /*7db10*/  IADD3 R0, R244, 0xf9, RZ ;  /* 0x000000f9f4007810 */ /* 0x000fc60007ffe0ff */
[----:B------:R4:W-:Y:S01]  /*7db20*/  @P5 STG.E [R10.64], R167 ;  /* 0x000000a70a005986 */ /* 0x0009e2000c101906 */
[----:B------:R-:W-:-:S03]  /*7db30*/  ISETP.LT.AND P0, PT, R230, c[0x0][0x178], !P3 ;  /* 0x00005e00e6007a0c */ /* 0x000fc60005f01270 */
[----:B------:R3:W-:Y:S01]  /*7db40*/  @P2 STG.E [R12.64], R223 ;  /* 0x000000df0c002986 */ /* 0x0007e2000c101906 */
[----:B------:R-:W-:Y:S01]  /*7db50*/  ISETP.LT.AND P2, PT, R231, c[0x0][0x178], !P3 ;  /* 0x00005e00e7007a0c */ /* 0x000fe20005f41270 */
[C---:B-1----:R-:W-:Y:S01]  /*7db60*/  IMAD.WIDE R14, R21.reuse, 0x4, R4 ;  /* 0x00000004150e7825 */ /* 0x042fe200078e0204 */
[----:B------:R-:W-:Y:S02]  /*7db70*/  IADD3 R21, R21, c[0x0][0x198], RZ ;  /* 0x0000660015157a10 */ /* 0x000fe40007ffe0ff */
[----:B------:R-:W-:Y:S02]  /*7db80*/  ISETP.GE.AND P1, PT, R0, c[0x0][0x17c], PT ;  /* 0x00005f0000007a0c */ /* 0x000fe40003f26270 */
[----:B------:R-:W-:Y:S01]  /*7db90*/  ISETP.LT.AND P6, PT, R229, c[0x0][0x178], !P3 ;  /* 0x00005e00e5007a0c */ /* 0x000fe20005fc1270 */
[----:B------:R-:W-:Y:S01]  /*7dba0*/  @P4 STG.E [R14.64], R23 ;  /* 0x000000170e004986 */ /* 0x000fe2000c101906 */
[----:B------:R-:W-:Y:S01]  /*7dbb0*/  ISETP.LT.AND P3, PT, R228, c[0x0][0x178], !P3 ;  /* 0x00005e00e4007a0c */ /* 0x000fe20005f61270 */
[----:B--2---:R-:W-:Y:S01]  /*7dbc0*/  IMAD.WIDE R2, R21, 0x4, R182 ;  /* 0x0000000415027825 */ /* 0x004fe200078e02b6 */
[----:B------:R-:W-:-:S03]  /*7dbd0*/  ISETP.LT.AND P4, PT, R231, c[0x0][0x178], !P1 ;  /* 0x00005e00e7007a0c */ /* 0x000fc60004f81270 */
[C---:B---3--:R-:W-:Y:S01]  /*7dbe0*/  IMAD.WIDE R8, R21.reuse, 0x4, R180 ;  /* 0x0000000415087825 */ /* 0x048fe200078e02b4 */
[----:B------:R-:W-:Y:S02]  /*7dbf0*/  IADD3 R0, R244, 0xfa, RZ ;  /* 0x000000faf4007810 */ /* 0x000fe40007ffe0ff */
[C---:B------:R-:W-:Y:S01]  /*7dc00*/  IADD3 R19, R21.reuse, c[0x0][0x198], RZ ;  /* 0x0000660015137a10 */ /* 0x040fe20007ffe0ff */
[C---:B----4-:R-:W-:Y:S01]  /*7dc10*/  IMAD.WIDE R10, R21.reuse, 0x4, R6 ;  /* 0x00000004150a7825 */ /* 0x050fe200078e0206 */
[----:B------:R1:W-:Y:S01]  /*7dc20*/  @P2 STG.E [R2.64], R138 ;  /* 0x0000008a02002986 */ /* 0x0003e2000c101906 */
[----:B------:R-:W-:Y:S02]  /*7dc30*/  ISETP.GE.AND P5, PT, R0, c[0x0][0x17c], PT ;  /* 0x00005f0000007a0c */ /* 0x000fe40003fa6270 */
[----:B------:R-:W-:Y:S01]  /*7dc40*/  IMAD.WIDE R12, R21, 0x4, R4 ;  /* 0x00000004150c7825 */ /* 0x000fe200078e0204 */
[----:B------:R2:W-:Y:S01]  /*7dc50*/  @P0 STG.E [R8.64], R162 ;  /* 0x000000a208000986 */ /* 0x0005e2000c101906 */
[----:B------:R-:W-:-:S02]  /*7dc60*/  ISETP.LT.AND P0, PT, R230, c[0x0][0x178], !P1 ;  /* 0x00005e00e6007a0c */ /* 0x000fc40004f01270 */
[----:B------:R-:W-:Y:S01]  /*7dc70*/  IMAD.WIDE R16, R19, 0x4, R182 ;  /* 0x0000000413107825 */ /* 0x000fe200078e02b6 */
[----:B------:R-:W-:Y:S01]  /*7dc80*/  ISETP.LT.AND P2, PT, R229, c[0x0][0x178], !P1 ;  /* 0x00005e00e5007a0c */ /* 0x000fe20004f41270 */
[----:B------:R3:W-:Y:S01]  /*7dc90*/  @P6 STG.E [R10.64], R202 ;  /* 0x000000ca0a006986 */ /* 0x0007e2000c101906 */
[----:B------:R-:W-:Y:S02]  /*7dca0*/  ISETP.LT.AND P1, PT, R228, c[0x0][0x178], !P1 ;  /* 0x00005e00e4007a0c */ /* 0x000fe40004f21270 */
[----:B------:R-:W-:Y:S01]  /*7dcb0*/  ISETP.LT.AND P6, PT, R231, c[0x0][0x178], !P5 ;  /* 0x00005e00e7007a0c */ /* 0x000fe20006fc1270 */
[----:B------:R4:W-:Y:S01]  /*7dcc0*/  @P3 STG.E [R12.64], R26 ;  /* 0x0000001a0c003986 */ /* 0x0009e2000c101906 */
[C---:B------:R-:W-:Y:S01]  /*7dcd0*/  IADD3 R21, R19.reuse, c[0x0][0x198], RZ ;  /* 0x0000660013157a10 */ /* 0x040fe20007ffe0ff */
[C---:B-1----:R-:W-:Y:S02]  /*7dce0*/  IMAD.WIDE R2, R19.reuse, 0x4, R180 ;  /* 0x0000000413027825 */ /* 0x042fe400078e02b4 */
[----:B------:R1:W-:Y:S01]  /*7dcf0*/  @P4 STG.E [R16.64], R139 ;  /* 0x0000008b10004986 */ /* 0x0003e2000c101906 */
[----:B------:R-:W-:Y:S01]  /*7dd00*/  ISETP.LT.AND P4, PT, R230, c[0x0][0x178], !P5 ;  /* 0x00005e00e6007a0c */ /* 0x000fe20006f81270 */
[----:B--2---:R-:W-:Y:S01]  /*7dd10*/  IMAD.WIDE R8, R19, 0x4, R6 ;  /* 0x0000000413087825 */ /* 0x004fe200078e0206 */
[----:B------:R-:W-:-:S03]  /*7dd20*/  IADD3 R0, R244, 0xfb, RZ ;  /* 0x000000fbf4007810 */ /* 0x000fc60007ffe0ff */
[----:B---3--:R-:W-:Y:S01]  /*7dd30*/  IMAD.WIDE R10, R19, 0x4, R4 ;  /* 0x00000004130a7825 */ /* 0x008fe200078e0204 */
[----:B------:R2:W-:Y:S01]  /*7dd40*/  @P0 STG.E [R2.64], R163 ;  /* 0x000000a302000986 */ /* 0x0005e2000c101906 */
[----:B------:R-:W-:Y:S02]  /*7dd50*/  ISETP.GE.AND P3, PT, R0, c[0x0][0x17c], PT ;  /* 0x00005f0000007a0c */ /* 0x000fe40003f66270 */
[C---:B----4-:R-:W-:Y:S01]  /*7dd60*/  IMAD.WIDE R12, R21.reuse, 0x4, R182 ;  /* 0x00000004150c7825 */ /* 0x050fe200078e02b6 */
[----:B------:R3:W-:Y:S03]  /*7dd70*/  @P2 STG.E [R8.64], R203 ;  /* 0x000000cb08002986 */ /* 0x0007e6000c101906 */
[----:B------:R-:W-:Y:S01]  /*7dd80*/  IMAD.WIDE R14, R21, 0x4, R180 ;  /* 0x00000004150e7825 */ /* 0x000fe200078e02b4 */
[----:B------:R4:W-:Y:S01]  /*7dd90*/  @P1 STG.E [R10.64], R27 ;  /* 0x0000001b0a001986 */ /* 0x0009e2000c101906 */
[----:B------:R-:W-:-:S02]  /*7dda0*/  ISETP.LT.AND P1, PT, R229, c[0x0][0x178], !P5 ;  /* 0x00005e00e5007a0c */ /* 0x000fc40006f21270 */
[----:B------:R-:W-:Y:S01]  /*7ddb0*/  ISETP.LT.AND P5, PT, R228, c[0x0][0x178], !P5 ;  /* 0x00005e00e4007a0c */ /* 0x000fe20006fa1270 */
[----:B------:R3:W-:Y:S01]  /*7ddc0*/  @P6 STG.E [R12.64], R134 ;  /* 0x000000860c006986 */ /* 0x0007e2000c101906 */
[----:B------:R-:W-:Y:S02]  /*7ddd0*/  ISETP.LT.AND P6, PT, R231, c[0x0][0x178], !P3 ;  /* 0x00005e00e7007a0c */ /* 0x000fe40005fc1270 */
[----:B------:R-:W-:Y:S01]  /*7dde0*/  ISETP.LT.AND P0, PT, R230, c[0x0][0x178], !P3 ;  /* 0x00005e00e6007a0c */ /* 0x000fe20005f01270 */
[----:B------:R4:W-:Y:S01]  /*7ddf0*/  @P4 STG.E [R14.64], R170 ;  /* 0x000000aa0e004986 */ /* 0x0009e2000c101906 */
[----:B-1----:R-:W-:Y:S02]  /*7de00*/  IADD3 R17, R21, c[0x0][0x198], RZ ;  /* 0x0000660015117a10 */ /* 0x002fe40007ffe0ff */
[----:B------:R-:W-:Y:S01]  /*7de10*/  ISETP.LT.AND P4, PT, R229, c[0x0][0x178], !P3 ;  /* 0x00005e00e5007a0c */ /* 0x000fe20005f81270 */
[----:B--2---:R-:W-:Y:S01]  /*7de20*/  IMAD.WIDE R2, R21, 0x4, R6 ;  /* 0x0000000415027825 */ /* 0x004fe200078e0206 */
[----:B------:R-:W-:-:S03]  /*7de30*/  IADD3 R16, R244, 0xfc, RZ ;  /* 0x000000fcf4107810 */ /* 0x000fc60007ffe0ff */
[----:B---3--:R-:W-:Y:S01]  /*7de40*/  IMAD.WIDE R8, R21, 0x4, R4 ;  /* 0x0000000415087825 */ /* 0x008fe200078e0204 */
[----:B------:R-:W-:-:S03]  /*7de50*/  ISETP.GE.AND P2, PT, R16, c[0x0][0x17c], PT ;  /* 0x00005f0010007a0c */ /* 0x000fc60003f46270 */
[C---:B----4-:R-:W-:Y:S01]  /*7de60*/  IMAD.WIDE R10, R17.reuse, 0x4, R182 ;  /* 0x00000004110a7825 */ /* 0x050fe200078e02b6 */
[----:B------:R1:W-:Y:S03]  /*7de70*/  @P1 STG.E [R2.64], R210 ;  /* 0x000000d202001986 */ /* 0x0003e6000c101906 */
[C---:B------:R-:W-:Y:S01]  /*7de80*/  IMAD.WIDE R12, R17.reuse, 0x4, R180 ;  /* 0x00000004110c7825 */ /* 0x040fe200078e02b4 */
[----:B------:R2:W-:Y:S01]  /*7de90*/  @P5 STG.E [R8.64], R30 ;  /* 0x0000001e08005986 */ /* 0x0005e2000c101906 */
[----:B------:R-:W-:Y:S02]  /*7dea0*/  ISETP.LT.AND P3, PT, R228, c[0x0][0x178], !P3 ;  /* 0x00005e00e4007a0c */ /* 0x000fe40005f61270 */
[----:B------:R-:W-:Y:S01]  /*7deb0*/  IMAD.WIDE R14, R17, 0x4, R6 ;  /* 0x00000004110e7825 */ /* 0x000fe200078e0206 */
[----:B------:R3:W-:Y:S01]  /*7dec0*/  @P6 STG.E [R10.64], R135 ;  /* 0x000000870a006986 */ /* 0x0007e2000c101906 */
[----:B------:R-:W-:-:S02]  /*7ded0*/  ISETP.LT.AND P6, PT, R231, c[0x0][0x178], !P2 ;  /* 0x00005e00e7007a0c */ /* 0x000fc400057c1270 */
[----:B------:R-:W-:Y:S01]  /*7dee0*/  ISETP.LT.AND P5, PT, R230, c[0x0][0x178], !P2 ;  /* 0x00005e00e6007a0c */ /* 0x000fe200057a1270 */
[----:B------:R4:W-:Y:S01]  /*7def0*/  @P0 STG.E [R12.64], R171 ;  /* 0x000000ab0c000986 */ /* 0x0009e2000c101906 */
[----:B------:R-:W-:-:S03]  /*7df00*/  IADD3 R19, R17, c[0x0][0x198], RZ ;  /* 0x0000660011137a10 */ /* 0x000fc60007ffe0ff */
[----:B------:R4:W-:Y:S01]  /*7df10*/  @P4 STG.E [R14.64], R211 ;  /* 0x000000d30e004986 */ /* 0x0009e2000c101906 */
[----:B------:R-:W-:Y:S01]  /*7df20*/  ISETP.LT.AND P4, PT, R229, c[0x0][0x178], !P2 ;  /* 0x00005e00e5007a0c */ /* 0x000fe20005781270 */
[----:B-1----:R-:W-:Y:S01]  /*7df30*/  IMAD.WIDE R2, R17, 0x4, R4 ;  /* 0x0000000411027825 */ /* 0x002fe200078e0204 */
[----:B------:R-:W-:Y:S02]  /*7df40*/  IADD3 R0, R244, 0xfd, RZ ;  /* 0x000000fdf4007810 */ /* 0x000fe40007ffe0ff */
[----:B------:R-:W-:Y:S01]  /*7df50*/  ISETP.LT.AND P2, PT, R228, c[0x0][0x178], !P2 ;  /* 0x00005e00e4007a0c */ /* 0x000fe20005741270 */
[----:B--2---:R-:W-:Y:S01]  /*7df60*/  IMAD.WIDE R8, R19, 0x4, R182 ;  /* 0x0000000413087825 */ /* 0x004fe200078e02b6 */
[----:B------:R-:W-:-:S03]  /*7df70*/  ISETP.GE.AND P1, PT, R0, c[0x0][0x17c], PT ;  /* 0x00005f0000007a0c */ /* 0x000fc60003f26270 */
[C---:B---3--:R-:W-:Y:S01]  /*7df80*/  IMAD.WIDE R10, R19.reuse, 0x4, R180 ;  /* 0x00000004130a7825 */ /* 0x048fe200078e02b4 */
[----:B------:R1:W-:Y:S03]  /*7df90*/  @P3 STG.E [R2.64], R31 ;  /* 0x0000001f02003986 */ /* 0x0003e6000c101906 */
[----:B----4-:R-:W-:Y:S01]  /*7dfa0*/  IMAD.WIDE R12, R19, 0x4, R6 ;  /* 0x00000004130c7825 */ /* 0x010fe200078e0206 */
[----:B------:R2:W-:Y:S01]  /*7dfb0*/  @P6 STG.E [R8.64], R130 ;  /* 0x0000008208006986 */ /* 0x0005e2000c101906 */
[----:B------:R-:W-:-:S03]  /*7dfc0*/  IADD3 R0, R244, 0xfe, RZ ;  /* 0x000000fef4007810 */ /* 0x000fc60007ffe0ff */
[----:B------:R3:W-:Y:S01]  /*7dfd0*/  @P5 STG.E [R10.64], R98 ;  /* 0x000000620a005986 */ /* 0x0007e2000c101906 */
[----:B------:R-:W-:Y:S01]  /*7dfe0*/  ISETP.LT.AND P5, PT, R231, c[0x0][0x178], !P1 ;  /* 0x00005e00e7007a0c */ /* 0x000fe20004fa1270 */
[----:B------:R-:W-:Y:S01]  /*7dff0*/  IMAD.WIDE R14, R19, 0x4, R4 ;  /* 0x00000004130e7825 */ /* 0x000fe200078e0204 */
[----:B------:R-:W-:Y:S01]  /*7e000*/  ISETP.LT.AND P6, PT, R230, c[0x0][0x178], !P1 ;  /* 0x00005e00e6007a0c */ /* 0x000fe20004fc1270 */
[----:B------:R4:W-:Y:S01]  /*7e010*/  @P4 STG.E [R12.64], R218 ;  /* 0x000000da0c004986 */ /* 0x0009e2000c101906 */
[----:B------:R-:W-:Y:S02]  /*7e020*/  ISETP.LT.AND P4, PT, R229, c[0x0][0x178], !P1 ;  /* 0x00005e00e5007a0c */ /* 0x000fe40004f81270 */
[----:B------:R-:W-:Y:S02]  /*7e030*/  ISETP.GE.AND P0, PT, R0, c[0x0][0x17c], PT ;  /* 0x00005f0000007a0c */ /* 0x000fe40003f06270 */
[----:B------:R-:W-:Y:S02]  /*7e040*/  IADD3 R17, R19, c[0x0][0x198], RZ ;  /* 0x0000660013117a10 */ /* 0x000fe40007ffe0ff */
[----:B------:R-:W-:Y:S01]  /*7e050*/  ISETP.LT.AND P1, PT, R228, c[0x0][0x178], !P1 ;  /* 0x00005e00e4007a0c */ /* 0x000fe20004f21270 */
[----:B------:R4:W-:Y:S01]  /*7e060*/  @P2 STG.E [R14.64], R34 ;  /* 0x000000220e002986 */ /* 0x0009e2000c101906 */
[----:B------:R-:W-:Y:S01]  /*7e070*/  ISETP.LT.AND P2, PT, R231, c[0x0][0x178], !P0 ;  /* 0x00005e00e7007a0c */ /* 0x000fe20004741270 */
[C---:B-1----:R-:W-:Y:S01]  /*7e080*/  IMAD.WIDE R2, R17.reuse, 0x4, R182 ;  /* 0x0000000411027825 */ /* 0x042fe200078e02b6 */
[----:B------:R-:W-:-:S03]  /*7e090*/  IADD3 R19, R17, c[0x0][0x198], RZ ;  /* 0x0000660011137a10 */ /* 0x000fc60007ffe0ff */
[----:B--2---:R-:W-:Y:S01]  /*7e0a0*/  IMAD.WIDE R8, R17, 0x4, R180 ;  /* 0x0000000411087825 */ /* 0x004fe200078e02b4 */
[----:B------:R-:W-:-:S03]  /*7e0b0*/  IADD3 R0, R244, 0xff, RZ ;  /* 0x000000fff4007810 */ /* 0x000fc60007ffe0ff */
[C---:B---3--:R-:W-:Y:S01]  /*7e0c0*/  IMAD.WIDE R10, R17.reuse, 0x4, R6 ;  /* 0x00000004110a7825 */ /* 0x048fe200078e0206 */
[----:B------:R1:W-:Y:S03]  /*7e0d0*/  @P5 STG.E [R2.64], R131 ;  /* 0x0000008302005986 */ /* 0x0003e6000c101906 */
[----:B----4-:R-:W-:Y:S01]  /*7e0e0*/  IMAD.WIDE R12, R17, 0x4, R4 ;  /* 0x00000004110c7825 */ /* 0x010fe200078e0204 */
[----:B------:R2:W-:Y:S01]  /*7e0f0*/  @P6 STG.E [R8.64], R99 ;  /* 0x0000006308006986 */ /* 0x0005e2000c101906 */
        /* <DEDUP_REMOVED lines=9> */
[----:B------:R-:W-:Y:S02]  /*7e190*/  ISETP.LT.AND P6, PT, R230, c[0x0][0x178], !P3 ;  /* 0x00005e00e6007a0c */ /* 0x000fe40005fc1270 */
[----:B------:R-:W-:Y:S02]  /*7e1a0*/  ISETP.LT.AND P2, PT, R229, c[0x0][0x178], !P3 ;  /* 0x00005e00e5007a0c */ /* 0x000fe40005f41270 */
[C---:B------:R-:W-:Y:S01]  /*7e1b0*/  IADD3 R15, R19.reuse, c[0x0][0x198], RZ ;  /* 0x00006600130f7a10 */ /* 0x040fe20007ffe0ff */
[----:B-1----:R-:W-:-:S04]  /*7e1c0*/  IMAD.WIDE R2, R19, 0x4, R180 ;  /* 0x0000000413027825 */ /* 0x002fc800078e02b4 */
[C---:B--2---:R-:W-:Y:S01]  /*7e1d0*/  IMAD.WIDE R8, R19.reuse, 0x4, R6 ;  /* 0x0000000413087825 */ /* 0x044fe200078e0206 */
[----:B------:R4:W-:Y:S03]  /*7e1e0*/  @P4 STG.E [R2.64], R158 ;  /* 0x0000009e02004986 */ /* 0x0009e6000c101906 */
[----:B---3--:R-:W-:Y:S01]  /*7e1f0*/  IMAD.WIDE R10, R19, 0x4, R4 ;  /* 0x00000004130a7825 */ /* 0x008fe200078e0204 */
[----:B------:R4:W-:Y:S03]  /*7e200*/  @P1 STG.E [R8.64], R226 ;  /* 0x000000e208001986 */ /* 0x0009e6000c101906 */
[C---:B------:R-:W-:Y:S01]  /*7e210*/  IMAD.WIDE R182, R15.reuse, 0x4, R182 ;  /* 0x000000040fb67825 */ /* 0x040fe200078e02b6 */
[----:B------:R4:W-:Y:S03]  /*7e220*/  @P0 STG.E [R10.64], R38 ;  /* 0x000000260a000986 */ /* 0x0009e6000c101906 */
[C---:B------:R-:W-:Y:S01]  /*7e230*/  IMAD.WIDE R180, R15.reuse, 0x4, R180 ;  /* 0x000000040fb47825 */ /* 0x040fe200078e02b4 */
[----:B------:R4:W-:Y:S03]  /*7e240*/  @P5 STG.E [R182.64], R127 ;  /* 0x0000007fb6005986 */ /* 0x0009e6000c101906 */
[C---:B------:R-:W-:Y:S01]  /*7e250*/  IMAD.WIDE R6, R15.reuse, 0x4, R6 ;  /* 0x000000040f067825 */ /* 0x040fe200078e0206 */
[----:B------:R4:W-:Y:S04]  /*7e260*/  @P6 STG.E [R180.64], R159 ;  /* 0x0000009fb4006986 */ /* 0x0009e8000c101906 */
[----:B------:R4:W-:Y:S01]  /*7e270*/  @P2 STG.E [R6.64], R227 ;  /* 0x000000e306002986 */ /* 0x0009e2000c101906 */
[----:B------:R-:W-:Y:S01]  /*7e280*/  ISETP.LT.AND P3, PT, R228, c[0x0][0x178], !P3 ;  /* 0x00005e00e4007a0c */ /* 0x000fe20005f61270 */
[----:B------:R-:W-:-:S12]  /*7e290*/  IMAD.WIDE R4, R15, 0x4, R4 ;  /* 0x000000040f047825 */ /* 0x000fd800078e0204 */
[----:B------:R-:W-:Y:S05]  /*7e2a0*/  @!P3 EXIT ;  /* 0x000000000000b94d */ /* 0x000fea0003800000 */
[----:B------:R-:W-:Y:S01]  /*7e2b0*/  STG.E [R4.64], R39 ;  /* 0x0000002704007986 */ /* 0x000fe2000c101906 */
[----:B------:R-:W-:Y:S05]  /*7e2c0*/  EXIT ;  /* 0x000000000000794d */ /* 0x000fea0003800000 */
.L_x_3:
[----:B------:R-:W-:-:S00]  /*7e2d0*/  BRA `(.L_x_3) ;  /* 0xfffffff000007947 */ /* 0x000fc0000383ffff */
[----:B------:R-:W-:-:S00]  /*7e2e0*/  NOP ;  /* 0x0000000000007918 */ /* 0x000fc00000000000 */
        /* <DEDUP_REMOVED lines=9> */
.L_x_4:


//--------------------- .nv.shared.matmul_kernel  --------------------------
	.section	.nv.shared.matmul_kernel,"aw",@nobits
	.sectionflags	@""
	.align	16
